//
// Generated by NVIDIA NVVM Compiler
//
// Compiler Build ID: CL-36424714
// Cuda compilation tools, release 13.0, V13.0.88
// Based on NVVM 20.0.0
//

.version 9.0
.target sm_100
.address_size 64

	// .globl	_ZN3cub18CUB_300001_SM_10006detail11EmptyKernelIvEEvv
// _ZZN3cub18CUB_300001_SM_10006detail6reduce28DeviceReduceSingleTileKernelINS2_10policy_hubIbjN4cuda3std3__410logical_orIbEEE10Policy1000EN6thrust24THRUST_300001_SM_1000_NS6detail15normal_iteratorINSD_10device_ptrIyEEEEPbjS9_bbPFbyEEEvT0_T1_T2_T3_T4_T6_E12temp_storage has been demoted
// _ZZN3cub18CUB_300001_SM_10006detail6reduce18DeviceReduceKernelINS2_10policy_hubIbjN4cuda3std3__410logical_orIbEEE10Policy1000EN6thrust24THRUST_300001_SM_1000_NS6detail15normal_iteratorINSD_10device_ptrIyEEEEjS9_bPFbyEEEvT0_PT3_T1_NS0_13GridEvenShareISO_EET2_T4_E12temp_storage has been demoted
// _ZZN3cub18CUB_300001_SM_10006detail6reduce28DeviceReduceSingleTileKernelINS2_10policy_hubIbjN4cuda3std3__410logical_orIbEEE10Policy1000EPbSC_iS9_bbNS7_10__identityEEEvT0_T1_T2_T3_T4_T6_E12temp_storage has been demoted
// _ZZN3cub18CUB_300001_SM_10006detail6reduce28DeviceReduceSingleTileKernelINS2_10policy_hubIbyN4cuda3std3__410logical_orIbEEE10Policy1000EN6thrust24THRUST_300001_SM_1000_NS6detail15normal_iteratorINSD_10device_ptrIyEEEEPbyS9_bbPFbyEEEvT0_T1_T2_T3_T4_T6_E12temp_storage has been demoted
// _ZZN3cub18CUB_300001_SM_10006detail6reduce18DeviceReduceKernelINS2_10policy_hubIbyN4cuda3std3__410logical_orIbEEE10Policy1000EN6thrust24THRUST_300001_SM_1000_NS6detail15normal_iteratorINSD_10device_ptrIyEEEEyS9_bPFbyEEEvT0_PT3_T1_NS0_13GridEvenShareISO_EET2_T4_E12temp_storage has been demoted
// _ZZN3cub18CUB_300001_SM_10006detail6reduce28DeviceReduceSingleTileKernelINS2_10policy_hubIbyN4cuda3std3__410logical_orIbEEE10Policy1000EPbSC_iS9_bbNS7_10__identityEEEvT0_T1_T2_T3_T4_T6_E12temp_storage has been demoted
.global .align 1 .b8 _ZN34_INTERNAL_f15c6d3f_4_k_cu_6ccf74424cuda3std3__45__cpo5beginE[1];
.global .align 1 .b8 _ZN34_INTERNAL_f15c6d3f_4_k_cu_6ccf74424cuda3std3__45__cpo3endE[1];
.global .align 1 .b8 _ZN34_INTERNAL_f15c6d3f_4_k_cu_6ccf74424cuda3std3__45__cpo6cbeginE[1];
.global .align 1 .b8 _ZN34_INTERNAL_f15c6d3f_4_k_cu_6ccf74424cuda3std3__45__cpo4cendE[1];
.global .align 1 .b8 _ZN34_INTERNAL_f15c6d3f_4_k_cu_6ccf74424cuda3std3__45__cpo6rbeginE[1];
.global .align 1 .b8 _ZN34_INTERNAL_f15c6d3f_4_k_cu_6ccf74424cuda3std3__45__cpo4rendE[1];
.global .align 1 .b8 _ZN34_INTERNAL_f15c6d3f_4_k_cu_6ccf74424cuda3std3__45__cpo7crbeginE[1];
.global .align 1 .b8 _ZN34_INTERNAL_f15c6d3f_4_k_cu_6ccf74424cuda3std3__45__cpo5crendE[1];
.global .align 1 .b8 _ZN34_INTERNAL_f15c6d3f_4_k_cu_6ccf74424cuda3std3__436_GLOBAL__N__f15c6d3f_4_k_cu_6ccf74426ignoreE[1];
.global .align 1 .b8 _ZN34_INTERNAL_f15c6d3f_4_k_cu_6ccf74424cuda3std3__419piecewise_constructE[1];
.global .align 1 .b8 _ZN34_INTERNAL_f15c6d3f_4_k_cu_6ccf74424cuda3std3__48in_placeE[1];
.global .align 1 .b8 _ZN34_INTERNAL_f15c6d3f_4_k_cu_6ccf74424cuda3std3__420unreachable_sentinelE[1];
.global .align 1 .b8 _ZN34_INTERNAL_f15c6d3f_4_k_cu_6ccf74424cuda3std3__47nulloptE[1];
.global .align 1 .b8 _ZN34_INTERNAL_f15c6d3f_4_k_cu_6ccf74424cuda3std3__48unexpectE[1];
.global .align 1 .b8 _ZN34_INTERNAL_f15c6d3f_4_k_cu_6ccf74424cuda3std6ranges3__45__cpo4swapE[1];
.global .align 1 .b8 _ZN34_INTERNAL_f15c6d3f_4_k_cu_6ccf74424cuda3std6ranges3__45__cpo9iter_moveE[1];
.global .align 1 .b8 _ZN34_INTERNAL_f15c6d3f_4_k_cu_6ccf74424cuda3std6ranges3__45__cpo5beginE[1];
.global .align 1 .b8 _ZN34_INTERNAL_f15c6d3f_4_k_cu_6ccf74424cuda3std6ranges3__45__cpo3endE[1];
.global .align 1 .b8 _ZN34_INTERNAL_f15c6d3f_4_k_cu_6ccf74424cuda3std6ranges3__45__cpo6cbeginE[1];
.global .align 1 .b8 _ZN34_INTERNAL_f15c6d3f_4_k_cu_6ccf74424cuda3std6ranges3__45__cpo4cendE[1];
.global .align 1 .b8 _ZN34_INTERNAL_f15c6d3f_4_k_cu_6ccf74424cuda3std6ranges3__45__cpo7advanceE[1];
.global .align 1 .b8 _ZN34_INTERNAL_f15c6d3f_4_k_cu_6ccf74424cuda3std6ranges3__45__cpo9iter_swapE[1];
.global .align 1 .b8 _ZN34_INTERNAL_f15c6d3f_4_k_cu_6ccf74424cuda3std6ranges3__45__cpo4nextE[1];
.global .align 1 .b8 _ZN34_INTERNAL_f15c6d3f_4_k_cu_6ccf74424cuda3std6ranges3__45__cpo4prevE[1];
.global .align 1 .b8 _ZN34_INTERNAL_f15c6d3f_4_k_cu_6ccf74424cuda3std6ranges3__45__cpo4dataE[1];
.global .align 1 .b8 _ZN34_INTERNAL_f15c6d3f_4_k_cu_6ccf74424cuda3std6ranges3__45__cpo5cdataE[1];
.global .align 1 .b8 _ZN34_INTERNAL_f15c6d3f_4_k_cu_6ccf74424cuda3std6ranges3__45__cpo4sizeE[1];
.global .align 1 .b8 _ZN34_INTERNAL_f15c6d3f_4_k_cu_6ccf74424cuda3std6ranges3__45__cpo5ssizeE[1];
.global .align 1 .b8 _ZN34_INTERNAL_f15c6d3f_4_k_cu_6ccf74424cuda3std6ranges3__45__cpo8distanceE[1];
.global .align 1 .b8 _ZN34_INTERNAL_f15c6d3f_4_k_cu_6ccf74426thrust24THRUST_300001_SM_1000_NS8cuda_cub3parE[1];
.global .align 1 .b8 _ZN34_INTERNAL_f15c6d3f_4_k_cu_6ccf74426thrust24THRUST_300001_SM_1000_NS8cuda_cub10par_nosyncE[1];
.global .align 1 .b8 _ZN34_INTERNAL_f15c6d3f_4_k_cu_6ccf74426thrust24THRUST_300001_SM_1000_NS6system6detail10sequential3seqE[1];
.global .align 1 .b8 _ZN34_INTERNAL_f15c6d3f_4_k_cu_6ccf74426thrust24THRUST_300001_SM_1000_NS12placeholders2_1E[1];
.global .align 1 .b8 _ZN34_INTERNAL_f15c6d3f_4_k_cu_6ccf74426thrust24THRUST_300001_SM_1000_NS12placeholders2_2E[1];
.global .align 1 .b8 _ZN34_INTERNAL_f15c6d3f_4_k_cu_6ccf74426thrust24THRUST_300001_SM_1000_NS12placeholders2_3E[1];
.global .align 1 .b8 _ZN34_INTERNAL_f15c6d3f_4_k_cu_6ccf74426thrust24THRUST_300001_SM_1000_NS12placeholders2_4E[1];
.global .align 1 .b8 _ZN34_INTERNAL_f15c6d3f_4_k_cu_6ccf74426thrust24THRUST_300001_SM_1000_NS12placeholders2_5E[1];
.global .align 1 .b8 _ZN34_INTERNAL_f15c6d3f_4_k_cu_6ccf74426thrust24THRUST_300001_SM_1000_NS12placeholders2_6E[1];
.global .align 1 .b8 _ZN34_INTERNAL_f15c6d3f_4_k_cu_6ccf74426thrust24THRUST_300001_SM_1000_NS12placeholders2_7E[1];
.global .align 1 .b8 _ZN34_INTERNAL_f15c6d3f_4_k_cu_6ccf74426thrust24THRUST_300001_SM_1000_NS12placeholders2_8E[1];
.global .align 1 .b8 _ZN34_INTERNAL_f15c6d3f_4_k_cu_6ccf74426thrust24THRUST_300001_SM_1000_NS12placeholders2_9E[1];
.global .align 1 .b8 _ZN34_INTERNAL_f15c6d3f_4_k_cu_6ccf74426thrust24THRUST_300001_SM_1000_NS12placeholders3_10E[1];
.global .align 1 .b8 _ZN34_INTERNAL_f15c6d3f_4_k_cu_6ccf74426thrust24THRUST_300001_SM_1000_NS3seqE[1];

.visible .entry _ZN3cub18CUB_300001_SM_10006detail11EmptyKernelIvEEvv()
{


	ret;

}
	// .globl	_ZN3cub18CUB_300001_SM_10006detail8for_each13static_kernelINS2_12policy_hub_t12policy_500_tEmN6thrust24THRUST_300001_SM_1000_NS8cuda_cub20__uninitialized_fill7functorINS7_10device_ptrIyEEyEEEEvT0_T1_
.visible .entry _ZN3cub18CUB_300001_SM_10006detail8for_each13static_kernelINS2_12policy_hub_t12policy_500_tEmN6thrust24THRUST_300001_SM_1000_NS8cuda_cub20__uninitialized_fill7functorINS7_10device_ptrIyEEyEEEEvT0_T1_(
	.param .u64 _ZN3cub18CUB_300001_SM_10006detail8for_each13static_kernelINS2_12policy_hub_t12policy_500_tEmN6thrust24THRUST_300001_SM_1000_NS8cuda_cub20__uninitialized_fill7functorINS7_10device_ptrIyEEyEEEEvT0_T1__param_0,
	.param .align 8 .b8 _ZN3cub18CUB_300001_SM_10006detail8for_each13static_kernelINS2_12policy_hub_t12policy_500_tEmN6thrust24THRUST_300001_SM_1000_NS8cuda_cub20__uninitialized_fill7functorINS7_10device_ptrIyEEyEEEEvT0_T1__param_1[16]
)
.maxntid 256
{
	.reg .pred 	%p<4>;
	.reg .b32 	%r<5>;
	.reg .b64 	%rd<18>;

	ld.param.u64 	%rd6, [_ZN3cub18CUB_300001_SM_10006detail8for_each13static_kernelINS2_12policy_hub_t12policy_500_tEmN6thrust24THRUST_300001_SM_1000_NS8cuda_cub20__uninitialized_fill7functorINS7_10device_ptrIyEEyEEEEvT0_T1__param_1+8];
	ld.param.u64 	%rd5, [_ZN3cub18CUB_300001_SM_10006detail8for_each13static_kernelINS2_12policy_hub_t12policy_500_tEmN6thrust24THRUST_300001_SM_1000_NS8cuda_cub20__uninitialized_fill7functorINS7_10device_ptrIyEEyEEEEvT0_T1__param_1];
	ld.param.u64 	%rd7, [_ZN3cub18CUB_300001_SM_10006detail8for_each13static_kernelINS2_12policy_hub_t12policy_500_tEmN6thrust24THRUST_300001_SM_1000_NS8cuda_cub20__uninitialized_fill7functorINS7_10device_ptrIyEEyEEEEvT0_T1__param_0];
	mov.u32 	%r2, %ctaid.x;
	mul.wide.u32 	%rd1, %r2, 512;
	sub.s64 	%rd2, %rd7, %rd1;
	setp.lt.u64 	%p1, %rd2, 512;
	@%p1 bra 	$L__BB1_2;
	mov.u32 	%r4, %tid.x;
	cvta.to.global.u64 	%rd13, %rd5;
	cvt.u64.u32 	%rd14, %r4;
	add.s64 	%rd15, %rd1, %rd14;
	shl.b64 	%rd16, %rd15, 3;
	add.s64 	%rd17, %rd13, %rd16;
	st.global.u64 	[%rd17], %rd6;
	st.global.u64 	[%rd17+2048], %rd6;
	bra.uni 	$L__BB1_6;
$L__BB1_2:
	cvta.to.global.u64 	%rd8, %rd5;
	mov.u32 	%r1, %tid.x;
	cvt.u64.u32 	%rd9, %r1;
	setp.le.u64 	%p2, %rd2, %rd9;
	add.s64 	%rd10, %rd1, %rd9;
	shl.b64 	%rd11, %rd10, 3;
	add.s64 	%rd4, %rd8, %rd11;
	@%p2 bra 	$L__BB1_4;
	st.global.u64 	[%rd4], %rd6;
$L__BB1_4:
	add.s32 	%r3, %r1, 256;
	cvt.u64.u32 	%rd12, %r3;
	setp.le.u64 	%p3, %rd2, %rd12;
	@%p3 bra 	$L__BB1_6;
	st.global.u64 	[%rd4+2048], %rd6;
$L__BB1_6:
	ret;

}
	// .globl	_ZN3cub18CUB_300001_SM_10006detail6reduce28DeviceReduceSingleTileKernelINS2_10policy_hubIbjN4cuda3std3__410logical_orIbEEE10Policy1000EN6thrust24THRUST_300001_SM_1000_NS6detail15normal_iteratorINSD_10device_ptrIyEEEEPbjS9_bbPFbyEEEvT0_T1_T2_T3_T4_T6_
.visible .entry _ZN3cub18CUB_300001_SM_10006detail6reduce28DeviceReduceSingleTileKernelINS2_10policy_hubIbjN4cuda3std3__410logical_orIbEEE10Policy1000EN6thrust24THRUST_300001_SM_1000_NS6detail15normal_iteratorINSD_10device_ptrIyEEEEPbjS9_bbPFbyEEEvT0_T1_T2_T3_T4_T6_(
	.param .align 8 .b8 _ZN3cub18CUB_300001_SM_10006detail6reduce28DeviceReduceSingleTileKernelINS2_10policy_hubIbjN4cuda3std3__410logical_orIbEEE10Policy1000EN6thrust24THRUST_300001_SM_1000_NS6detail15normal_iteratorINSD_10device_ptrIyEEEEPbjS9_bbPFbyEEEvT0_T1_T2_T3_T4_T6__param_0[8],
	.param .u64 .ptr .align 1 _ZN3cub18CUB_300001_SM_10006detail6reduce28DeviceReduceSingleTileKernelINS2_10policy_hubIbjN4cuda3std3__410logical_orIbEEE10Policy1000EN6thrust24THRUST_300001_SM_1000_NS6detail15normal_iteratorINSD_10device_ptrIyEEEEPbjS9_bbPFbyEEEvT0_T1_T2_T3_T4_T6__param_1,
	.param .u32 _ZN3cub18CUB_300001_SM_10006detail6reduce28DeviceReduceSingleTileKernelINS2_10policy_hubIbjN4cuda3std3__410logical_orIbEEE10Policy1000EN6thrust24THRUST_300001_SM_1000_NS6detail15normal_iteratorINSD_10device_ptrIyEEEEPbjS9_bbPFbyEEEvT0_T1_T2_T3_T4_T6__param_2,
	.param .align 1 .b8 _ZN3cub18CUB_300001_SM_10006detail6reduce28DeviceReduceSingleTileKernelINS2_10policy_hubIbjN4cuda3std3__410logical_orIbEEE10Policy1000EN6thrust24THRUST_300001_SM_1000_NS6detail15normal_iteratorINSD_10device_ptrIyEEEEPbjS9_bbPFbyEEEvT0_T1_T2_T3_T4_T6__param_3[1],
	.param .u8 _ZN3cub18CUB_300001_SM_10006detail6reduce28DeviceReduceSingleTileKernelINS2_10policy_hubIbjN4cuda3std3__410logical_orIbEEE10Policy1000EN6thrust24THRUST_300001_SM_1000_NS6detail15normal_iteratorINSD_10device_ptrIyEEEEPbjS9_bbPFbyEEEvT0_T1_T2_T3_T4_T6__param_4,
	.param .u64 .ptr .align 1 _ZN3cub18CUB_300001_SM_10006detail6reduce28DeviceReduceSingleTileKernelINS2_10policy_hubIbjN4cuda3std3__410logical_orIbEEE10Policy1000EN6thrust24THRUST_300001_SM_1000_NS6detail15normal_iteratorINSD_10device_ptrIyEEEEPbjS9_bbPFbyEEEvT0_T1_T2_T3_T4_T6__param_5
)
.maxntid 256
.minnctapersm 1
{
	.reg .pred 	%p<356>;
	.reg .b16 	%rs<503>;
	.reg .b32 	%r<498>;
	.reg .b64 	%rd<208>;
	// demoted variable
	.shared .align 1 .b8 _ZZN3cub18CUB_300001_SM_10006detail6reduce28DeviceReduceSingleTileKernelINS2_10policy_hubIbjN4cuda3std3__410logical_orIbEEE10Policy1000EN6thrust24THRUST_300001_SM_1000_NS6detail15normal_iteratorINSD_10device_ptrIyEEEEPbjS9_bbPFbyEEEvT0_T1_T2_T3_T4_T6_E12temp_storage[17];
	ld.param.u64 	%rd9, [_ZN3cub18CUB_300001_SM_10006detail6reduce28DeviceReduceSingleTileKernelINS2_10policy_hubIbjN4cuda3std3__410logical_orIbEEE10Policy1000EN6thrust24THRUST_300001_SM_1000_NS6detail15normal_iteratorINSD_10device_ptrIyEEEEPbjS9_bbPFbyEEEvT0_T1_T2_T3_T4_T6__param_0];
	ld.param.u64 	%rd11, [_ZN3cub18CUB_300001_SM_10006detail6reduce28DeviceReduceSingleTileKernelINS2_10policy_hubIbjN4cuda3std3__410logical_orIbEEE10Policy1000EN6thrust24THRUST_300001_SM_1000_NS6detail15normal_iteratorINSD_10device_ptrIyEEEEPbjS9_bbPFbyEEEvT0_T1_T2_T3_T4_T6__param_1];
	ld.param.u32 	%r70, [_ZN3cub18CUB_300001_SM_10006detail6reduce28DeviceReduceSingleTileKernelINS2_10policy_hubIbjN4cuda3std3__410logical_orIbEEE10Policy1000EN6thrust24THRUST_300001_SM_1000_NS6detail15normal_iteratorINSD_10device_ptrIyEEEEPbjS9_bbPFbyEEEvT0_T1_T2_T3_T4_T6__param_2];
	ld.param.s8 	%rs50, [_ZN3cub18CUB_300001_SM_10006detail6reduce28DeviceReduceSingleTileKernelINS2_10policy_hubIbjN4cuda3std3__410logical_orIbEEE10Policy1000EN6thrust24THRUST_300001_SM_1000_NS6detail15normal_iteratorINSD_10device_ptrIyEEEEPbjS9_bbPFbyEEEvT0_T1_T2_T3_T4_T6__param_4];
	ld.param.u64 	%rd10, [_ZN3cub18CUB_300001_SM_10006detail6reduce28DeviceReduceSingleTileKernelINS2_10policy_hubIbjN4cuda3std3__410logical_orIbEEE10Policy1000EN6thrust24THRUST_300001_SM_1000_NS6detail15normal_iteratorINSD_10device_ptrIyEEEEPbjS9_bbPFbyEEEvT0_T1_T2_T3_T4_T6__param_5];
	cvta.to.global.u64 	%rd1, %rd11;
	setp.ne.s32 	%p42, %r70, 0;
	@%p42 bra 	$L__BB2_3;
	mov.u32 	%r480, %tid.x;
	setp.ne.s32 	%p334, %r480, 0;
	@%p334 bra 	$L__BB2_92;
	st.global.u8 	[%rd1], %rs50;
	bra.uni 	$L__BB2_92;
$L__BB2_3:
	cvta.to.global.u64 	%rd2, %rd9;
	setp.gt.u32 	%p43, %r70, 8191;
	@%p43 bra 	$L__BB2_56;
	mov.u32 	%r1, %tid.x;
	setp.ge.u32 	%p202, %r1, %r70;
	mov.b16 	%rs502, 0;
	mov.u32 	%r484, %r1;
	@%p202 bra 	$L__BB2_6;
	mul.wide.u32 	%rd167, %r1, 8;
	add.s64 	%rd168, %rd2, %rd167;
	ld.global.u64 	%rd169, [%rd168];
	{ // callseq 93, 0
	.param .b64 param0;
	st.param.b64 	[param0], %rd169;
	.param .b32 retval0;
	prototype_93 : .callprototype (.param .b32 _) _ (.param .b64 _);
	call (retval0), 
	%rd10, 
	(
	param0
	)
	, prototype_93;
	ld.param.b32 	%r329, [retval0];
	} // callseq 93
	cvt.u16.u32 	%rs502, %r329;
	add.s32 	%r484, %r1, 256;
$L__BB2_6:
	setp.ge.u32 	%p203, %r484, %r70;
	@%p203 bra 	$L__BB2_20;
	setp.ne.s16 	%p343, %rs502, 0;
	not.b32 	%r331, %r484;
	add.s32 	%r332, %r70, %r331;
	shr.u32 	%r333, %r332, 8;
	add.s32 	%r4, %r333, 1;
	and.b32  	%r5, %r4, 15;
	setp.lt.u32 	%p205, %r332, 3840;
	@%p205 bra 	$L__BB2_10;
	and.b32  	%r334, %r4, 33554416;
	neg.s32 	%r482, %r334;
	mul.wide.u32 	%rd170, %r484, 8;
	add.s64 	%rd171, %rd170, %rd2;
	add.s64 	%rd206, %rd171, 16384;
$L__BB2_9:
	.pragma "nounroll";
	ld.global.u64 	%rd172, [%rd206+-16384];
	{ // callseq 94, 0
	.param .b64 param0;
	st.param.b64 	[param0], %rd172;
	.param .b32 retval0;
	prototype_94 : .callprototype (.param .b32 _) _ (.param .b64 _);
	call (retval0), 
	%rd10, 
	(
	param0
	)
	, prototype_94;
	ld.param.b32 	%r335, [retval0];
	} // callseq 94
	cvt.u16.u32 	%rs350, %r335;
	and.b16  	%rs352, %rs350, 255;
	setp.ne.s16 	%p206, %rs352, 0;
	or.pred  	%p207, %p343, %p206;
	ld.global.u64 	%rd173, [%rd206+-14336];
	{ // callseq 95, 0
	.param .b64 param0;
	st.param.b64 	[param0], %rd173;
	.param .b32 retval0;
	prototype_95 : .callprototype (.param .b32 _) _ (.param .b64 _);
	call (retval0), 
	%rd10, 
	(
	param0
	)
	, prototype_95;
	ld.param.b32 	%r337, [retval0];
	} // callseq 95
	cvt.u16.u32 	%rs353, %r337;
	and.b16  	%rs355, %rs353, 255;
	setp.ne.s16 	%p208, %rs355, 0;
	or.pred  	%p209, %p207, %p208;
	ld.global.u64 	%rd174, [%rd206+-12288];
	{ // callseq 96, 0
	.param .b64 param0;
	st.param.b64 	[param0], %rd174;
	.param .b32 retval0;
	prototype_96 : .callprototype (.param .b32 _) _ (.param .b64 _);
	call (retval0), 
	%rd10, 
	(
	param0
	)
	, prototype_96;
	ld.param.b32 	%r339, [retval0];
	} // callseq 96
	cvt.u16.u32 	%rs356, %r339;
	and.b16  	%rs358, %rs356, 255;
	setp.ne.s16 	%p210, %rs358, 0;
	or.pred  	%p211, %p209, %p210;
	ld.global.u64 	%rd175, [%rd206+-10240];
	{ // callseq 97, 0
	.param .b64 param0;
	st.param.b64 	[param0], %rd175;
	.param .b32 retval0;
	prototype_97 : .callprototype (.param .b32 _) _ (.param .b64 _);
	call (retval0), 
	%rd10, 
	(
	param0
	)
	, prototype_97;
	ld.param.b32 	%r341, [retval0];
	} // callseq 97
	cvt.u16.u32 	%rs359, %r341;
	and.b16  	%rs361, %rs359, 255;
	setp.ne.s16 	%p212, %rs361, 0;
	or.pred  	%p213, %p211, %p212;
	ld.global.u64 	%rd176, [%rd206+-8192];
	{ // callseq 98, 0
	.param .b64 param0;
	st.param.b64 	[param0], %rd176;
	.param .b32 retval0;
	prototype_98 : .callprototype (.param .b32 _) _ (.param .b64 _);
	call (retval0), 
	%rd10, 
	(
	param0
	)
	, prototype_98;
	ld.param.b32 	%r343, [retval0];
	} // callseq 98
	cvt.u16.u32 	%rs362, %r343;
	and.b16  	%rs364, %rs362, 255;
	setp.ne.s16 	%p214, %rs364, 0;
	or.pred  	%p215, %p213, %p214;
	ld.global.u64 	%rd177, [%rd206+-6144];
	{ // callseq 99, 0
	.param .b64 param0;
	st.param.b64 	[param0], %rd177;
	.param .b32 retval0;
	prototype_99 : .callprototype (.param .b32 _) _ (.param .b64 _);
	call (retval0), 
	%rd10, 
	(
	param0
	)
	, prototype_99;
	ld.param.b32 	%r345, [retval0];
	} // callseq 99
	cvt.u16.u32 	%rs365, %r345;
	and.b16  	%rs367, %rs365, 255;
	setp.ne.s16 	%p216, %rs367, 0;
	or.pred  	%p217, %p215, %p216;
	ld.global.u64 	%rd178, [%rd206+-4096];
	{ // callseq 100, 0
	.param .b64 param0;
	st.param.b64 	[param0], %rd178;
	.param .b32 retval0;
	prototype_100 : .callprototype (.param .b32 _) _ (.param .b64 _);
	call (retval0), 
	%rd10, 
	(
	param0
	)
	, prototype_100;
	ld.param.b32 	%r347, [retval0];
	} // callseq 100
	cvt.u16.u32 	%rs368, %r347;
	and.b16  	%rs370, %rs368, 255;
	setp.ne.s16 	%p218, %rs370, 0;
	or.pred  	%p219, %p217, %p218;
	ld.global.u64 	%rd179, [%rd206+-2048];
	{ // callseq 101, 0
	.param .b64 param0;
	st.param.b64 	[param0], %rd179;
	.param .b32 retval0;
	prototype_101 : .callprototype (.param .b32 _) _ (.param .b64 _);
	call (retval0), 
	%rd10, 
	(
	param0
	)
	, prototype_101;
	ld.param.b32 	%r349, [retval0];
	} // callseq 101
	cvt.u16.u32 	%rs371, %r349;
	and.b16  	%rs373, %rs371, 255;
	setp.ne.s16 	%p220, %rs373, 0;
	or.pred  	%p221, %p219, %p220;
	ld.global.u64 	%rd180, [%rd206];
	{ // callseq 102, 0
	.param .b64 param0;
	st.param.b64 	[param0], %rd180;
	.param .b32 retval0;
	prototype_102 : .callprototype (.param .b32 _) _ (.param .b64 _);
	call (retval0), 
	%rd10, 
	(
	param0
	)
	, prototype_102;
	ld.param.b32 	%r351, [retval0];
	} // callseq 102
	cvt.u16.u32 	%rs374, %r351;
	and.b16  	%rs376, %rs374, 255;
	setp.ne.s16 	%p222, %rs376, 0;
	or.pred  	%p223, %p221, %p222;
	ld.global.u64 	%rd181, [%rd206+2048];
	{ // callseq 103, 0
	.param .b64 param0;
	st.param.b64 	[param0], %rd181;
	.param .b32 retval0;
	prototype_103 : .callprototype (.param .b32 _) _ (.param .b64 _);
	call (retval0), 
	%rd10, 
	(
	param0
	)
	, prototype_103;
	ld.param.b32 	%r353, [retval0];
	} // callseq 103
	cvt.u16.u32 	%rs377, %r353;
	and.b16  	%rs379, %rs377, 255;
	setp.ne.s16 	%p224, %rs379, 0;
	or.pred  	%p225, %p223, %p224;
	ld.global.u64 	%rd182, [%rd206+4096];
	{ // callseq 104, 0
	.param .b64 param0;
	st.param.b64 	[param0], %rd182;
	.param .b32 retval0;
	prototype_104 : .callprototype (.param .b32 _) _ (.param .b64 _);
	call (retval0), 
	%rd10, 
	(
	param0
	)
	, prototype_104;
	ld.param.b32 	%r355, [retval0];
	} // callseq 104
	cvt.u16.u32 	%rs380, %r355;
	and.b16  	%rs382, %rs380, 255;
	setp.ne.s16 	%p226, %rs382, 0;
	or.pred  	%p227, %p225, %p226;
	ld.global.u64 	%rd183, [%rd206+6144];
	{ // callseq 105, 0
	.param .b64 param0;
	st.param.b64 	[param0], %rd183;
	.param .b32 retval0;
	prototype_105 : .callprototype (.param .b32 _) _ (.param .b64 _);
	call (retval0), 
	%rd10, 
	(
	param0
	)
	, prototype_105;
	ld.param.b32 	%r357, [retval0];
	} // callseq 105
	cvt.u16.u32 	%rs383, %r357;
	and.b16  	%rs385, %rs383, 255;
	setp.ne.s16 	%p228, %rs385, 0;
	or.pred  	%p229, %p227, %p228;
	ld.global.u64 	%rd184, [%rd206+8192];
	{ // callseq 106, 0
	.param .b64 param0;
	st.param.b64 	[param0], %rd184;
	.param .b32 retval0;
	prototype_106 : .callprototype (.param .b32 _) _ (.param .b64 _);
	call (retval0), 
	%rd10, 
	(
	param0
	)
	, prototype_106;
	ld.param.b32 	%r359, [retval0];
	} // callseq 106
	cvt.u16.u32 	%rs386, %r359;
	and.b16  	%rs388, %rs386, 255;
	setp.ne.s16 	%p230, %rs388, 0;
	or.pred  	%p231, %p229, %p230;
	ld.global.u64 	%rd185, [%rd206+10240];
	{ // callseq 107, 0
	.param .b64 param0;
	st.param.b64 	[param0], %rd185;
	.param .b32 retval0;
	prototype_107 : .callprototype (.param .b32 _) _ (.param .b64 _);
	call (retval0), 
	%rd10, 
	(
	param0
	)
	, prototype_107;
	ld.param.b32 	%r361, [retval0];
	} // callseq 107
	cvt.u16.u32 	%rs389, %r361;
	and.b16  	%rs391, %rs389, 255;
	setp.ne.s16 	%p232, %rs391, 0;
	or.pred  	%p233, %p231, %p232;
	ld.global.u64 	%rd186, [%rd206+12288];
	{ // callseq 108, 0
	.param .b64 param0;
	st.param.b64 	[param0], %rd186;
	.param .b32 retval0;
	prototype_108 : .callprototype (.param .b32 _) _ (.param .b64 _);
	call (retval0), 
	%rd10, 
	(
	param0
	)
	, prototype_108;
	ld.param.b32 	%r363, [retval0];
	} // callseq 108
	cvt.u16.u32 	%rs392, %r363;
	and.b16  	%rs394, %rs392, 255;
	setp.ne.s16 	%p234, %rs394, 0;
	or.pred  	%p235, %p233, %p234;
	ld.global.u64 	%rd187, [%rd206+14336];
	{ // callseq 109, 0
	.param .b64 param0;
	st.param.b64 	[param0], %rd187;
	.param .b32 retval0;
	prototype_109 : .callprototype (.param .b32 _) _ (.param .b64 _);
	call (retval0), 
	%rd10, 
	(
	param0
	)
	, prototype_109;
	ld.param.b32 	%r365, [retval0];
	} // callseq 109
	cvt.u16.u32 	%rs395, %r365;
	and.b16  	%rs397, %rs395, 255;
	setp.ne.s16 	%p236, %rs397, 0;
	or.pred  	%p343, %p235, %p236;
	add.s32 	%r484, %r484, 4096;
	add.s32 	%r482, %r482, 16;
	add.s64 	%rd206, %rd206, 32768;
	setp.ne.s32 	%p237, %r482, 0;
	@%p237 bra 	$L__BB2_9;
$L__BB2_10:
	setp.eq.s32 	%p238, %r5, 0;
	@%p238 bra 	$L__BB2_19;
	and.b32  	%r12, %r4, 7;
	setp.lt.u32 	%p240, %r5, 8;
	@%p240 bra 	$L__BB2_13;
	mul.wide.u32 	%rd188, %r484, 8;
	add.s64 	%rd189, %rd2, %rd188;
	ld.global.u64 	%rd190, [%rd189];
	{ // callseq 110, 0
	.param .b64 param0;
	st.param.b64 	[param0], %rd190;
	.param .b32 retval0;
	prototype_110 : .callprototype (.param .b32 _) _ (.param .b64 _);
	call (retval0), 
	%rd10, 
	(
	param0
	)
	, prototype_110;
	ld.param.b32 	%r367, [retval0];
	} // callseq 110
	cvt.u16.u32 	%rs398, %r367;
	and.b16  	%rs400, %rs398, 255;
	setp.ne.s16 	%p241, %rs400, 0;
	or.pred  	%p242, %p343, %p241;
	ld.global.u64 	%rd191, [%rd189+2048];
	{ // callseq 111, 0
	.param .b64 param0;
	st.param.b64 	[param0], %rd191;
	.param .b32 retval0;
	prototype_111 : .callprototype (.param .b32 _) _ (.param .b64 _);
	call (retval0), 
	%rd10, 
	(
	param0
	)
	, prototype_111;
	ld.param.b32 	%r369, [retval0];
	} // callseq 111
	cvt.u16.u32 	%rs401, %r369;
	and.b16  	%rs403, %rs401, 255;
	setp.ne.s16 	%p243, %rs403, 0;
	or.pred  	%p244, %p242, %p243;
	ld.global.u64 	%rd192, [%rd189+4096];
	{ // callseq 112, 0
	.param .b64 param0;
	st.param.b64 	[param0], %rd192;
	.param .b32 retval0;
	prototype_112 : .callprototype (.param .b32 _) _ (.param .b64 _);
	call (retval0), 
	%rd10, 
	(
	param0
	)
	, prototype_112;
	ld.param.b32 	%r371, [retval0];
	} // callseq 112
	cvt.u16.u32 	%rs404, %r371;
	and.b16  	%rs406, %rs404, 255;
	setp.ne.s16 	%p245, %rs406, 0;
	or.pred  	%p246, %p244, %p245;
	ld.global.u64 	%rd193, [%rd189+6144];
	{ // callseq 113, 0
	.param .b64 param0;
	st.param.b64 	[param0], %rd193;
	.param .b32 retval0;
	prototype_113 : .callprototype (.param .b32 _) _ (.param .b64 _);
	call (retval0), 
	%rd10, 
	(
	param0
	)
	, prototype_113;
	ld.param.b32 	%r373, [retval0];
	} // callseq 113
	cvt.u16.u32 	%rs407, %r373;
	and.b16  	%rs409, %rs407, 255;
	setp.ne.s16 	%p247, %rs409, 0;
	or.pred  	%p248, %p246, %p247;
	ld.global.u64 	%rd194, [%rd189+8192];
	{ // callseq 114, 0
	.param .b64 param0;
	st.param.b64 	[param0], %rd194;
	.param .b32 retval0;
	prototype_114 : .callprototype (.param .b32 _) _ (.param .b64 _);
	call (retval0), 
	%rd10, 
	(
	param0
	)
	, prototype_114;
	ld.param.b32 	%r375, [retval0];
	} // callseq 114
	cvt.u16.u32 	%rs410, %r375;
	and.b16  	%rs412, %rs410, 255;
	setp.ne.s16 	%p249, %rs412, 0;
	or.pred  	%p250, %p248, %p249;
	ld.global.u64 	%rd195, [%rd189+10240];
	{ // callseq 115, 0
	.param .b64 param0;
	st.param.b64 	[param0], %rd195;
	.param .b32 retval0;
	prototype_115 : .callprototype (.param .b32 _) _ (.param .b64 _);
	call (retval0), 
	%rd10, 
	(
	param0
	)
	, prototype_115;
	ld.param.b32 	%r377, [retval0];
	} // callseq 115
	cvt.u16.u32 	%rs413, %r377;
	and.b16  	%rs415, %rs413, 255;
	setp.ne.s16 	%p251, %rs415, 0;
	or.pred  	%p252, %p250, %p251;
	ld.global.u64 	%rd196, [%rd189+12288];
	{ // callseq 116, 0
	.param .b64 param0;
	st.param.b64 	[param0], %rd196;
	.param .b32 retval0;
	prototype_116 : .callprototype (.param .b32 _) _ (.param .b64 _);
	call (retval0), 
	%rd10, 
	(
	param0
	)
	, prototype_116;
	ld.param.b32 	%r379, [retval0];
	} // callseq 116
	cvt.u16.u32 	%rs416, %r379;
	and.b16  	%rs418, %rs416, 255;
	setp.ne.s16 	%p253, %rs418, 0;
	or.pred  	%p254, %p252, %p253;
	ld.global.u64 	%rd197, [%rd189+14336];
	{ // callseq 117, 0
	.param .b64 param0;
	st.param.b64 	[param0], %rd197;
	.param .b32 retval0;
	prototype_117 : .callprototype (.param .b32 _) _ (.param .b64 _);
	call (retval0), 
	%rd10, 
	(
	param0
	)
	, prototype_117;
	ld.param.b32 	%r381, [retval0];
	} // callseq 117
	cvt.u16.u32 	%rs419, %r381;
	and.b16  	%rs421, %rs419, 255;
	setp.ne.s16 	%p255, %rs421, 0;
	or.pred  	%p343, %p254, %p255;
	add.s32 	%r484, %r484, 2048;
$L__BB2_13:
	setp.eq.s32 	%p256, %r12, 0;
	@%p256 bra 	$L__BB2_19;
	and.b32  	%r15, %r4, 3;
	setp.lt.u32 	%p258, %r12, 4;
	@%p258 bra 	$L__BB2_16;
	mul.wide.u32 	%rd198, %r484, 8;
	add.s64 	%rd199, %rd2, %rd198;
	ld.global.u64 	%rd200, [%rd199];
	{ // callseq 118, 0
	.param .b64 param0;
	st.param.b64 	[param0], %rd200;
	.param .b32 retval0;
	prototype_118 : .callprototype (.param .b32 _) _ (.param .b64 _);
	call (retval0), 
	%rd10, 
	(
	param0
	)
	, prototype_118;
	ld.param.b32 	%r383, [retval0];
	} // callseq 118
	cvt.u16.u32 	%rs422, %r383;
	and.b16  	%rs424, %rs422, 255;
	setp.ne.s16 	%p259, %rs424, 0;
	or.pred  	%p260, %p343, %p259;
	ld.global.u64 	%rd201, [%rd199+2048];
	{ // callseq 119, 0
	.param .b64 param0;
	st.param.b64 	[param0], %rd201;
	.param .b32 retval0;
	prototype_119 : .callprototype (.param .b32 _) _ (.param .b64 _);
	call (retval0), 
	%rd10, 
	(
	param0
	)
	, prototype_119;
	ld.param.b32 	%r385, [retval0];
	} // callseq 119
	cvt.u16.u32 	%rs425, %r385;
	and.b16  	%rs427, %rs425, 255;
	setp.ne.s16 	%p261, %rs427, 0;
	or.pred  	%p262, %p260, %p261;
	ld.global.u64 	%rd202, [%rd199+4096];
	{ // callseq 120, 0
	.param .b64 param0;
	st.param.b64 	[param0], %rd202;
	.param .b32 retval0;
	prototype_120 : .callprototype (.param .b32 _) _ (.param .b64 _);
	call (retval0), 
	%rd10, 
	(
	param0
	)
	, prototype_120;
	ld.param.b32 	%r387, [retval0];
	} // callseq 120
	cvt.u16.u32 	%rs428, %r387;
	and.b16  	%rs430, %rs428, 255;
	setp.ne.s16 	%p263, %rs430, 0;
	or.pred  	%p264, %p262, %p263;
	ld.global.u64 	%rd203, [%rd199+6144];
	{ // callseq 121, 0
	.param .b64 param0;
	st.param.b64 	[param0], %rd203;
	.param .b32 retval0;
	prototype_121 : .callprototype (.param .b32 _) _ (.param .b64 _);
	call (retval0), 
	%rd10, 
	(
	param0
	)
	, prototype_121;
	ld.param.b32 	%r389, [retval0];
	} // callseq 121
	cvt.u16.u32 	%rs431, %r389;
	and.b16  	%rs433, %rs431, 255;
	setp.ne.s16 	%p265, %rs433, 0;
	or.pred  	%p343, %p264, %p265;
	add.s32 	%r484, %r484, 1024;
$L__BB2_16:
	setp.eq.s32 	%p266, %r15, 0;
	@%p266 bra 	$L__BB2_19;
	mul.wide.u32 	%rd204, %r484, 8;
	add.s64 	%rd207, %rd2, %rd204;
	neg.s32 	%r487, %r15;
$L__BB2_18:
	.pragma "nounroll";
	ld.global.u64 	%rd205, [%rd207];
	{ // callseq 122, 0
	.param .b64 param0;
	st.param.b64 	[param0], %rd205;
	.param .b32 retval0;
	prototype_122 : .callprototype (.param .b32 _) _ (.param .b64 _);
	call (retval0), 
	%rd10, 
	(
	param0
	)
	, prototype_122;
	ld.param.b32 	%r391, [retval0];
	} // callseq 122
	cvt.u16.u32 	%rs434, %r391;
	and.b16  	%rs436, %rs434, 255;
	setp.ne.s16 	%p267, %rs436, 0;
	or.pred  	%p343, %p343, %p267;
	add.s64 	%rd207, %rd207, 2048;
	add.s32 	%r487, %r487, 1;
	setp.ne.s32 	%p268, %r487, 0;
	@%p268 bra 	$L__BB2_18;
$L__BB2_19:
	selp.u16 	%rs502, 1, 0, %p343;
$L__BB2_20:
	setp.lt.u32 	%p269, %r70, 256;
	@%p269 bra 	$L__BB2_36;
	// begin inline asm
	mov.u32 %r440, %laneid;
	// end inline asm
	cvt.u32.u16 	%r446, %rs502;
	and.b32  	%r442, %r446, 255;
	mov.b32 	%r443, 1;
	mov.b32 	%r444, 31;
	mov.b32 	%r445, -1;
	// begin inline asm
	shfl.sync.down.b32 %r441, %r442, %r443, %r444, %r445;
	// end inline asm
	setp.gt.s32 	%p308, %r440, 30;
	@%p308 bra 	$L__BB2_23;
	setp.ne.s16 	%p309, %rs502, 0;
	and.b32  	%r447, %r441, 255;
	setp.ne.s32 	%p310, %r447, 0;
	or.pred  	%p311, %p309, %p310;
	selp.u16 	%rs502, 1, 0, %p311;
$L__BB2_23:
	cvt.u32.u16 	%r453, %rs502;
	and.b32  	%r449, %r453, 255;
	mov.b32 	%r450, 2;
	mov.b32 	%r451, 31;
	mov.b32 	%r452, -1;
	// begin inline asm
	shfl.sync.down.b32 %r448, %r449, %r450, %r451, %r452;
	// end inline asm
	setp.gt.s32 	%p312, %r440, 29;
	@%p312 bra 	$L__BB2_25;
	setp.ne.s16 	%p313, %rs502, 0;
	and.b32  	%r454, %r448, 255;
	setp.ne.s32 	%p314, %r454, 0;
	or.pred  	%p315, %p313, %p314;
	selp.u16 	%rs502, 1, 0, %p315;
$L__BB2_25:
	cvt.u32.u16 	%r460, %rs502;
	and.b32  	%r456, %r460, 255;
	mov.b32 	%r457, 4;
	mov.b32 	%r458, 31;
	mov.b32 	%r459, -1;
	// begin inline asm
	shfl.sync.down.b32 %r455, %r456, %r457, %r458, %r459;
	// end inline asm
	setp.gt.s32 	%p316, %r440, 27;
	@%p316 bra 	$L__BB2_27;
	setp.ne.s16 	%p317, %rs502, 0;
	and.b32  	%r461, %r455, 255;
	setp.ne.s32 	%p318, %r461, 0;
	or.pred  	%p319, %p317, %p318;
	selp.u16 	%rs502, 1, 0, %p319;
$L__BB2_27:
	cvt.u32.u16 	%r467, %rs502;
	and.b32  	%r463, %r467, 255;
	mov.b32 	%r464, 8;
	mov.b32 	%r465, 31;
	mov.b32 	%r466, -1;
	// begin inline asm
	shfl.sync.down.b32 %r462, %r463, %r464, %r465, %r466;
	// end inline asm
	setp.gt.s32 	%p320, %r440, 23;
	@%p320 bra 	$L__BB2_29;
	setp.ne.s16 	%p321, %rs502, 0;
	and.b32  	%r468, %r462, 255;
	setp.ne.s32 	%p322, %r468, 0;
	or.pred  	%p323, %p321, %p322;
	selp.u16 	%rs502, 1, 0, %p323;
$L__BB2_29:
	cvt.u32.u16 	%r474, %rs502;
	and.b32  	%r470, %r474, 255;
	mov.b32 	%r471, 16;
	mov.b32 	%r472, 31;
	mov.b32 	%r473, -1;
	// begin inline asm
	shfl.sync.down.b32 %r469, %r470, %r471, %r472, %r473;
	// end inline asm
	setp.gt.s32 	%p324, %r440, 15;
	@%p324 bra 	$L__BB2_32;
	setp.ne.s16 	%p325, %rs502, 0;
	and.b32  	%r475, %r469, 255;
	setp.ne.s32 	%p326, %r475, 0;
	or.pred  	%p327, %p325, %p326;
	selp.u16 	%rs502, 1, 0, %p327;
	setp.ne.s32 	%p328, %r440, 0;
	@%p328 bra 	$L__BB2_32;
	shr.u32 	%r476, %r1, 5;
	mov.u32 	%r477, _ZZN3cub18CUB_300001_SM_10006detail6reduce28DeviceReduceSingleTileKernelINS2_10policy_hubIbjN4cuda3std3__410logical_orIbEEE10Policy1000EN6thrust24THRUST_300001_SM_1000_NS6detail15normal_iteratorINSD_10device_ptrIyEEEEPbjS9_bbPFbyEEEvT0_T1_T2_T3_T4_T6_E12temp_storage;
	add.s32 	%r478, %r477, %r476;
	st.shared.u8 	[%r478+8], %rs502;
$L__BB2_32:
	bar.sync 	0;
	setp.ne.s32 	%p329, %r1, 0;
	@%p329 bra 	$L__BB2_90;
	ld.shared.u8 	%rs459, [_ZZN3cub18CUB_300001_SM_10006detail6reduce28DeviceReduceSingleTileKernelINS2_10policy_hubIbjN4cuda3std3__410logical_orIbEEE10Policy1000EN6thrust24THRUST_300001_SM_1000_NS6detail15normal_iteratorINSD_10device_ptrIyEEEEPbjS9_bbPFbyEEEvT0_T1_T2_T3_T4_T6_E12temp_storage+9];
	or.b16  	%rs461, %rs502, %rs459;
	ld.shared.u8 	%rs462, [_ZZN3cub18CUB_300001_SM_10006detail6reduce28DeviceReduceSingleTileKernelINS2_10policy_hubIbjN4cuda3std3__410logical_orIbEEE10Policy1000EN6thrust24THRUST_300001_SM_1000_NS6detail15normal_iteratorINSD_10device_ptrIyEEEEPbjS9_bbPFbyEEEvT0_T1_T2_T3_T4_T6_E12temp_storage+10];
	or.b16  	%rs464, %rs461, %rs462;
	ld.shared.u8 	%rs465, [_ZZN3cub18CUB_300001_SM_10006detail6reduce28DeviceReduceSingleTileKernelINS2_10policy_hubIbjN4cuda3std3__410logical_orIbEEE10Policy1000EN6thrust24THRUST_300001_SM_1000_NS6detail15normal_iteratorINSD_10device_ptrIyEEEEPbjS9_bbPFbyEEEvT0_T1_T2_T3_T4_T6_E12temp_storage+11];
	or.b16  	%rs467, %rs464, %rs465;
	ld.shared.u8 	%rs468, [_ZZN3cub18CUB_300001_SM_10006detail6reduce28DeviceReduceSingleTileKernelINS2_10policy_hubIbjN4cuda3std3__410logical_orIbEEE10Policy1000EN6thrust24THRUST_300001_SM_1000_NS6detail15normal_iteratorINSD_10device_ptrIyEEEEPbjS9_bbPFbyEEEvT0_T1_T2_T3_T4_T6_E12temp_storage+12];
	or.b16  	%rs470, %rs467, %rs468;
	ld.shared.u8 	%rs471, [_ZZN3cub18CUB_300001_SM_10006detail6reduce28DeviceReduceSingleTileKernelINS2_10policy_hubIbjN4cuda3std3__410logical_orIbEEE10Policy1000EN6thrust24THRUST_300001_SM_1000_NS6detail15normal_iteratorINSD_10device_ptrIyEEEEPbjS9_bbPFbyEEEvT0_T1_T2_T3_T4_T6_E12temp_storage+13];
	or.b16  	%rs473, %rs470, %rs471;
	ld.shared.u8 	%rs474, [_ZZN3cub18CUB_300001_SM_10006detail6reduce28DeviceReduceSingleTileKernelINS2_10policy_hubIbjN4cuda3std3__410logical_orIbEEE10Policy1000EN6thrust24THRUST_300001_SM_1000_NS6detail15normal_iteratorINSD_10device_ptrIyEEEEPbjS9_bbPFbyEEEvT0_T1_T2_T3_T4_T6_E12temp_storage+14];
	or.b16  	%rs476, %rs473, %rs474;
	and.b16  	%rs477, %rs476, 255;
	mov.pred 	%p344, -1;
	setp.ne.s16 	%p331, %rs477, 0;
	@%p331 bra 	$L__BB2_35;
	ld.shared.u8 	%rs478, [_ZZN3cub18CUB_300001_SM_10006detail6reduce28DeviceReduceSingleTileKernelINS2_10policy_hubIbjN4cuda3std3__410logical_orIbEEE10Policy1000EN6thrust24THRUST_300001_SM_1000_NS6detail15normal_iteratorINSD_10device_ptrIyEEEEPbjS9_bbPFbyEEEvT0_T1_T2_T3_T4_T6_E12temp_storage+15];
	setp.ne.s16 	%p344, %rs478, 0;
$L__BB2_35:
	selp.u16 	%rs502, 1, 0, %p344;
	bra.uni 	$L__BB2_90;
$L__BB2_36:
	// begin inline asm
	mov.u32 %r393, %laneid;
	// end inline asm
	and.b32  	%r399, %r1, 992;
	add.s32 	%r400, %r399, 32;
	setp.gt.u32 	%p270, %r400, %r70;
	not.b32 	%r401, %r399;
	add.s32 	%r402, %r70, %r401;
	selp.b32 	%r397, %r402, 31, %p270;
	cvt.u32.u16 	%r403, %rs502;
	and.b32  	%r395, %r403, 255;
	mov.b32 	%r396, 1;
	mov.b32 	%r398, -1;
	// begin inline asm
	shfl.sync.down.b32 %r394, %r395, %r396, %r397, %r398;
	// end inline asm
	setp.ge.s32 	%p271, %r393, %r397;
	@%p271 bra 	$L__BB2_38;
	setp.ne.s16 	%p272, %rs502, 0;
	and.b32  	%r404, %r394, 255;
	setp.ne.s32 	%p273, %r404, 0;
	or.pred  	%p274, %p272, %p273;
	selp.u16 	%rs502, 1, 0, %p274;
$L__BB2_38:
	cvt.u32.u16 	%r410, %rs502;
	and.b32  	%r406, %r410, 255;
	mov.b32 	%r407, 2;
	mov.b32 	%r409, -1;
	// begin inline asm
	shfl.sync.down.b32 %r405, %r406, %r407, %r397, %r409;
	// end inline asm
	add.s32 	%r411, %r393, 2;
	setp.gt.s32 	%p275, %r411, %r397;
	@%p275 bra 	$L__BB2_40;
	setp.ne.s16 	%p276, %rs502, 0;
	and.b32  	%r412, %r405, 255;
	setp.ne.s32 	%p277, %r412, 0;
	or.pred  	%p278, %p276, %p277;
	selp.u16 	%rs502, 1, 0, %p278;
$L__BB2_40:
	cvt.u32.u16 	%r418, %rs502;
	and.b32  	%r414, %r418, 255;
	mov.b32 	%r415, 4;
	mov.b32 	%r417, -1;
	// begin inline asm
	shfl.sync.down.b32 %r413, %r414, %r415, %r397, %r417;
	// end inline asm
	add.s32 	%r419, %r393, 4;
	setp.gt.s32 	%p279, %r419, %r397;
	@%p279 bra 	$L__BB2_42;
	setp.ne.s16 	%p280, %rs502, 0;
	and.b32  	%r420, %r413, 255;
	setp.ne.s32 	%p281, %r420, 0;
	or.pred  	%p282, %p280, %p281;
	selp.u16 	%rs502, 1, 0, %p282;
$L__BB2_42:
	cvt.u32.u16 	%r426, %rs502;
	and.b32  	%r422, %r426, 255;
	mov.b32 	%r423, 8;
	mov.b32 	%r425, -1;
	// begin inline asm
	shfl.sync.down.b32 %r421, %r422, %r423, %r397, %r425;
	// end inline asm
	add.s32 	%r427, %r393, 8;
	setp.gt.s32 	%p283, %r427, %r397;
	@%p283 bra 	$L__BB2_44;
	setp.ne.s16 	%p284, %rs502, 0;
	and.b32  	%r428, %r421, 255;
	setp.ne.s32 	%p285, %r428, 0;
	or.pred  	%p286, %p284, %p285;
	selp.u16 	%rs502, 1, 0, %p286;
$L__BB2_44:
	cvt.u32.u16 	%r434, %rs502;
	and.b32  	%r430, %r434, 255;
	mov.b32 	%r431, 16;
	mov.b32 	%r433, -1;
	// begin inline asm
	shfl.sync.down.b32 %r429, %r430, %r431, %r397, %r433;
	// end inline asm
	add.s32 	%r435, %r393, 16;
	setp.gt.s32 	%p287, %r435, %r397;
	@%p287 bra 	$L__BB2_46;
	setp.ne.s16 	%p288, %rs502, 0;
	and.b32  	%r436, %r429, 255;
	setp.ne.s32 	%p289, %r436, 0;
	or.pred  	%p290, %p288, %p289;
	selp.u16 	%rs502, 1, 0, %p290;
$L__BB2_46:
	setp.ne.s32 	%p291, %r393, 0;
	@%p291 bra 	$L__BB2_48;
	shr.u32 	%r437, %r1, 5;
	mov.u32 	%r438, _ZZN3cub18CUB_300001_SM_10006detail6reduce28DeviceReduceSingleTileKernelINS2_10policy_hubIbjN4cuda3std3__410logical_orIbEEE10Policy1000EN6thrust24THRUST_300001_SM_1000_NS6detail15normal_iteratorINSD_10device_ptrIyEEEEPbjS9_bbPFbyEEEvT0_T1_T2_T3_T4_T6_E12temp_storage;
	add.s32 	%r439, %r438, %r437;
	st.shared.u8 	[%r439+8], %rs502;
$L__BB2_48:
	bar.sync 	0;
	setp.ne.s32 	%p292, %r1, 0;
	setp.lt.u32 	%p293, %r70, 33;
	or.pred  	%p294, %p292, %p293;
	@%p294 bra 	$L__BB2_90;
	ld.shared.u8 	%rs437, [_ZZN3cub18CUB_300001_SM_10006detail6reduce28DeviceReduceSingleTileKernelINS2_10policy_hubIbjN4cuda3std3__410logical_orIbEEE10Policy1000EN6thrust24THRUST_300001_SM_1000_NS6detail15normal_iteratorINSD_10device_ptrIyEEEEPbjS9_bbPFbyEEEvT0_T1_T2_T3_T4_T6_E12temp_storage+9];
	or.b16  	%rs439, %rs502, %rs437;
	and.b16  	%rs440, %rs439, 255;
	setp.ne.s16 	%p17, %rs440, 0;
	selp.u16 	%rs502, 1, 0, %p17;
	setp.lt.u32 	%p295, %r70, 65;
	@%p295 bra 	$L__BB2_90;
	ld.shared.u8 	%rs441, [_ZZN3cub18CUB_300001_SM_10006detail6reduce28DeviceReduceSingleTileKernelINS2_10policy_hubIbjN4cuda3std3__410logical_orIbEEE10Policy1000EN6thrust24THRUST_300001_SM_1000_NS6detail15normal_iteratorINSD_10device_ptrIyEEEEPbjS9_bbPFbyEEEvT0_T1_T2_T3_T4_T6_E12temp_storage+10];
	setp.ne.s16 	%p296, %rs441, 0;
	or.pred  	%p18, %p17, %p296;
	selp.u16 	%rs502, 1, 0, %p18;
	setp.lt.u32 	%p297, %r70, 97;
	@%p297 bra 	$L__BB2_90;
	ld.shared.u8 	%rs444, [_ZZN3cub18CUB_300001_SM_10006detail6reduce28DeviceReduceSingleTileKernelINS2_10policy_hubIbjN4cuda3std3__410logical_orIbEEE10Policy1000EN6thrust24THRUST_300001_SM_1000_NS6detail15normal_iteratorINSD_10device_ptrIyEEEEPbjS9_bbPFbyEEEvT0_T1_T2_T3_T4_T6_E12temp_storage+11];
	setp.ne.s16 	%p298, %rs444, 0;
	or.pred  	%p19, %p18, %p298;
	selp.u16 	%rs502, 1, 0, %p19;
	setp.lt.u32 	%p299, %r70, 129;
	@%p299 bra 	$L__BB2_90;
	ld.shared.u8 	%rs447, [_ZZN3cub18CUB_300001_SM_10006detail6reduce28DeviceReduceSingleTileKernelINS2_10policy_hubIbjN4cuda3std3__410logical_orIbEEE10Policy1000EN6thrust24THRUST_300001_SM_1000_NS6detail15normal_iteratorINSD_10device_ptrIyEEEEPbjS9_bbPFbyEEEvT0_T1_T2_T3_T4_T6_E12temp_storage+12];
	setp.ne.s16 	%p300, %rs447, 0;
	or.pred  	%p20, %p19, %p300;
	selp.u16 	%rs502, 1, 0, %p20;
	setp.lt.u32 	%p301, %r70, 161;
	@%p301 bra 	$L__BB2_90;
	ld.shared.u8 	%rs450, [_ZZN3cub18CUB_300001_SM_10006detail6reduce28DeviceReduceSingleTileKernelINS2_10policy_hubIbjN4cuda3std3__410logical_orIbEEE10Policy1000EN6thrust24THRUST_300001_SM_1000_NS6detail15normal_iteratorINSD_10device_ptrIyEEEEPbjS9_bbPFbyEEEvT0_T1_T2_T3_T4_T6_E12temp_storage+13];
	setp.ne.s16 	%p302, %rs450, 0;
	or.pred  	%p21, %p20, %p302;
	selp.u16 	%rs502, 1, 0, %p21;
	setp.lt.u32 	%p303, %r70, 193;
	@%p303 bra 	$L__BB2_90;
	ld.shared.u8 	%rs453, [_ZZN3cub18CUB_300001_SM_10006detail6reduce28DeviceReduceSingleTileKernelINS2_10policy_hubIbjN4cuda3std3__410logical_orIbEEE10Policy1000EN6thrust24THRUST_300001_SM_1000_NS6detail15normal_iteratorINSD_10device_ptrIyEEEEPbjS9_bbPFbyEEEvT0_T1_T2_T3_T4_T6_E12temp_storage+14];
	setp.ne.s16 	%p304, %rs453, 0;
	or.pred  	%p22, %p21, %p304;
	selp.u16 	%rs502, 1, 0, %p22;
	setp.lt.u32 	%p305, %r70, 225;
	@%p305 bra 	$L__BB2_90;
	ld.shared.u8 	%rs456, [_ZZN3cub18CUB_300001_SM_10006detail6reduce28DeviceReduceSingleTileKernelINS2_10policy_hubIbjN4cuda3std3__410logical_orIbEEE10Policy1000EN6thrust24THRUST_300001_SM_1000_NS6detail15normal_iteratorINSD_10device_ptrIyEEEEPbjS9_bbPFbyEEEvT0_T1_T2_T3_T4_T6_E12temp_storage+15];
	setp.ne.s16 	%p306, %rs456, 0;
	or.pred  	%p307, %p22, %p306;
	selp.u16 	%rs502, 1, 0, %p307;
	bra.uni 	$L__BB2_90;
$L__BB2_56:
	mov.u32 	%r34, %tid.x;
	mul.wide.u32 	%rd12, %r34, 8;
	add.s64 	%rd13, %rd2, %rd12;
	ld.global.u64 	%rd14, [%rd13];
	{ // callseq 0, 0
	.param .b64 param0;
	st.param.b64 	[param0], %rd14;
	.param .b32 retval0;
	prototype_0 : .callprototype (.param .b32 _) _ (.param .b64 _);
	call (retval0), 
	%rd10, 
	(
	param0
	)
	, prototype_0;
	ld.param.b32 	%r72, [retval0];
	} // callseq 0
	cvt.u16.u32 	%rs51, %r72;
	ld.global.u64 	%rd15, [%rd13+2048];
	{ // callseq 1, 0
	.param .b64 param0;
	st.param.b64 	[param0], %rd15;
	.param .b32 retval0;
	prototype_1 : .callprototype (.param .b32 _) _ (.param .b64 _);
	call (retval0), 
	%rd10, 
	(
	param0
	)
	, prototype_1;
	ld.param.b32 	%r74, [retval0];
	} // callseq 1
	cvt.u16.u32 	%rs52, %r74;
	ld.global.u64 	%rd16, [%rd13+4096];
	{ // callseq 2, 0
	.param .b64 param0;
	st.param.b64 	[param0], %rd16;
	.param .b32 retval0;
	prototype_2 : .callprototype (.param .b32 _) _ (.param .b64 _);
	call (retval0), 
	%rd10, 
	(
	param0
	)
	, prototype_2;
	ld.param.b32 	%r76, [retval0];
	} // callseq 2
	cvt.u16.u32 	%rs54, %r76;
	ld.global.u64 	%rd17, [%rd13+6144];
	{ // callseq 3, 0
	.param .b64 param0;
	st.param.b64 	[param0], %rd17;
	.param .b32 retval0;
	prototype_3 : .callprototype (.param .b32 _) _ (.param .b64 _);
	call (retval0), 
	%rd10, 
	(
	param0
	)
	, prototype_3;
	ld.param.b32 	%r78, [retval0];
	} // callseq 3
	cvt.u16.u32 	%rs56, %r78;
	ld.global.u64 	%rd18, [%rd13+8192];
	{ // callseq 4, 0
	.param .b64 param0;
	st.param.b64 	[param0], %rd18;
	.param .b32 retval0;
	prototype_4 : .callprototype (.param .b32 _) _ (.param .b64 _);
	call (retval0), 
	%rd10, 
	(
	param0
	)
	, prototype_4;
	ld.param.b32 	%r80, [retval0];
	} // callseq 4
	cvt.u16.u32 	%rs58, %r80;
	ld.global.u64 	%rd19, [%rd13+10240];
	{ // callseq 5, 0
	.param .b64 param0;
	st.param.b64 	[param0], %rd19;
	.param .b32 retval0;
	prototype_5 : .callprototype (.param .b32 _) _ (.param .b64 _);
	call (retval0), 
	%rd10, 
	(
	param0
	)
	, prototype_5;
	ld.param.b32 	%r82, [retval0];
	} // callseq 5
	cvt.u16.u32 	%rs60, %r82;
	ld.global.u64 	%rd20, [%rd13+12288];
	{ // callseq 6, 0
	.param .b64 param0;
	st.param.b64 	[param0], %rd20;
	.param .b32 retval0;
	prototype_6 : .callprototype (.param .b32 _) _ (.param .b64 _);
	call (retval0), 
	%rd10, 
	(
	param0
	)
	, prototype_6;
	ld.param.b32 	%r84, [retval0];
	} // callseq 6
	cvt.u16.u32 	%rs62, %r84;
	ld.global.u64 	%rd21, [%rd13+14336];
	{ // callseq 7, 0
	.param .b64 param0;
	st.param.b64 	[param0], %rd21;
	.param .b32 retval0;
	prototype_7 : .callprototype (.param .b32 _) _ (.param .b64 _);
	call (retval0), 
	%rd10, 
	(
	param0
	)
	, prototype_7;
	ld.param.b32 	%r86, [retval0];
	} // callseq 7
	cvt.u16.u32 	%rs64, %r86;
	ld.global.u64 	%rd22, [%rd13+16384];
	{ // callseq 8, 0
	.param .b64 param0;
	st.param.b64 	[param0], %rd22;
	.param .b32 retval0;
	prototype_8 : .callprototype (.param .b32 _) _ (.param .b64 _);
	call (retval0), 
	%rd10, 
	(
	param0
	)
	, prototype_8;
	ld.param.b32 	%r88, [retval0];
	} // callseq 8
	cvt.u16.u32 	%rs66, %r88;
	ld.global.u64 	%rd23, [%rd13+18432];
	{ // callseq 9, 0
	.param .b64 param0;
	st.param.b64 	[param0], %rd23;
	.param .b32 retval0;
	prototype_9 : .callprototype (.param .b32 _) _ (.param .b64 _);
	call (retval0), 
	%rd10, 
	(
	param0
	)
	, prototype_9;
	ld.param.b32 	%r90, [retval0];
	} // callseq 9
	cvt.u16.u32 	%rs68, %r90;
	ld.global.u64 	%rd24, [%rd13+20480];
	{ // callseq 10, 0
	.param .b64 param0;
	st.param.b64 	[param0], %rd24;
	.param .b32 retval0;
	prototype_10 : .callprototype (.param .b32 _) _ (.param .b64 _);
	call (retval0), 
	%rd10, 
	(
	param0
	)
	, prototype_10;
	ld.param.b32 	%r92, [retval0];
	} // callseq 10
	cvt.u16.u32 	%rs70, %r92;
	ld.global.u64 	%rd25, [%rd13+22528];
	{ // callseq 11, 0
	.param .b64 param0;
	st.param.b64 	[param0], %rd25;
	.param .b32 retval0;
	prototype_11 : .callprototype (.param .b32 _) _ (.param .b64 _);
	call (retval0), 
	%rd10, 
	(
	param0
	)
	, prototype_11;
	ld.param.b32 	%r94, [retval0];
	} // callseq 11
	cvt.u16.u32 	%rs72, %r94;
	ld.global.u64 	%rd26, [%rd13+24576];
	{ // callseq 12, 0
	.param .b64 param0;
	st.param.b64 	[param0], %rd26;
	.param .b32 retval0;
	prototype_12 : .callprototype (.param .b32 _) _ (.param .b64 _);
	call (retval0), 
	%rd10, 
	(
	param0
	)
	, prototype_12;
	ld.param.b32 	%r96, [retval0];
	} // callseq 12
	cvt.u16.u32 	%rs74, %r96;
	ld.global.u64 	%rd27, [%rd13+26624];
	{ // callseq 13, 0
	.param .b64 param0;
	st.param.b64 	[param0], %rd27;
	.param .b32 retval0;
	prototype_13 : .callprototype (.param .b32 _) _ (.param .b64 _);
	call (retval0), 
	%rd10, 
	(
	param0
	)
	, prototype_13;
	ld.param.b32 	%r98, [retval0];
	} // callseq 13
	cvt.u16.u32 	%rs76, %r98;
	ld.global.u64 	%rd28, [%rd13+28672];
	{ // callseq 14, 0
	.param .b64 param0;
	st.param.b64 	[param0], %rd28;
	.param .b32 retval0;
	prototype_14 : .callprototype (.param .b32 _) _ (.param .b64 _);
	call (retval0), 
	%rd10, 
	(
	param0
	)
	, prototype_14;
	ld.param.b32 	%r100, [retval0];
	} // callseq 14
	cvt.u16.u32 	%rs78, %r100;
	ld.global.u64 	%rd29, [%rd13+30720];
	{ // callseq 15, 0
	.param .b64 param0;
	st.param.b64 	[param0], %rd29;
	.param .b32 retval0;
	prototype_15 : .callprototype (.param .b32 _) _ (.param .b64 _);
	call (retval0), 
	%rd10, 
	(
	param0
	)
	, prototype_15;
	ld.param.b32 	%r102, [retval0];
	} // callseq 15
	cvt.u16.u32 	%rs80, %r102;
	ld.global.u64 	%rd30, [%rd13+32768];
	{ // callseq 16, 0
	.param .b64 param0;
	st.param.b64 	[param0], %rd30;
	.param .b32 retval0;
	prototype_16 : .callprototype (.param .b32 _) _ (.param .b64 _);
	call (retval0), 
	%rd10, 
	(
	param0
	)
	, prototype_16;
	ld.param.b32 	%r104, [retval0];
	} // callseq 16
	cvt.u16.u32 	%rs82, %r104;
	ld.global.u64 	%rd31, [%rd13+34816];
	{ // callseq 17, 0
	.param .b64 param0;
	st.param.b64 	[param0], %rd31;
	.param .b32 retval0;
	prototype_17 : .callprototype (.param .b32 _) _ (.param .b64 _);
	call (retval0), 
	%rd10, 
	(
	param0
	)
	, prototype_17;
	ld.param.b32 	%r106, [retval0];
	} // callseq 17
	cvt.u16.u32 	%rs84, %r106;
	ld.global.u64 	%rd32, [%rd13+36864];
	{ // callseq 18, 0
	.param .b64 param0;
	st.param.b64 	[param0], %rd32;
	.param .b32 retval0;
	prototype_18 : .callprototype (.param .b32 _) _ (.param .b64 _);
	call (retval0), 
	%rd10, 
	(
	param0
	)
	, prototype_18;
	ld.param.b32 	%r108, [retval0];
	} // callseq 18
	cvt.u16.u32 	%rs86, %r108;
	ld.global.u64 	%rd33, [%rd13+38912];
	{ // callseq 19, 0
	.param .b64 param0;
	st.param.b64 	[param0], %rd33;
	.param .b32 retval0;
	prototype_19 : .callprototype (.param .b32 _) _ (.param .b64 _);
	call (retval0), 
	%rd10, 
	(
	param0
	)
	, prototype_19;
	ld.param.b32 	%r110, [retval0];
	} // callseq 19
	cvt.u16.u32 	%rs88, %r110;
	ld.global.u64 	%rd34, [%rd13+40960];
	{ // callseq 20, 0
	.param .b64 param0;
	st.param.b64 	[param0], %rd34;
	.param .b32 retval0;
	prototype_20 : .callprototype (.param .b32 _) _ (.param .b64 _);
	call (retval0), 
	%rd10, 
	(
	param0
	)
	, prototype_20;
	ld.param.b32 	%r112, [retval0];
	} // callseq 20
	cvt.u16.u32 	%rs90, %r112;
	ld.global.u64 	%rd35, [%rd13+43008];
	{ // callseq 21, 0
	.param .b64 param0;
	st.param.b64 	[param0], %rd35;
	.param .b32 retval0;
	prototype_21 : .callprototype (.param .b32 _) _ (.param .b64 _);
	call (retval0), 
	%rd10, 
	(
	param0
	)
	, prototype_21;
	ld.param.b32 	%r114, [retval0];
	} // callseq 21
	cvt.u16.u32 	%rs92, %r114;
	ld.global.u64 	%rd36, [%rd13+45056];
	{ // callseq 22, 0
	.param .b64 param0;
	st.param.b64 	[param0], %rd36;
	.param .b32 retval0;
	prototype_22 : .callprototype (.param .b32 _) _ (.param .b64 _);
	call (retval0), 
	%rd10, 
	(
	param0
	)
	, prototype_22;
	ld.param.b32 	%r116, [retval0];
	} // callseq 22
	cvt.u16.u32 	%rs94, %r116;
	ld.global.u64 	%rd37, [%rd13+47104];
	{ // callseq 23, 0
	.param .b64 param0;
	st.param.b64 	[param0], %rd37;
	.param .b32 retval0;
	prototype_23 : .callprototype (.param .b32 _) _ (.param .b64 _);
	call (retval0), 
	%rd10, 
	(
	param0
	)
	, prototype_23;
	ld.param.b32 	%r118, [retval0];
	} // callseq 23
	cvt.u16.u32 	%rs96, %r118;
	ld.global.u64 	%rd38, [%rd13+49152];
	{ // callseq 24, 0
	.param .b64 param0;
	st.param.b64 	[param0], %rd38;
	.param .b32 retval0;
	prototype_24 : .callprototype (.param .b32 _) _ (.param .b64 _);
	call (retval0), 
	%rd10, 
	(
	param0
	)
	, prototype_24;
	ld.param.b32 	%r120, [retval0];
	} // callseq 24
	cvt.u16.u32 	%rs98, %r120;
	ld.global.u64 	%rd39, [%rd13+51200];
	{ // callseq 25, 0
	.param .b64 param0;
	st.param.b64 	[param0], %rd39;
	.param .b32 retval0;
	prototype_25 : .callprototype (.param .b32 _) _ (.param .b64 _);
	call (retval0), 
	%rd10, 
	(
	param0
	)
	, prototype_25;
	ld.param.b32 	%r122, [retval0];
	} // callseq 25
	cvt.u16.u32 	%rs100, %r122;
	ld.global.u64 	%rd40, [%rd13+53248];
	{ // callseq 26, 0
	.param .b64 param0;
	st.param.b64 	[param0], %rd40;
	.param .b32 retval0;
	prototype_26 : .callprototype (.param .b32 _) _ (.param .b64 _);
	call (retval0), 
	%rd10, 
	(
	param0
	)
	, prototype_26;
	ld.param.b32 	%r124, [retval0];
	} // callseq 26
	cvt.u16.u32 	%rs102, %r124;
	ld.global.u64 	%rd41, [%rd13+55296];
	{ // callseq 27, 0
	.param .b64 param0;
	st.param.b64 	[param0], %rd41;
	.param .b32 retval0;
	prototype_27 : .callprototype (.param .b32 _) _ (.param .b64 _);
	call (retval0), 
	%rd10, 
	(
	param0
	)
	, prototype_27;
	ld.param.b32 	%r126, [retval0];
	} // callseq 27
	cvt.u16.u32 	%rs104, %r126;
	ld.global.u64 	%rd42, [%rd13+57344];
	{ // callseq 28, 0
	.param .b64 param0;
	st.param.b64 	[param0], %rd42;
	.param .b32 retval0;
	prototype_28 : .callprototype (.param .b32 _) _ (.param .b64 _);
	call (retval0), 
	%rd10, 
	(
	param0
	)
	, prototype_28;
	ld.param.b32 	%r128, [retval0];
	} // callseq 28
	cvt.u16.u32 	%rs106, %r128;
	ld.global.u64 	%rd43, [%rd13+59392];
	{ // callseq 29, 0
	.param .b64 param0;
	st.param.b64 	[param0], %rd43;
	.param .b32 retval0;
	prototype_29 : .callprototype (.param .b32 _) _ (.param .b64 _);
	call (retval0), 
	%rd10, 
	(
	param0
	)
	, prototype_29;
	ld.param.b32 	%r130, [retval0];
	} // callseq 29
	cvt.u16.u32 	%rs108, %r130;
	ld.global.u64 	%rd44, [%rd13+61440];
	{ // callseq 30, 0
	.param .b64 param0;
	st.param.b64 	[param0], %rd44;
	.param .b32 retval0;
	prototype_30 : .callprototype (.param .b32 _) _ (.param .b64 _);
	call (retval0), 
	%rd10, 
	(
	param0
	)
	, prototype_30;
	ld.param.b32 	%r132, [retval0];
	} // callseq 30
	cvt.u16.u32 	%rs110, %r132;
	ld.global.u64 	%rd45, [%rd13+63488];
	{ // callseq 31, 0
	.param .b64 param0;
	st.param.b64 	[param0], %rd45;
	.param .b32 retval0;
	prototype_31 : .callprototype (.param .b32 _) _ (.param .b64 _);
	call (retval0), 
	%rd10, 
	(
	param0
	)
	, prototype_31;
	ld.param.b32 	%r134, [retval0];
	} // callseq 31
	cvt.u16.u32 	%rs112, %r134;
	or.b16  	%rs114, %rs51, %rs52;
	or.b16  	%rs115, %rs114, %rs54;
	or.b16  	%rs116, %rs115, %rs56;
	or.b16  	%rs117, %rs116, %rs58;
	or.b16  	%rs118, %rs117, %rs60;
	or.b16  	%rs119, %rs118, %rs62;
	or.b16  	%rs120, %rs119, %rs64;
	or.b16  	%rs121, %rs120, %rs66;
	or.b16  	%rs122, %rs121, %rs68;
	or.b16  	%rs123, %rs122, %rs70;
	or.b16  	%rs124, %rs123, %rs72;
	or.b16  	%rs125, %rs124, %rs74;
	or.b16  	%rs126, %rs125, %rs76;
	or.b16  	%rs127, %rs126, %rs78;
	or.b16  	%rs128, %rs127, %rs80;
	or.b16  	%rs129, %rs128, %rs82;
	or.b16  	%rs130, %rs129, %rs84;
	or.b16  	%rs131, %rs130, %rs86;
	or.b16  	%rs132, %rs131, %rs88;
	or.b16  	%rs133, %rs132, %rs90;
	or.b16  	%rs134, %rs133, %rs92;
	or.b16  	%rs135, %rs134, %rs94;
	or.b16  	%rs136, %rs135, %rs96;
	or.b16  	%rs137, %rs136, %rs98;
	or.b16  	%rs138, %rs137, %rs100;
	or.b16  	%rs139, %rs138, %rs102;
	or.b16  	%rs140, %rs139, %rs104;
	or.b16  	%rs141, %rs140, %rs106;
	or.b16  	%rs142, %rs141, %rs108;
	or.b16  	%rs143, %rs142, %rs110;
	or.b16  	%rs144, %rs143, %rs112;
	and.b16  	%rs145, %rs144, 255;
	setp.ne.s16 	%p345, %rs145, 0;
	selp.u16 	%rs502, 1, 0, %p345;
	add.s32 	%r35, %r70, -8192;
	setp.lt.u32 	%p44, %r35, 8192;
	mov.b32 	%r489, 8192;
	@%p44 bra 	$L__BB2_60;
	mov.b32 	%r489, 8192;
$L__BB2_58:
	add.s32 	%r137, %r34, %r489;
	mul.wide.u32 	%rd46, %r137, 8;
	add.s64 	%rd47, %rd2, %rd46;
	ld.global.u64 	%rd48, [%rd47];
	{ // callseq 32, 0
	.param .b64 param0;
	st.param.b64 	[param0], %rd48;
	.param .b32 retval0;
	prototype_32 : .callprototype (.param .b32 _) _ (.param .b64 _);
	call (retval0), 
	%rd10, 
	(
	param0
	)
	, prototype_32;
	ld.param.b32 	%r138, [retval0];
	} // callseq 32
	cvt.u16.u32 	%rs146, %r138;
	and.b16  	%rs148, %rs146, 255;
	ld.global.u64 	%rd49, [%rd47+2048];
	{ // callseq 33, 0
	.param .b64 param0;
	st.param.b64 	[param0], %rd49;
	.param .b32 retval0;
	prototype_33 : .callprototype (.param .b32 _) _ (.param .b64 _);
	call (retval0), 
	%rd10, 
	(
	param0
	)
	, prototype_33;
	ld.param.b32 	%r140, [retval0];
	} // callseq 33
	cvt.u16.u32 	%rs149, %r140;
	and.b16  	%rs151, %rs149, 255;
	ld.global.u64 	%rd50, [%rd47+4096];
	{ // callseq 34, 0
	.param .b64 param0;
	st.param.b64 	[param0], %rd50;
	.param .b32 retval0;
	prototype_34 : .callprototype (.param .b32 _) _ (.param .b64 _);
	call (retval0), 
	%rd10, 
	(
	param0
	)
	, prototype_34;
	ld.param.b32 	%r142, [retval0];
	} // callseq 34
	cvt.u16.u32 	%rs152, %r142;
	and.b16  	%rs154, %rs152, 255;
	ld.global.u64 	%rd51, [%rd47+6144];
	{ // callseq 35, 0
	.param .b64 param0;
	st.param.b64 	[param0], %rd51;
	.param .b32 retval0;
	prototype_35 : .callprototype (.param .b32 _) _ (.param .b64 _);
	call (retval0), 
	%rd10, 
	(
	param0
	)
	, prototype_35;
	ld.param.b32 	%r144, [retval0];
	} // callseq 35
	cvt.u16.u32 	%rs155, %r144;
	and.b16  	%rs157, %rs155, 255;
	ld.global.u64 	%rd52, [%rd47+8192];
	{ // callseq 36, 0
	.param .b64 param0;
	st.param.b64 	[param0], %rd52;
	.param .b32 retval0;
	prototype_36 : .callprototype (.param .b32 _) _ (.param .b64 _);
	call (retval0), 
	%rd10, 
	(
	param0
	)
	, prototype_36;
	ld.param.b32 	%r146, [retval0];
	} // callseq 36
	cvt.u16.u32 	%rs158, %r146;
	and.b16  	%rs160, %rs158, 255;
	ld.global.u64 	%rd53, [%rd47+10240];
	{ // callseq 37, 0
	.param .b64 param0;
	st.param.b64 	[param0], %rd53;
	.param .b32 retval0;
	prototype_37 : .callprototype (.param .b32 _) _ (.param .b64 _);
	call (retval0), 
	%rd10, 
	(
	param0
	)
	, prototype_37;
	ld.param.b32 	%r148, [retval0];
	} // callseq 37
	cvt.u16.u32 	%rs161, %r148;
	and.b16  	%rs163, %rs161, 255;
	ld.global.u64 	%rd54, [%rd47+12288];
	{ // callseq 38, 0
	.param .b64 param0;
	st.param.b64 	[param0], %rd54;
	.param .b32 retval0;
	prototype_38 : .callprototype (.param .b32 _) _ (.param .b64 _);
	call (retval0), 
	%rd10, 
	(
	param0
	)
	, prototype_38;
	ld.param.b32 	%r150, [retval0];
	} // callseq 38
	cvt.u16.u32 	%rs164, %r150;
	and.b16  	%rs166, %rs164, 255;
	ld.global.u64 	%rd55, [%rd47+14336];
	{ // callseq 39, 0
	.param .b64 param0;
	st.param.b64 	[param0], %rd55;
	.param .b32 retval0;
	prototype_39 : .callprototype (.param .b32 _) _ (.param .b64 _);
	call (retval0), 
	%rd10, 
	(
	param0
	)
	, prototype_39;
	ld.param.b32 	%r152, [retval0];
	} // callseq 39
	cvt.u16.u32 	%rs167, %r152;
	and.b16  	%rs169, %rs167, 255;
	ld.global.u64 	%rd56, [%rd47+16384];
	{ // callseq 40, 0
	.param .b64 param0;
	st.param.b64 	[param0], %rd56;
	.param .b32 retval0;
	prototype_40 : .callprototype (.param .b32 _) _ (.param .b64 _);
	call (retval0), 
	%rd10, 
	(
	param0
	)
	, prototype_40;
	ld.param.b32 	%r154, [retval0];
	} // callseq 40
	cvt.u16.u32 	%rs170, %r154;
	and.b16  	%rs172, %rs170, 255;
	ld.global.u64 	%rd57, [%rd47+18432];
	{ // callseq 41, 0
	.param .b64 param0;
	st.param.b64 	[param0], %rd57;
	.param .b32 retval0;
	prototype_41 : .callprototype (.param .b32 _) _ (.param .b64 _);
	call (retval0), 
	%rd10, 
	(
	param0
	)
	, prototype_41;
	ld.param.b32 	%r156, [retval0];
	} // callseq 41
	cvt.u16.u32 	%rs173, %r156;
	and.b16  	%rs175, %rs173, 255;
	ld.global.u64 	%rd58, [%rd47+20480];
	{ // callseq 42, 0
	.param .b64 param0;
	st.param.b64 	[param0], %rd58;
	.param .b32 retval0;
	prototype_42 : .callprototype (.param .b32 _) _ (.param .b64 _);
	call (retval0), 
	%rd10, 
	(
	param0
	)
	, prototype_42;
	ld.param.b32 	%r158, [retval0];
	} // callseq 42
	cvt.u16.u32 	%rs176, %r158;
	and.b16  	%rs178, %rs176, 255;
	ld.global.u64 	%rd59, [%rd47+22528];
	{ // callseq 43, 0
	.param .b64 param0;
	st.param.b64 	[param0], %rd59;
	.param .b32 retval0;
	prototype_43 : .callprototype (.param .b32 _) _ (.param .b64 _);
	call (retval0), 
	%rd10, 
	(
	param0
	)
	, prototype_43;
	ld.param.b32 	%r160, [retval0];
	} // callseq 43
	cvt.u16.u32 	%rs179, %r160;
	and.b16  	%rs181, %rs179, 255;
	ld.global.u64 	%rd60, [%rd47+24576];
	{ // callseq 44, 0
	.param .b64 param0;
	st.param.b64 	[param0], %rd60;
	.param .b32 retval0;
	prototype_44 : .callprototype (.param .b32 _) _ (.param .b64 _);
	call (retval0), 
	%rd10, 
	(
	param0
	)
	, prototype_44;
	ld.param.b32 	%r162, [retval0];
	} // callseq 44
	cvt.u16.u32 	%rs182, %r162;
	and.b16  	%rs184, %rs182, 255;
	ld.global.u64 	%rd61, [%rd47+26624];
	{ // callseq 45, 0
	.param .b64 param0;
	st.param.b64 	[param0], %rd61;
	.param .b32 retval0;
	prototype_45 : .callprototype (.param .b32 _) _ (.param .b64 _);
	call (retval0), 
	%rd10, 
	(
	param0
	)
	, prototype_45;
	ld.param.b32 	%r164, [retval0];
	} // callseq 45
	cvt.u16.u32 	%rs185, %r164;
	and.b16  	%rs187, %rs185, 255;
	ld.global.u64 	%rd62, [%rd47+28672];
	{ // callseq 46, 0
	.param .b64 param0;
	st.param.b64 	[param0], %rd62;
	.param .b32 retval0;
	prototype_46 : .callprototype (.param .b32 _) _ (.param .b64 _);
	call (retval0), 
	%rd10, 
	(
	param0
	)
	, prototype_46;
	ld.param.b32 	%r166, [retval0];
	} // callseq 46
	cvt.u16.u32 	%rs188, %r166;
	and.b16  	%rs190, %rs188, 255;
	ld.global.u64 	%rd63, [%rd47+30720];
	{ // callseq 47, 0
	.param .b64 param0;
	st.param.b64 	[param0], %rd63;
	.param .b32 retval0;
	prototype_47 : .callprototype (.param .b32 _) _ (.param .b64 _);
	call (retval0), 
	%rd10, 
	(
	param0
	)
	, prototype_47;
	ld.param.b32 	%r168, [retval0];
	} // callseq 47
	cvt.u16.u32 	%rs191, %r168;
	and.b16  	%rs193, %rs191, 255;
	ld.global.u64 	%rd64, [%rd47+32768];
	{ // callseq 48, 0
	.param .b64 param0;
	st.param.b64 	[param0], %rd64;
	.param .b32 retval0;
	prototype_48 : .callprototype (.param .b32 _) _ (.param .b64 _);
	call (retval0), 
	%rd10, 
	(
	param0
	)
	, prototype_48;
	ld.param.b32 	%r170, [retval0];
	} // callseq 48
	cvt.u16.u32 	%rs194, %r170;
	and.b16  	%rs196, %rs194, 255;
	ld.global.u64 	%rd65, [%rd47+34816];
	{ // callseq 49, 0
	.param .b64 param0;
	st.param.b64 	[param0], %rd65;
	.param .b32 retval0;
	prototype_49 : .callprototype (.param .b32 _) _ (.param .b64 _);
	call (retval0), 
	%rd10, 
	(
	param0
	)
	, prototype_49;
	ld.param.b32 	%r172, [retval0];
	} // callseq 49
	cvt.u16.u32 	%rs197, %r172;
	and.b16  	%rs199, %rs197, 255;
	ld.global.u64 	%rd66, [%rd47+36864];
	{ // callseq 50, 0
	.param .b64 param0;
	st.param.b64 	[param0], %rd66;
	.param .b32 retval0;
	prototype_50 : .callprototype (.param .b32 _) _ (.param .b64 _);
	call (retval0), 
	%rd10, 
	(
	param0
	)
	, prototype_50;
	ld.param.b32 	%r174, [retval0];
	} // callseq 50
	cvt.u16.u32 	%rs200, %r174;
	and.b16  	%rs202, %rs200, 255;
	ld.global.u64 	%rd67, [%rd47+38912];
	{ // callseq 51, 0
	.param .b64 param0;
	st.param.b64 	[param0], %rd67;
	.param .b32 retval0;
	prototype_51 : .callprototype (.param .b32 _) _ (.param .b64 _);
	call (retval0), 
	%rd10, 
	(
	param0
	)
	, prototype_51;
	ld.param.b32 	%r176, [retval0];
	} // callseq 51
	cvt.u16.u32 	%rs203, %r176;
	and.b16  	%rs205, %rs203, 255;
	ld.global.u64 	%rd68, [%rd47+40960];
	{ // callseq 52, 0
	.param .b64 param0;
	st.param.b64 	[param0], %rd68;
	.param .b32 retval0;
	prototype_52 : .callprototype (.param .b32 _) _ (.param .b64 _);
	call (retval0), 
	%rd10, 
	(
	param0
	)
	, prototype_52;
	ld.param.b32 	%r178, [retval0];
	} // callseq 52
	cvt.u16.u32 	%rs206, %r178;
	and.b16  	%rs208, %rs206, 255;
	ld.global.u64 	%rd69, [%rd47+43008];
	{ // callseq 53, 0
	.param .b64 param0;
	st.param.b64 	[param0], %rd69;
	.param .b32 retval0;
	prototype_53 : .callprototype (.param .b32 _) _ (.param .b64 _);
	call (retval0), 
	%rd10, 
	(
	param0
	)
	, prototype_53;
	ld.param.b32 	%r180, [retval0];
	} // callseq 53
	cvt.u16.u32 	%rs209, %r180;
	and.b16  	%rs211, %rs209, 255;
	ld.global.u64 	%rd70, [%rd47+45056];
	{ // callseq 54, 0
	.param .b64 param0;
	st.param.b64 	[param0], %rd70;
	.param .b32 retval0;
	prototype_54 : .callprototype (.param .b32 _) _ (.param .b64 _);
	call (retval0), 
	%rd10, 
	(
	param0
	)
	, prototype_54;
	ld.param.b32 	%r182, [retval0];
	} // callseq 54
	cvt.u16.u32 	%rs212, %r182;
	and.b16  	%rs214, %rs212, 255;
	ld.global.u64 	%rd71, [%rd47+47104];
	{ // callseq 55, 0
	.param .b64 param0;
	st.param.b64 	[param0], %rd71;
	.param .b32 retval0;
	prototype_55 : .callprototype (.param .b32 _) _ (.param .b64 _);
	call (retval0), 
	%rd10, 
	(
	param0
	)
	, prototype_55;
	ld.param.b32 	%r184, [retval0];
	} // callseq 55
	cvt.u16.u32 	%rs215, %r184;
	and.b16  	%rs217, %rs215, 255;
	ld.global.u64 	%rd72, [%rd47+49152];
	{ // callseq 56, 0
	.param .b64 param0;
	st.param.b64 	[param0], %rd72;
	.param .b32 retval0;
	prototype_56 : .callprototype (.param .b32 _) _ (.param .b64 _);
	call (retval0), 
	%rd10, 
	(
	param0
	)
	, prototype_56;
	ld.param.b32 	%r186, [retval0];
	} // callseq 56
	cvt.u16.u32 	%rs218, %r186;
	and.b16  	%rs220, %rs218, 255;
	ld.global.u64 	%rd73, [%rd47+51200];
	{ // callseq 57, 0
	.param .b64 param0;
	st.param.b64 	[param0], %rd73;
	.param .b32 retval0;
	prototype_57 : .callprototype (.param .b32 _) _ (.param .b64 _);
	call (retval0), 
	%rd10, 
	(
	param0
	)
	, prototype_57;
	ld.param.b32 	%r188, [retval0];
	} // callseq 57
	cvt.u16.u32 	%rs221, %r188;
	and.b16  	%rs223, %rs221, 255;
	ld.global.u64 	%rd74, [%rd47+53248];
	{ // callseq 58, 0
	.param .b64 param0;
	st.param.b64 	[param0], %rd74;
	.param .b32 retval0;
	prototype_58 : .callprototype (.param .b32 _) _ (.param .b64 _);
	call (retval0), 
	%rd10, 
	(
	param0
	)
	, prototype_58;
	ld.param.b32 	%r190, [retval0];
	} // callseq 58
	cvt.u16.u32 	%rs224, %r190;
	and.b16  	%rs226, %rs224, 255;
	ld.global.u64 	%rd75, [%rd47+55296];
	{ // callseq 59, 0
	.param .b64 param0;
	st.param.b64 	[param0], %rd75;
	.param .b32 retval0;
	prototype_59 : .callprototype (.param .b32 _) _ (.param .b64 _);
	call (retval0), 
	%rd10, 
	(
	param0
	)
	, prototype_59;
	ld.param.b32 	%r192, [retval0];
	} // callseq 59
	cvt.u16.u32 	%rs227, %r192;
	and.b16  	%rs229, %rs227, 255;
	ld.global.u64 	%rd76, [%rd47+57344];
	{ // callseq 60, 0
	.param .b64 param0;
	st.param.b64 	[param0], %rd76;
	.param .b32 retval0;
	prototype_60 : .callprototype (.param .b32 _) _ (.param .b64 _);
	call (retval0), 
	%rd10, 
	(
	param0
	)
	, prototype_60;
	ld.param.b32 	%r194, [retval0];
	} // callseq 60
	cvt.u16.u32 	%rs230, %r194;
	and.b16  	%rs232, %rs230, 255;
	ld.global.u64 	%rd77, [%rd47+59392];
	{ // callseq 61, 0
	.param .b64 param0;
	st.param.b64 	[param0], %rd77;
	.param .b32 retval0;
	prototype_61 : .callprototype (.param .b32 _) _ (.param .b64 _);
	call (retval0), 
	%rd10, 
	(
	param0
	)
	, prototype_61;
	ld.param.b32 	%r196, [retval0];
	} // callseq 61
	cvt.u16.u32 	%rs233, %r196;
	and.b16  	%rs235, %rs233, 255;
	ld.global.u64 	%rd78, [%rd47+61440];
	{ // callseq 62, 0
	.param .b64 param0;
	st.param.b64 	[param0], %rd78;
	.param .b32 retval0;
	prototype_62 : .callprototype (.param .b32 _) _ (.param .b64 _);
	call (retval0), 
	%rd10, 
	(
	param0
	)
	, prototype_62;
	ld.param.b32 	%r198, [retval0];
	} // callseq 62
	cvt.u16.u32 	%rs236, %r198;
	and.b16  	%rs238, %rs236, 255;
	ld.global.u64 	%rd79, [%rd47+63488];
	{ // callseq 63, 0
	.param .b64 param0;
	st.param.b64 	[param0], %rd79;
	.param .b32 retval0;
	prototype_63 : .callprototype (.param .b32 _) _ (.param .b64 _);
	call (retval0), 
	%rd10, 
	(
	param0
	)
	, prototype_63;
	ld.param.b32 	%r200, [retval0];
	} // callseq 63
	cvt.u16.u32 	%rs239, %r200;
	and.b16  	%rs241, %rs239, 255;
	setp.ne.s16 	%p45, %rs148, 0;
	or.pred  	%p46, %p345, %p45;
	setp.ne.s16 	%p47, %rs151, 0;
	or.pred  	%p48, %p46, %p47;
	setp.ne.s16 	%p49, %rs154, 0;
	or.pred  	%p50, %p48, %p49;
	setp.ne.s16 	%p51, %rs157, 0;
	or.pred  	%p52, %p50, %p51;
	setp.ne.s16 	%p53, %rs160, 0;
	or.pred  	%p54, %p52, %p53;
	setp.ne.s16 	%p55, %rs163, 0;
	or.pred  	%p56, %p54, %p55;
	setp.ne.s16 	%p57, %rs166, 0;
	or.pred  	%p58, %p56, %p57;
	setp.ne.s16 	%p59, %rs169, 0;
	or.pred  	%p60, %p58, %p59;
	setp.ne.s16 	%p61, %rs172, 0;
	or.pred  	%p62, %p60, %p61;
	setp.ne.s16 	%p63, %rs175, 0;
	or.pred  	%p64, %p62, %p63;
	setp.ne.s16 	%p65, %rs178, 0;
	or.pred  	%p66, %p64, %p65;
	setp.ne.s16 	%p67, %rs181, 0;
	or.pred  	%p68, %p66, %p67;
	setp.ne.s16 	%p69, %rs184, 0;
	or.pred  	%p70, %p68, %p69;
	setp.ne.s16 	%p71, %rs187, 0;
	or.pred  	%p72, %p70, %p71;
	setp.ne.s16 	%p73, %rs190, 0;
	or.pred  	%p74, %p72, %p73;
	setp.ne.s16 	%p75, %rs193, 0;
	or.pred  	%p76, %p74, %p75;
	setp.ne.s16 	%p77, %rs196, 0;
	or.pred  	%p78, %p76, %p77;
	setp.ne.s16 	%p79, %rs199, 0;
	or.pred  	%p80, %p78, %p79;
	setp.ne.s16 	%p81, %rs202, 0;
	or.pred  	%p82, %p80, %p81;
	setp.ne.s16 	%p83, %rs205, 0;
	or.pred  	%p84, %p82, %p83;
	setp.ne.s16 	%p85, %rs208, 0;
	or.pred  	%p86, %p84, %p85;
	setp.ne.s16 	%p87, %rs211, 0;
	or.pred  	%p88, %p86, %p87;
	setp.ne.s16 	%p89, %rs214, 0;
	or.pred  	%p90, %p88, %p89;
	setp.ne.s16 	%p91, %rs217, 0;
	or.pred  	%p92, %p90, %p91;
	setp.ne.s16 	%p93, %rs220, 0;
	or.pred  	%p94, %p92, %p93;
	setp.ne.s16 	%p95, %rs223, 0;
	or.pred  	%p96, %p94, %p95;
	setp.ne.s16 	%p97, %rs226, 0;
	or.pred  	%p98, %p96, %p97;
	setp.ne.s16 	%p99, %rs229, 0;
	or.pred  	%p100, %p98, %p99;
	setp.ne.s16 	%p101, %rs232, 0;
	or.pred  	%p102, %p100, %p101;
	setp.ne.s16 	%p103, %rs235, 0;
	or.pred  	%p104, %p102, %p103;
	setp.ne.s16 	%p105, %rs238, 0;
	or.pred  	%p106, %p104, %p105;
	setp.ne.s16 	%p107, %rs241, 0;
	or.pred  	%p345, %p106, %p107;
	selp.u16 	%rs502, 1, 0, %p345;
	sub.s32 	%r202, %r70, %r489;
	setp.lt.u32 	%p108, %r202, 8192;
	@%p108 bra 	$L__BB2_75;
	add.s32 	%r489, %r489, 8192;
	setp.le.u32 	%p109, %r489, %r35;
	@%p109 bra 	$L__BB2_58;
$L__BB2_60:
	setp.le.u32 	%p110, %r70, %r489;
	sub.s32 	%r203, %r70, %r489;
	setp.ge.s32 	%p111, %r34, %r203;
	or.pred  	%p112, %p110, %p111;
	@%p112 bra 	$L__BB2_75;
	setp.ne.s16 	%p354, %rs502, 0;
	not.b32 	%r205, %r34;
	add.s32 	%r206, %r70, %r205;
	sub.s32 	%r207, %r206, %r489;
	shr.u32 	%r208, %r207, 8;
	add.s32 	%r39, %r208, 1;
	and.b32  	%r40, %r39, 15;
	setp.lt.u32 	%p114, %r207, 3840;
	mov.u32 	%r494, %r34;
	@%p114 bra 	$L__BB2_65;
	or.b32  	%r492, %r34, 2048;
	add.s32 	%r491, %r34, %r489;
	and.b32  	%r209, %r39, 33554416;
	neg.s32 	%r490, %r209;
$L__BB2_63:
	.pragma "nounroll";
	mul.wide.u32 	%rd80, %r491, 8;
	add.s64 	%rd81, %rd2, %rd80;
	ld.global.u64 	%rd82, [%rd81];
	{ // callseq 64, 0
	.param .b64 param0;
	st.param.b64 	[param0], %rd82;
	.param .b32 retval0;
	prototype_64 : .callprototype (.param .b32 _) _ (.param .b64 _);
	call (retval0), 
	%rd10, 
	(
	param0
	)
	, prototype_64;
	ld.param.b32 	%r210, [retval0];
	} // callseq 64
	cvt.u16.u32 	%rs242, %r210;
	and.b16  	%rs244, %rs242, 255;
	setp.ne.s16 	%p115, %rs244, 0;
	or.pred  	%p116, %p354, %p115;
	add.s32 	%r212, %r491, 256;
	mul.wide.u32 	%rd83, %r212, 8;
	add.s64 	%rd84, %rd2, %rd83;
	ld.global.u64 	%rd85, [%rd84];
	{ // callseq 65, 0
	.param .b64 param0;
	st.param.b64 	[param0], %rd85;
	.param .b32 retval0;
	prototype_65 : .callprototype (.param .b32 _) _ (.param .b64 _);
	call (retval0), 
	%rd10, 
	(
	param0
	)
	, prototype_65;
	ld.param.b32 	%r213, [retval0];
	} // callseq 65
	cvt.u16.u32 	%rs245, %r213;
	and.b16  	%rs247, %rs245, 255;
	setp.ne.s16 	%p117, %rs247, 0;
	or.pred  	%p118, %p116, %p117;
	add.s32 	%r215, %r491, 512;
	mul.wide.u32 	%rd86, %r215, 8;
	add.s64 	%rd87, %rd2, %rd86;
	ld.global.u64 	%rd88, [%rd87];
	{ // callseq 66, 0
	.param .b64 param0;
	st.param.b64 	[param0], %rd88;
	.param .b32 retval0;
	prototype_66 : .callprototype (.param .b32 _) _ (.param .b64 _);
	call (retval0), 
	%rd10, 
	(
	param0
	)
	, prototype_66;
	ld.param.b32 	%r216, [retval0];
	} // callseq 66
	cvt.u16.u32 	%rs248, %r216;
	and.b16  	%rs250, %rs248, 255;
	setp.ne.s16 	%p119, %rs250, 0;
	or.pred  	%p120, %p118, %p119;
	add.s32 	%r218, %r491, 768;
	mul.wide.u32 	%rd89, %r218, 8;
	add.s64 	%rd90, %rd2, %rd89;
	ld.global.u64 	%rd91, [%rd90];
	{ // callseq 67, 0
	.param .b64 param0;
	st.param.b64 	[param0], %rd91;
	.param .b32 retval0;
	prototype_67 : .callprototype (.param .b32 _) _ (.param .b64 _);
	call (retval0), 
	%rd10, 
	(
	param0
	)
	, prototype_67;
	ld.param.b32 	%r219, [retval0];
	} // callseq 67
	cvt.u16.u32 	%rs251, %r219;
	and.b16  	%rs253, %rs251, 255;
	setp.ne.s16 	%p121, %rs253, 0;
	or.pred  	%p122, %p120, %p121;
	add.s32 	%r221, %r491, 1024;
	mul.wide.u32 	%rd92, %r221, 8;
	add.s64 	%rd93, %rd2, %rd92;
	ld.global.u64 	%rd94, [%rd93];
	{ // callseq 68, 0
	.param .b64 param0;
	st.param.b64 	[param0], %rd94;
	.param .b32 retval0;
	prototype_68 : .callprototype (.param .b32 _) _ (.param .b64 _);
	call (retval0), 
	%rd10, 
	(
	param0
	)
	, prototype_68;
	ld.param.b32 	%r222, [retval0];
	} // callseq 68
	cvt.u16.u32 	%rs254, %r222;
	and.b16  	%rs256, %rs254, 255;
	setp.ne.s16 	%p123, %rs256, 0;
	or.pred  	%p124, %p122, %p123;
	add.s32 	%r224, %r491, 1280;
	mul.wide.u32 	%rd95, %r224, 8;
	add.s64 	%rd96, %rd2, %rd95;
	ld.global.u64 	%rd97, [%rd96];
	{ // callseq 69, 0
	.param .b64 param0;
	st.param.b64 	[param0], %rd97;
	.param .b32 retval0;
	prototype_69 : .callprototype (.param .b32 _) _ (.param .b64 _);
	call (retval0), 
	%rd10, 
	(
	param0
	)
	, prototype_69;
	ld.param.b32 	%r225, [retval0];
	} // callseq 69
	cvt.u16.u32 	%rs257, %r225;
	and.b16  	%rs259, %rs257, 255;
	setp.ne.s16 	%p125, %rs259, 0;
	or.pred  	%p126, %p124, %p125;
	add.s32 	%r227, %r491, 1536;
	mul.wide.u32 	%rd98, %r227, 8;
	add.s64 	%rd99, %rd2, %rd98;
	ld.global.u64 	%rd100, [%rd99];
	{ // callseq 70, 0
	.param .b64 param0;
	st.param.b64 	[param0], %rd100;
	.param .b32 retval0;
	prototype_70 : .callprototype (.param .b32 _) _ (.param .b64 _);
	call (retval0), 
	%rd10, 
	(
	param0
	)
	, prototype_70;
	ld.param.b32 	%r228, [retval0];
	} // callseq 70
	cvt.u16.u32 	%rs260, %r228;
	and.b16  	%rs262, %rs260, 255;
	setp.ne.s16 	%p127, %rs262, 0;
	or.pred  	%p128, %p126, %p127;
	add.s32 	%r230, %r491, 1792;
	mul.wide.u32 	%rd101, %r230, 8;
	add.s64 	%rd102, %rd2, %rd101;
	ld.global.u64 	%rd103, [%rd102];
	{ // callseq 71, 0
	.param .b64 param0;
	st.param.b64 	[param0], %rd103;
	.param .b32 retval0;
	prototype_71 : .callprototype (.param .b32 _) _ (.param .b64 _);
	call (retval0), 
	%rd10, 
	(
	param0
	)
	, prototype_71;
	ld.param.b32 	%r231, [retval0];
	} // callseq 71
	cvt.u16.u32 	%rs263, %r231;
	and.b16  	%rs265, %rs263, 255;
	setp.ne.s16 	%p129, %rs265, 0;
	or.pred  	%p130, %p128, %p129;
	add.s32 	%r233, %r491, 2048;
	mul.wide.u32 	%rd104, %r233, 8;
	add.s64 	%rd105, %rd2, %rd104;
	ld.global.u64 	%rd106, [%rd105];
	{ // callseq 72, 0
	.param .b64 param0;
	st.param.b64 	[param0], %rd106;
	.param .b32 retval0;
	prototype_72 : .callprototype (.param .b32 _) _ (.param .b64 _);
	call (retval0), 
	%rd10, 
	(
	param0
	)
	, prototype_72;
	ld.param.b32 	%r234, [retval0];
	} // callseq 72
	cvt.u16.u32 	%rs266, %r234;
	and.b16  	%rs268, %rs266, 255;
	setp.ne.s16 	%p131, %rs268, 0;
	or.pred  	%p132, %p130, %p131;
	add.s32 	%r236, %r491, 2304;
	mul.wide.u32 	%rd107, %r236, 8;
	add.s64 	%rd108, %rd2, %rd107;
	ld.global.u64 	%rd109, [%rd108];
	{ // callseq 73, 0
	.param .b64 param0;
	st.param.b64 	[param0], %rd109;
	.param .b32 retval0;
	prototype_73 : .callprototype (.param .b32 _) _ (.param .b64 _);
	call (retval0), 
	%rd10, 
	(
	param0
	)
	, prototype_73;
	ld.param.b32 	%r237, [retval0];
	} // callseq 73
	cvt.u16.u32 	%rs269, %r237;
	and.b16  	%rs271, %rs269, 255;
	setp.ne.s16 	%p133, %rs271, 0;
	or.pred  	%p134, %p132, %p133;
	add.s32 	%r239, %r491, 2560;
	mul.wide.u32 	%rd110, %r239, 8;
	add.s64 	%rd111, %rd2, %rd110;
	ld.global.u64 	%rd112, [%rd111];
	{ // callseq 74, 0
	.param .b64 param0;
	st.param.b64 	[param0], %rd112;
	.param .b32 retval0;
	prototype_74 : .callprototype (.param .b32 _) _ (.param .b64 _);
	call (retval0), 
	%rd10, 
	(
	param0
	)
	, prototype_74;
	ld.param.b32 	%r240, [retval0];
	} // callseq 74
	cvt.u16.u32 	%rs272, %r240;
	and.b16  	%rs274, %rs272, 255;
	setp.ne.s16 	%p135, %rs274, 0;
	or.pred  	%p136, %p134, %p135;
	add.s32 	%r242, %r491, 2816;
	mul.wide.u32 	%rd113, %r242, 8;
	add.s64 	%rd114, %rd2, %rd113;
	ld.global.u64 	%rd115, [%rd114];
	{ // callseq 75, 0
	.param .b64 param0;
	st.param.b64 	[param0], %rd115;
	.param .b32 retval0;
	prototype_75 : .callprototype (.param .b32 _) _ (.param .b64 _);
	call (retval0), 
	%rd10, 
	(
	param0
	)
	, prototype_75;
	ld.param.b32 	%r243, [retval0];
	} // callseq 75
	cvt.u16.u32 	%rs275, %r243;
	and.b16  	%rs277, %rs275, 255;
	setp.ne.s16 	%p137, %rs277, 0;
	or.pred  	%p138, %p136, %p137;
	add.s32 	%r245, %r491, 3072;
	mul.wide.u32 	%rd116, %r245, 8;
	add.s64 	%rd117, %rd2, %rd116;
	ld.global.u64 	%rd118, [%rd117];
	{ // callseq 76, 0
	.param .b64 param0;
	st.param.b64 	[param0], %rd118;
	.param .b32 retval0;
	prototype_76 : .callprototype (.param .b32 _) _ (.param .b64 _);
	call (retval0), 
	%rd10, 
	(
	param0
	)
	, prototype_76;
	ld.param.b32 	%r246, [retval0];
	} // callseq 76
	cvt.u16.u32 	%rs278, %r246;
	and.b16  	%rs280, %rs278, 255;
	setp.ne.s16 	%p139, %rs280, 0;
	or.pred  	%p140, %p138, %p139;
	add.s32 	%r248, %r491, 3328;
	mul.wide.u32 	%rd119, %r248, 8;
	add.s64 	%rd120, %rd2, %rd119;
	ld.global.u64 	%rd121, [%rd120];
	{ // callseq 77, 0
	.param .b64 param0;
	st.param.b64 	[param0], %rd121;
	.param .b32 retval0;
	prototype_77 : .callprototype (.param .b32 _) _ (.param .b64 _);
	call (retval0), 
	%rd10, 
	(
	param0
	)
	, prototype_77;
	ld.param.b32 	%r249, [retval0];
	} // callseq 77
	cvt.u16.u32 	%rs281, %r249;
	and.b16  	%rs283, %rs281, 255;
	setp.ne.s16 	%p141, %rs283, 0;
	or.pred  	%p142, %p140, %p141;
	add.s32 	%r251, %r491, 3584;
	mul.wide.u32 	%rd122, %r251, 8;
	add.s64 	%rd123, %rd2, %rd122;
	ld.global.u64 	%rd124, [%rd123];
	{ // callseq 78, 0
	.param .b64 param0;
	st.param.b64 	[param0], %rd124;
	.param .b32 retval0;
	prototype_78 : .callprototype (.param .b32 _) _ (.param .b64 _);
	call (retval0), 
	%rd10, 
	(
	param0
	)
	, prototype_78;
	ld.param.b32 	%r252, [retval0];
	} // callseq 78
	cvt.u16.u32 	%rs284, %r252;
	and.b16  	%rs286, %rs284, 255;
	setp.ne.s16 	%p143, %rs286, 0;
	or.pred  	%p144, %p142, %p143;
	add.s32 	%r254, %r491, 3840;
	mul.wide.u32 	%rd125, %r254, 8;
	add.s64 	%rd126, %rd2, %rd125;
	ld.global.u64 	%rd127, [%rd126];
	{ // callseq 79, 0
	.param .b64 param0;
	st.param.b64 	[param0], %rd127;
	.param .b32 retval0;
	prototype_79 : .callprototype (.param .b32 _) _ (.param .b64 _);
	call (retval0), 
	%rd10, 
	(
	param0
	)
	, prototype_79;
	ld.param.b32 	%r255, [retval0];
	} // callseq 79
	cvt.u16.u32 	%rs287, %r255;
	and.b16  	%rs289, %rs287, 255;
	setp.ne.s16 	%p145, %rs289, 0;
	or.pred  	%p354, %p144, %p145;
	add.s32 	%r492, %r492, 4096;
	add.s32 	%r491, %r491, 4096;
	add.s32 	%r490, %r490, 16;
	setp.ne.s32 	%p146, %r490, 0;
	@%p146 bra 	$L__BB2_63;
	add.s32 	%r494, %r492, -2048;
$L__BB2_65:
	setp.eq.s32 	%p147, %r40, 0;
	@%p147 bra 	$L__BB2_74;
	and.b32  	%r52, %r39, 7;
	setp.lt.u32 	%p149, %r40, 8;
	@%p149 bra 	$L__BB2_68;
	add.s32 	%r257, %r494, %r489;
	mul.wide.u32 	%rd128, %r257, 8;
	add.s64 	%rd129, %rd2, %rd128;
	ld.global.u64 	%rd130, [%rd129];
	{ // callseq 80, 0
	.param .b64 param0;
	st.param.b64 	[param0], %rd130;
	.param .b32 retval0;
	prototype_80 : .callprototype (.param .b32 _) _ (.param .b64 _);
	call (retval0), 
	%rd10, 
	(
	param0
	)
	, prototype_80;
	ld.param.b32 	%r258, [retval0];
	} // callseq 80
	cvt.u16.u32 	%rs290, %r258;
	and.b16  	%rs292, %rs290, 255;
	setp.ne.s16 	%p150, %rs292, 0;
	or.pred  	%p151, %p354, %p150;
	add.s32 	%r260, %r257, 256;
	mul.wide.u32 	%rd131, %r260, 8;
	add.s64 	%rd132, %rd2, %rd131;
	ld.global.u64 	%rd133, [%rd132];
	{ // callseq 81, 0
	.param .b64 param0;
	st.param.b64 	[param0], %rd133;
	.param .b32 retval0;
	prototype_81 : .callprototype (.param .b32 _) _ (.param .b64 _);
	call (retval0), 
	%rd10, 
	(
	param0
	)
	, prototype_81;
	ld.param.b32 	%r261, [retval0];
	} // callseq 81
	cvt.u16.u32 	%rs293, %r261;
	and.b16  	%rs295, %rs293, 255;
	setp.ne.s16 	%p152, %rs295, 0;
	or.pred  	%p153, %p151, %p152;
	add.s32 	%r263, %r257, 512;
	mul.wide.u32 	%rd134, %r263, 8;
	add.s64 	%rd135, %rd2, %rd134;
	ld.global.u64 	%rd136, [%rd135];
	{ // callseq 82, 0
	.param .b64 param0;
	st.param.b64 	[param0], %rd136;
	.param .b32 retval0;
	prototype_82 : .callprototype (.param .b32 _) _ (.param .b64 _);
	call (retval0), 
	%rd10, 
	(
	param0
	)
	, prototype_82;
	ld.param.b32 	%r264, [retval0];
	} // callseq 82
	cvt.u16.u32 	%rs296, %r264;
	and.b16  	%rs298, %rs296, 255;
	setp.ne.s16 	%p154, %rs298, 0;
	or.pred  	%p155, %p153, %p154;
	add.s32 	%r266, %r257, 768;
	mul.wide.u32 	%rd137, %r266, 8;
	add.s64 	%rd138, %rd2, %rd137;
	ld.global.u64 	%rd139, [%rd138];
	{ // callseq 83, 0
	.param .b64 param0;
	st.param.b64 	[param0], %rd139;
	.param .b32 retval0;
	prototype_83 : .callprototype (.param .b32 _) _ (.param .b64 _);
	call (retval0), 
	%rd10, 
	(
	param0
	)
	, prototype_83;
	ld.param.b32 	%r267, [retval0];
	} // callseq 83
	cvt.u16.u32 	%rs299, %r267;
	and.b16  	%rs301, %rs299, 255;
	setp.ne.s16 	%p156, %rs301, 0;
	or.pred  	%p157, %p155, %p156;
	add.s32 	%r269, %r257, 1024;
	mul.wide.u32 	%rd140, %r269, 8;
	add.s64 	%rd141, %rd2, %rd140;
	ld.global.u64 	%rd142, [%rd141];
	{ // callseq 84, 0
	.param .b64 param0;
	st.param.b64 	[param0], %rd142;
	.param .b32 retval0;
	prototype_84 : .callprototype (.param .b32 _) _ (.param .b64 _);
	call (retval0), 
	%rd10, 
	(
	param0
	)
	, prototype_84;
	ld.param.b32 	%r270, [retval0];
	} // callseq 84
	cvt.u16.u32 	%rs302, %r270;
	and.b16  	%rs304, %rs302, 255;
	setp.ne.s16 	%p158, %rs304, 0;
	or.pred  	%p159, %p157, %p158;
	add.s32 	%r272, %r257, 1280;
	mul.wide.u32 	%rd143, %r272, 8;
	add.s64 	%rd144, %rd2, %rd143;
	ld.global.u64 	%rd145, [%rd144];
	{ // callseq 85, 0
	.param .b64 param0;
	st.param.b64 	[param0], %rd145;
	.param .b32 retval0;
	prototype_85 : .callprototype (.param .b32 _) _ (.param .b64 _);
	call (retval0), 
	%rd10, 
	(
	param0
	)
	, prototype_85;
	ld.param.b32 	%r273, [retval0];
	} // callseq 85
	cvt.u16.u32 	%rs305, %r273;
	and.b16  	%rs307, %rs305, 255;
	setp.ne.s16 	%p160, %rs307, 0;
	or.pred  	%p161, %p159, %p160;
	add.s32 	%r275, %r257, 1536;
	mul.wide.u32 	%rd146, %r275, 8;
	add.s64 	%rd147, %rd2, %rd146;
	ld.global.u64 	%rd148, [%rd147];
	{ // callseq 86, 0
	.param .b64 param0;
	st.param.b64 	[param0], %rd148;
	.param .b32 retval0;
	prototype_86 : .callprototype (.param .b32 _) _ (.param .b64 _);
	call (retval0), 
	%rd10, 
	(
	param0
	)
	, prototype_86;
	ld.param.b32 	%r276, [retval0];
	} // callseq 86
	cvt.u16.u32 	%rs308, %r276;
	and.b16  	%rs310, %rs308, 255;
	setp.ne.s16 	%p162, %rs310, 0;
	or.pred  	%p163, %p161, %p162;
	add.s32 	%r278, %r257, 1792;
	mul.wide.u32 	%rd149, %r278, 8;
	add.s64 	%rd150, %rd2, %rd149;
	ld.global.u64 	%rd151, [%rd150];
	{ // callseq 87, 0
	.param .b64 param0;
	st.param.b64 	[param0], %rd151;
	.param .b32 retval0;
	prototype_87 : .callprototype (.param .b32 _) _ (.param .b64 _);
	call (retval0), 
	%rd10, 
	(
	param0
	)
	, prototype_87;
	ld.param.b32 	%r279, [retval0];
	} // callseq 87
	cvt.u16.u32 	%rs311, %r279;
	and.b16  	%rs313, %rs311, 255;
	setp.ne.s16 	%p164, %rs313, 0;
	or.pred  	%p354, %p163, %p164;
	add.s32 	%r494, %r494, 2048;
$L__BB2_68:
	setp.eq.s32 	%p165, %r52, 0;
	@%p165 bra 	$L__BB2_74;
	and.b32  	%r55, %r39, 3;
	setp.lt.u32 	%p167, %r52, 4;
	@%p167 bra 	$L__BB2_71;
	add.s32 	%r281, %r494, %r489;
	mul.wide.u32 	%rd152, %r281, 8;
	add.s64 	%rd153, %rd2, %rd152;
	ld.global.u64 	%rd154, [%rd153];
	{ // callseq 88, 0
	.param .b64 param0;
	st.param.b64 	[param0], %rd154;
	.param .b32 retval0;
	prototype_88 : .callprototype (.param .b32 _) _ (.param .b64 _);
	call (retval0), 
	%rd10, 
	(
	param0
	)
	, prototype_88;
	ld.param.b32 	%r282, [retval0];
	} // callseq 88
	cvt.u16.u32 	%rs314, %r282;
	and.b16  	%rs316, %rs314, 255;
	setp.ne.s16 	%p168, %rs316, 0;
	or.pred  	%p169, %p354, %p168;
	add.s32 	%r284, %r281, 256;
	mul.wide.u32 	%rd155, %r284, 8;
	add.s64 	%rd156, %rd2, %rd155;
	ld.global.u64 	%rd157, [%rd156];
	{ // callseq 89, 0
	.param .b64 param0;
	st.param.b64 	[param0], %rd157;
	.param .b32 retval0;
	prototype_89 : .callprototype (.param .b32 _) _ (.param .b64 _);
	call (retval0), 
	%rd10, 
	(
	param0
	)
	, prototype_89;
	ld.param.b32 	%r285, [retval0];
	} // callseq 89
	cvt.u16.u32 	%rs317, %r285;
	and.b16  	%rs319, %rs317, 255;
	setp.ne.s16 	%p170, %rs319, 0;
	or.pred  	%p171, %p169, %p170;
	add.s32 	%r287, %r281, 512;
	mul.wide.u32 	%rd158, %r287, 8;
	add.s64 	%rd159, %rd2, %rd158;
	ld.global.u64 	%rd160, [%rd159];
	{ // callseq 90, 0
	.param .b64 param0;
	st.param.b64 	[param0], %rd160;
	.param .b32 retval0;
	prototype_90 : .callprototype (.param .b32 _) _ (.param .b64 _);
	call (retval0), 
	%rd10, 
	(
	param0
	)
	, prototype_90;
	ld.param.b32 	%r288, [retval0];
	} // callseq 90
	cvt.u16.u32 	%rs320, %r288;
	and.b16  	%rs322, %rs320, 255;
	setp.ne.s16 	%p172, %rs322, 0;
	or.pred  	%p173, %p171, %p172;
	add.s32 	%r290, %r281, 768;
	mul.wide.u32 	%rd161, %r290, 8;
	add.s64 	%rd162, %rd2, %rd161;
	ld.global.u64 	%rd163, [%rd162];
	{ // callseq 91, 0
	.param .b64 param0;
	st.param.b64 	[param0], %rd163;
	.param .b32 retval0;
	prototype_91 : .callprototype (.param .b32 _) _ (.param .b64 _);
	call (retval0), 
	%rd10, 
	(
	param0
	)
	, prototype_91;
	ld.param.b32 	%r291, [retval0];
	} // callseq 91
	cvt.u16.u32 	%rs323, %r291;
	and.b16  	%rs325, %rs323, 255;
	setp.ne.s16 	%p174, %rs325, 0;
	or.pred  	%p354, %p173, %p174;
	add.s32 	%r494, %r494, 1024;
$L__BB2_71:
	setp.eq.s32 	%p175, %r55, 0;
	@%p175 bra 	$L__BB2_74;
	add.s32 	%r497, %r494, %r489;
	neg.s32 	%r496, %r55;
$L__BB2_73:
	.pragma "nounroll";
	mul.wide.u32 	%rd164, %r497, 8;
	add.s64 	%rd165, %rd2, %rd164;
	ld.global.u64 	%rd166, [%rd165];
	{ // callseq 92, 0
	.param .b64 param0;
	st.param.b64 	[param0], %rd166;
	.param .b32 retval0;
	prototype_92 : .callprototype (.param .b32 _) _ (.param .b64 _);
	call (retval0), 
	%rd10, 
	(
	param0
	)
	, prototype_92;
	ld.param.b32 	%r293, [retval0];
	} // callseq 92
	cvt.u16.u32 	%rs326, %r293;
	and.b16  	%rs328, %rs326, 255;
	setp.ne.s16 	%p176, %rs328, 0;
	or.pred  	%p354, %p354, %p176;
	add.s32 	%r497, %r497, 256;
	add.s32 	%r496, %r496, 1;
	setp.ne.s32 	%p177, %r496, 0;
	@%p177 bra 	$L__BB2_73;
$L__BB2_74:
	selp.u16 	%rs502, 1, 0, %p354;
$L__BB2_75:
	// begin inline asm
	mov.u32 %r295, %laneid;
	// end inline asm
	cvt.u32.u16 	%r297, %rs502;
	mov.b32 	%r298, 1;
	mov.b32 	%r299, 31;
	mov.b32 	%r300, -1;
	// begin inline asm
	shfl.sync.down.b32 %r296, %r297, %r298, %r299, %r300;
	// end inline asm
	setp.gt.s32 	%p178, %r295, 30;
	@%p178 bra 	$L__BB2_77;
	setp.ne.s16 	%p179, %rs502, 0;
	and.b32  	%r301, %r296, 255;
	setp.ne.s32 	%p180, %r301, 0;
	or.pred  	%p181, %p179, %p180;
	selp.u16 	%rs502, 1, 0, %p181;
$L__BB2_77:
	cvt.u32.u16 	%r303, %rs502;
	mov.b32 	%r304, 2;
	mov.b32 	%r305, 31;
	mov.b32 	%r306, -1;
	// begin inline asm
	shfl.sync.down.b32 %r302, %r303, %r304, %r305, %r306;
	// end inline asm
	setp.gt.s32 	%p182, %r295, 29;
	@%p182 bra 	$L__BB2_79;
	setp.ne.s16 	%p183, %rs502, 0;
	and.b32  	%r307, %r302, 255;
	setp.ne.s32 	%p184, %r307, 0;
	or.pred  	%p185, %p183, %p184;
	selp.u16 	%rs502, 1, 0, %p185;
$L__BB2_79:
	cvt.u32.u16 	%r309, %rs502;
	mov.b32 	%r310, 4;
	mov.b32 	%r311, 31;
	mov.b32 	%r312, -1;
	// begin inline asm
	shfl.sync.down.b32 %r308, %r309, %r310, %r311, %r312;
	// end inline asm
	setp.gt.s32 	%p186, %r295, 27;
	@%p186 bra 	$L__BB2_81;
	setp.ne.s16 	%p187, %rs502, 0;
	and.b32  	%r313, %r308, 255;
	setp.ne.s32 	%p188, %r313, 0;
	or.pred  	%p189, %p187, %p188;
	selp.u16 	%rs502, 1, 0, %p189;
$L__BB2_81:
	cvt.u32.u16 	%r315, %rs502;
	mov.b32 	%r316, 8;
	mov.b32 	%r317, 31;
	mov.b32 	%r318, -1;
	// begin inline asm
	shfl.sync.down.b32 %r314, %r315, %r316, %r317, %r318;
	// end inline asm
	setp.gt.s32 	%p190, %r295, 23;
	@%p190 bra 	$L__BB2_83;
	setp.ne.s16 	%p191, %rs502, 0;
	and.b32  	%r319, %r314, 255;
	setp.ne.s32 	%p192, %r319, 0;
	or.pred  	%p193, %p191, %p192;
	selp.u16 	%rs502, 1, 0, %p193;
$L__BB2_83:
	cvt.u32.u16 	%r321, %rs502;
	mov.b32 	%r322, 16;
	mov.b32 	%r323, 31;
	mov.b32 	%r324, -1;
	// begin inline asm
	shfl.sync.down.b32 %r320, %r321, %r322, %r323, %r324;
	// end inline asm
	setp.gt.s32 	%p194, %r295, 15;
	@%p194 bra 	$L__BB2_86;
	setp.ne.s16 	%p195, %rs502, 0;
	and.b32  	%r325, %r320, 255;
	setp.ne.s32 	%p196, %r325, 0;
	or.pred  	%p197, %p195, %p196;
	selp.u16 	%rs502, 1, 0, %p197;
	setp.ne.s32 	%p198, %r295, 0;
	@%p198 bra 	$L__BB2_86;
	shr.u32 	%r326, %r34, 5;
	mov.u32 	%r327, _ZZN3cub18CUB_300001_SM_10006detail6reduce28DeviceReduceSingleTileKernelINS2_10policy_hubIbjN4cuda3std3__410logical_orIbEEE10Policy1000EN6thrust24THRUST_300001_SM_1000_NS6detail15normal_iteratorINSD_10device_ptrIyEEEEPbjS9_bbPFbyEEEvT0_T1_T2_T3_T4_T6_E12temp_storage;
	add.s32 	%r328, %r327, %r326;
	st.shared.u8 	[%r328+8], %rs502;
$L__BB2_86:
	bar.sync 	0;
	setp.ne.s32 	%p199, %r34, 0;
	@%p199 bra 	$L__BB2_90;
	ld.shared.u8 	%rs329, [_ZZN3cub18CUB_300001_SM_10006detail6reduce28DeviceReduceSingleTileKernelINS2_10policy_hubIbjN4cuda3std3__410logical_orIbEEE10Policy1000EN6thrust24THRUST_300001_SM_1000_NS6detail15normal_iteratorINSD_10device_ptrIyEEEEPbjS9_bbPFbyEEEvT0_T1_T2_T3_T4_T6_E12temp_storage+9];
	or.b16  	%rs331, %rs502, %rs329;
	ld.shared.u8 	%rs332, [_ZZN3cub18CUB_300001_SM_10006detail6reduce28DeviceReduceSingleTileKernelINS2_10policy_hubIbjN4cuda3std3__410logical_orIbEEE10Policy1000EN6thrust24THRUST_300001_SM_1000_NS6detail15normal_iteratorINSD_10device_ptrIyEEEEPbjS9_bbPFbyEEEvT0_T1_T2_T3_T4_T6_E12temp_storage+10];
	or.b16  	%rs334, %rs331, %rs332;
	ld.shared.u8 	%rs335, [_ZZN3cub18CUB_300001_SM_10006detail6reduce28DeviceReduceSingleTileKernelINS2_10policy_hubIbjN4cuda3std3__410logical_orIbEEE10Policy1000EN6thrust24THRUST_300001_SM_1000_NS6detail15normal_iteratorINSD_10device_ptrIyEEEEPbjS9_bbPFbyEEEvT0_T1_T2_T3_T4_T6_E12temp_storage+11];
	or.b16  	%rs337, %rs334, %rs335;
	ld.shared.u8 	%rs338, [_ZZN3cub18CUB_300001_SM_10006detail6reduce28DeviceReduceSingleTileKernelINS2_10policy_hubIbjN4cuda3std3__410logical_orIbEEE10Policy1000EN6thrust24THRUST_300001_SM_1000_NS6detail15normal_iteratorINSD_10device_ptrIyEEEEPbjS9_bbPFbyEEEvT0_T1_T2_T3_T4_T6_E12temp_storage+12];
	or.b16  	%rs340, %rs337, %rs338;
	ld.shared.u8 	%rs341, [_ZZN3cub18CUB_300001_SM_10006detail6reduce28DeviceReduceSingleTileKernelINS2_10policy_hubIbjN4cuda3std3__410logical_orIbEEE10Policy1000EN6thrust24THRUST_300001_SM_1000_NS6detail15normal_iteratorINSD_10device_ptrIyEEEEPbjS9_bbPFbyEEEvT0_T1_T2_T3_T4_T6_E12temp_storage+13];
	or.b16  	%rs343, %rs340, %rs341;
	ld.shared.u8 	%rs344, [_ZZN3cub18CUB_300001_SM_10006detail6reduce28DeviceReduceSingleTileKernelINS2_10policy_hubIbjN4cuda3std3__410logical_orIbEEE10Policy1000EN6thrust24THRUST_300001_SM_1000_NS6detail15normal_iteratorINSD_10device_ptrIyEEEEPbjS9_bbPFbyEEEvT0_T1_T2_T3_T4_T6_E12temp_storage+14];
	or.b16  	%rs346, %rs343, %rs344;
	and.b16  	%rs347, %rs346, 255;
	mov.pred 	%p355, -1;
	setp.ne.s16 	%p201, %rs347, 0;
	@%p201 bra 	$L__BB2_89;
	ld.shared.u8 	%rs348, [_ZZN3cub18CUB_300001_SM_10006detail6reduce28DeviceReduceSingleTileKernelINS2_10policy_hubIbjN4cuda3std3__410logical_orIbEEE10Policy1000EN6thrust24THRUST_300001_SM_1000_NS6detail15normal_iteratorINSD_10device_ptrIyEEEEPbjS9_bbPFbyEEEvT0_T1_T2_T3_T4_T6_E12temp_storage+15];
	setp.ne.s16 	%p355, %rs348, 0;
$L__BB2_89:
	selp.u16 	%rs502, 1, 0, %p355;
$L__BB2_90:
	mov.u32 	%r479, %tid.x;
	setp.ne.s32 	%p332, %r479, 0;
	@%p332 bra 	$L__BB2_92;
	or.b16  	%rs480, %rs50, %rs502;
	and.b16  	%rs481, %rs480, 255;
	setp.ne.s16 	%p333, %rs481, 0;
	selp.u16 	%rs482, 1, 0, %p333;
	st.global.u8 	[%rd1], %rs482;
$L__BB2_92:
	ret;

}
	// .globl	_ZN3cub18CUB_300001_SM_10006detail6reduce18DeviceReduceKernelINS2_10policy_hubIbjN4cuda3std3__410logical_orIbEEE10Policy1000EN6thrust24THRUST_300001_SM_1000_NS6detail15normal_iteratorINSD_10device_ptrIyEEEEjS9_bPFbyEEEvT0_PT3_T1_NS0_13GridEvenShareISO_EET2_T4_
.visible .entry _ZN3cub18CUB_300001_SM_10006detail6reduce18DeviceReduceKernelINS2_10policy_hubIbjN4cuda3std3__410logical_orIbEEE10Policy1000EN6thrust24THRUST_300001_SM_1000_NS6detail15normal_iteratorINSD_10device_ptrIyEEEEjS9_bPFbyEEEvT0_PT3_T1_NS0_13GridEvenShareISO_EET2_T4_(
	.param .align 8 .b8 _ZN3cub18CUB_300001_SM_10006detail6reduce18DeviceReduceKernelINS2_10policy_hubIbjN4cuda3std3__410logical_orIbEEE10Policy1000EN6thrust24THRUST_300001_SM_1000_NS6detail15normal_iteratorINSD_10device_ptrIyEEEEjS9_bPFbyEEEvT0_PT3_T1_NS0_13GridEvenShareISO_EET2_T4__param_0[8],
	.param .u64 .ptr .align 1 _ZN3cub18CUB_300001_SM_10006detail6reduce18DeviceReduceKernelINS2_10policy_hubIbjN4cuda3std3__410logical_orIbEEE10Policy1000EN6thrust24THRUST_300001_SM_1000_NS6detail15normal_iteratorINSD_10device_ptrIyEEEEjS9_bPFbyEEEvT0_PT3_T1_NS0_13GridEvenShareISO_EET2_T4__param_1,
	.param .u32 _ZN3cub18CUB_300001_SM_10006detail6reduce18DeviceReduceKernelINS2_10policy_hubIbjN4cuda3std3__410logical_orIbEEE10Policy1000EN6thrust24THRUST_300001_SM_1000_NS6detail15normal_iteratorINSD_10device_ptrIyEEEEjS9_bPFbyEEEvT0_PT3_T1_NS0_13GridEvenShareISO_EET2_T4__param_2,
	.param .align 4 .b8 _ZN3cub18CUB_300001_SM_10006detail6reduce18DeviceReduceKernelINS2_10policy_hubIbjN4cuda3std3__410logical_orIbEEE10Policy1000EN6thrust24THRUST_300001_SM_1000_NS6detail15normal_iteratorINSD_10device_ptrIyEEEEjS9_bPFbyEEEvT0_PT3_T1_NS0_13GridEvenShareISO_EET2_T4__param_3[40],
	.param .align 1 .b8 _ZN3cub18CUB_300001_SM_10006detail6reduce18DeviceReduceKernelINS2_10policy_hubIbjN4cuda3std3__410logical_orIbEEE10Policy1000EN6thrust24THRUST_300001_SM_1000_NS6detail15normal_iteratorINSD_10device_ptrIyEEEEjS9_bPFbyEEEvT0_PT3_T1_NS0_13GridEvenShareISO_EET2_T4__param_4[1],
	.param .u64 .ptr .align 1 _ZN3cub18CUB_300001_SM_10006detail6reduce18DeviceReduceKernelINS2_10policy_hubIbjN4cuda3std3__410logical_orIbEEE10Policy1000EN6thrust24THRUST_300001_SM_1000_NS6detail15normal_iteratorINSD_10device_ptrIyEEEEjS9_bPFbyEEEvT0_PT3_T1_NS0_13GridEvenShareISO_EET2_T4__param_5
)
.maxntid 256
{
	.reg .pred 	%p<288>;
	.reg .b16 	%rs<508>;
	.reg .b32 	%r<585>;
	.reg .b64 	%rd<254>;
	// demoted variable
	.shared .align 1 .b8 _ZZN3cub18CUB_300001_SM_10006detail6reduce18DeviceReduceKernelINS2_10policy_hubIbjN4cuda3std3__410logical_orIbEEE10Policy1000EN6thrust24THRUST_300001_SM_1000_NS6detail15normal_iteratorINSD_10device_ptrIyEEEEjS9_bPFbyEEEvT0_PT3_T1_NS0_13GridEvenShareISO_EET2_T4_E12temp_storage[17];
	ld.param.u32 	%r98, [_ZN3cub18CUB_300001_SM_10006detail6reduce18DeviceReduceKernelINS2_10policy_hubIbjN4cuda3std3__410logical_orIbEEE10Policy1000EN6thrust24THRUST_300001_SM_1000_NS6detail15normal_iteratorINSD_10device_ptrIyEEEEjS9_bPFbyEEEvT0_PT3_T1_NS0_13GridEvenShareISO_EET2_T4__param_3+24];
	ld.param.u32 	%r97, [_ZN3cub18CUB_300001_SM_10006detail6reduce18DeviceReduceKernelINS2_10policy_hubIbjN4cuda3std3__410logical_orIbEEE10Policy1000EN6thrust24THRUST_300001_SM_1000_NS6detail15normal_iteratorINSD_10device_ptrIyEEEEjS9_bPFbyEEEvT0_PT3_T1_NS0_13GridEvenShareISO_EET2_T4__param_3+20];
	ld.param.u64 	%rd4, [_ZN3cub18CUB_300001_SM_10006detail6reduce18DeviceReduceKernelINS2_10policy_hubIbjN4cuda3std3__410logical_orIbEEE10Policy1000EN6thrust24THRUST_300001_SM_1000_NS6detail15normal_iteratorINSD_10device_ptrIyEEEEjS9_bPFbyEEEvT0_PT3_T1_NS0_13GridEvenShareISO_EET2_T4__param_0];
	ld.param.u64 	%rd3, [_ZN3cub18CUB_300001_SM_10006detail6reduce18DeviceReduceKernelINS2_10policy_hubIbjN4cuda3std3__410logical_orIbEEE10Policy1000EN6thrust24THRUST_300001_SM_1000_NS6detail15normal_iteratorINSD_10device_ptrIyEEEEjS9_bPFbyEEEvT0_PT3_T1_NS0_13GridEvenShareISO_EET2_T4__param_5];
	cvta.to.global.u64 	%rd1, %rd4;
	mov.u32 	%r2, %ctaid.x;
	shl.b32 	%r576, %r2, 13;
	sub.s32 	%r4, %r97, %r576;
	setp.gt.u32 	%p39, %r4, 8191;
	@%p39 bra 	$L__BB3_54;
	mov.u32 	%r5, %tid.x;
	setp.ge.u32 	%p137, %r5, %r4;
	mov.b16 	%rs507, 0;
	mov.u32 	%r567, %r5;
	@%p137 bra 	$L__BB3_3;
	add.s32 	%r383, %r576, %r5;
	mul.wide.u32 	%rd160, %r383, 8;
	add.s64 	%rd161, %rd1, %rd160;
	ld.global.u64 	%rd162, [%rd161];
	{ // callseq 216, 0
	.param .b64 param0;
	st.param.b64 	[param0], %rd162;
	.param .b32 retval0;
	prototype_216 : .callprototype (.param .b32 _) _ (.param .b64 _);
	call (retval0), 
	%rd3, 
	(
	param0
	)
	, prototype_216;
	ld.param.b32 	%r384, [retval0];
	} // callseq 216
	cvt.u16.u32 	%rs507, %r384;
	add.s32 	%r567, %r5, 256;
$L__BB3_3:
	setp.ge.u32 	%p138, %r567, %r4;
	@%p138 bra 	$L__BB3_18;
	setp.ne.s16 	%p276, %rs507, 0;
	not.b32 	%r386, %r567;
	add.s32 	%r387, %r97, %r386;
	sub.s32 	%r388, %r387, %r576;
	shr.u32 	%r389, %r388, 8;
	add.s32 	%r8, %r389, 1;
	and.b32  	%r9, %r8, 15;
	setp.lt.u32 	%p140, %r388, 3840;
	@%p140 bra 	$L__BB3_8;
	or.b32  	%r566, %r567, 2048;
	add.s32 	%r565, %r567, %r576;
	and.b32  	%r390, %r8, 33554416;
	neg.s32 	%r564, %r390;
$L__BB3_6:
	.pragma "nounroll";
	mul.wide.u32 	%rd163, %r565, 8;
	add.s64 	%rd164, %rd1, %rd163;
	ld.global.u64 	%rd165, [%rd164];
	{ // callseq 217, 0
	.param .b64 param0;
	st.param.b64 	[param0], %rd165;
	.param .b32 retval0;
	prototype_217 : .callprototype (.param .b32 _) _ (.param .b64 _);
	call (retval0), 
	%rd3, 
	(
	param0
	)
	, prototype_217;
	ld.param.b32 	%r391, [retval0];
	} // callseq 217
	cvt.u16.u32 	%rs359, %r391;
	and.b16  	%rs361, %rs359, 255;
	setp.ne.s16 	%p141, %rs361, 0;
	or.pred  	%p142, %p276, %p141;
	add.s32 	%r393, %r565, 256;
	mul.wide.u32 	%rd166, %r393, 8;
	add.s64 	%rd167, %rd1, %rd166;
	ld.global.u64 	%rd168, [%rd167];
	{ // callseq 218, 0
	.param .b64 param0;
	st.param.b64 	[param0], %rd168;
	.param .b32 retval0;
	prototype_218 : .callprototype (.param .b32 _) _ (.param .b64 _);
	call (retval0), 
	%rd3, 
	(
	param0
	)
	, prototype_218;
	ld.param.b32 	%r394, [retval0];
	} // callseq 218
	cvt.u16.u32 	%rs362, %r394;
	and.b16  	%rs364, %rs362, 255;
	setp.ne.s16 	%p143, %rs364, 0;
	or.pred  	%p144, %p142, %p143;
	add.s32 	%r396, %r565, 512;
	mul.wide.u32 	%rd169, %r396, 8;
	add.s64 	%rd170, %rd1, %rd169;
	ld.global.u64 	%rd171, [%rd170];
	{ // callseq 219, 0
	.param .b64 param0;
	st.param.b64 	[param0], %rd171;
	.param .b32 retval0;
	prototype_219 : .callprototype (.param .b32 _) _ (.param .b64 _);
	call (retval0), 
	%rd3, 
	(
	param0
	)
	, prototype_219;
	ld.param.b32 	%r397, [retval0];
	} // callseq 219
	cvt.u16.u32 	%rs365, %r397;
	and.b16  	%rs367, %rs365, 255;
	setp.ne.s16 	%p145, %rs367, 0;
	or.pred  	%p146, %p144, %p145;
	add.s32 	%r399, %r565, 768;
	mul.wide.u32 	%rd172, %r399, 8;
	add.s64 	%rd173, %rd1, %rd172;
	ld.global.u64 	%rd174, [%rd173];
	{ // callseq 220, 0
	.param .b64 param0;
	st.param.b64 	[param0], %rd174;
	.param .b32 retval0;
	prototype_220 : .callprototype (.param .b32 _) _ (.param .b64 _);
	call (retval0), 
	%rd3, 
	(
	param0
	)
	, prototype_220;
	ld.param.b32 	%r400, [retval0];
	} // callseq 220
	cvt.u16.u32 	%rs368, %r400;
	and.b16  	%rs370, %rs368, 255;
	setp.ne.s16 	%p147, %rs370, 0;
	or.pred  	%p148, %p146, %p147;
	add.s32 	%r402, %r565, 1024;
	mul.wide.u32 	%rd175, %r402, 8;
	add.s64 	%rd176, %rd1, %rd175;
	ld.global.u64 	%rd177, [%rd176];
	{ // callseq 221, 0
	.param .b64 param0;
	st.param.b64 	[param0], %rd177;
	.param .b32 retval0;
	prototype_221 : .callprototype (.param .b32 _) _ (.param .b64 _);
	call (retval0), 
	%rd3, 
	(
	param0
	)
	, prototype_221;
	ld.param.b32 	%r403, [retval0];
	} // callseq 221
	cvt.u16.u32 	%rs371, %r403;
	and.b16  	%rs373, %rs371, 255;
	setp.ne.s16 	%p149, %rs373, 0;
	or.pred  	%p150, %p148, %p149;
	add.s32 	%r405, %r565, 1280;
	mul.wide.u32 	%rd178, %r405, 8;
	add.s64 	%rd179, %rd1, %rd178;
	ld.global.u64 	%rd180, [%rd179];
	{ // callseq 222, 0
	.param .b64 param0;
	st.param.b64 	[param0], %rd180;
	.param .b32 retval0;
	prototype_222 : .callprototype (.param .b32 _) _ (.param .b64 _);
	call (retval0), 
	%rd3, 
	(
	param0
	)
	, prototype_222;
	ld.param.b32 	%r406, [retval0];
	} // callseq 222
	cvt.u16.u32 	%rs374, %r406;
	and.b16  	%rs376, %rs374, 255;
	setp.ne.s16 	%p151, %rs376, 0;
	or.pred  	%p152, %p150, %p151;
	add.s32 	%r408, %r565, 1536;
	mul.wide.u32 	%rd181, %r408, 8;
	add.s64 	%rd182, %rd1, %rd181;
	ld.global.u64 	%rd183, [%rd182];
	{ // callseq 223, 0
	.param .b64 param0;
	st.param.b64 	[param0], %rd183;
	.param .b32 retval0;
	prototype_223 : .callprototype (.param .b32 _) _ (.param .b64 _);
	call (retval0), 
	%rd3, 
	(
	param0
	)
	, prototype_223;
	ld.param.b32 	%r409, [retval0];
	} // callseq 223
	cvt.u16.u32 	%rs377, %r409;
	and.b16  	%rs379, %rs377, 255;
	setp.ne.s16 	%p153, %rs379, 0;
	or.pred  	%p154, %p152, %p153;
	add.s32 	%r411, %r565, 1792;
	mul.wide.u32 	%rd184, %r411, 8;
	add.s64 	%rd185, %rd1, %rd184;
	ld.global.u64 	%rd186, [%rd185];
	{ // callseq 224, 0
	.param .b64 param0;
	st.param.b64 	[param0], %rd186;
	.param .b32 retval0;
	prototype_224 : .callprototype (.param .b32 _) _ (.param .b64 _);
	call (retval0), 
	%rd3, 
	(
	param0
	)
	, prototype_224;
	ld.param.b32 	%r412, [retval0];
	} // callseq 224
	cvt.u16.u32 	%rs380, %r412;
	and.b16  	%rs382, %rs380, 255;
	setp.ne.s16 	%p155, %rs382, 0;
	or.pred  	%p156, %p154, %p155;
	add.s32 	%r414, %r565, 2048;
	mul.wide.u32 	%rd187, %r414, 8;
	add.s64 	%rd188, %rd1, %rd187;
	ld.global.u64 	%rd189, [%rd188];
	{ // callseq 225, 0
	.param .b64 param0;
	st.param.b64 	[param0], %rd189;
	.param .b32 retval0;
	prototype_225 : .callprototype (.param .b32 _) _ (.param .b64 _);
	call (retval0), 
	%rd3, 
	(
	param0
	)
	, prototype_225;
	ld.param.b32 	%r415, [retval0];
	} // callseq 225
	cvt.u16.u32 	%rs383, %r415;
	and.b16  	%rs385, %rs383, 255;
	setp.ne.s16 	%p157, %rs385, 0;
	or.pred  	%p158, %p156, %p157;
	add.s32 	%r417, %r565, 2304;
	mul.wide.u32 	%rd190, %r417, 8;
	add.s64 	%rd191, %rd1, %rd190;
	ld.global.u64 	%rd192, [%rd191];
	{ // callseq 226, 0
	.param .b64 param0;
	st.param.b64 	[param0], %rd192;
	.param .b32 retval0;
	prototype_226 : .callprototype (.param .b32 _) _ (.param .b64 _);
	call (retval0), 
	%rd3, 
	(
	param0
	)
	, prototype_226;
	ld.param.b32 	%r418, [retval0];
	} // callseq 226
	cvt.u16.u32 	%rs386, %r418;
	and.b16  	%rs388, %rs386, 255;
	setp.ne.s16 	%p159, %rs388, 0;
	or.pred  	%p160, %p158, %p159;
	add.s32 	%r420, %r565, 2560;
	mul.wide.u32 	%rd193, %r420, 8;
	add.s64 	%rd194, %rd1, %rd193;
	ld.global.u64 	%rd195, [%rd194];
	{ // callseq 227, 0
	.param .b64 param0;
	st.param.b64 	[param0], %rd195;
	.param .b32 retval0;
	prototype_227 : .callprototype (.param .b32 _) _ (.param .b64 _);
	call (retval0), 
	%rd3, 
	(
	param0
	)
	, prototype_227;
	ld.param.b32 	%r421, [retval0];
	} // callseq 227
	cvt.u16.u32 	%rs389, %r421;
	and.b16  	%rs391, %rs389, 255;
	setp.ne.s16 	%p161, %rs391, 0;
	or.pred  	%p162, %p160, %p161;
	add.s32 	%r423, %r565, 2816;
	mul.wide.u32 	%rd196, %r423, 8;
	add.s64 	%rd197, %rd1, %rd196;
	ld.global.u64 	%rd198, [%rd197];
	{ // callseq 228, 0
	.param .b64 param0;
	st.param.b64 	[param0], %rd198;
	.param .b32 retval0;
	prototype_228 : .callprototype (.param .b32 _) _ (.param .b64 _);
	call (retval0), 
	%rd3, 
	(
	param0
	)
	, prototype_228;
	ld.param.b32 	%r424, [retval0];
	} // callseq 228
	cvt.u16.u32 	%rs392, %r424;
	and.b16  	%rs394, %rs392, 255;
	setp.ne.s16 	%p163, %rs394, 0;
	or.pred  	%p164, %p162, %p163;
	add.s32 	%r426, %r565, 3072;
	mul.wide.u32 	%rd199, %r426, 8;
	add.s64 	%rd200, %rd1, %rd199;
	ld.global.u64 	%rd201, [%rd200];
	{ // callseq 229, 0
	.param .b64 param0;
	st.param.b64 	[param0], %rd201;
	.param .b32 retval0;
	prototype_229 : .callprototype (.param .b32 _) _ (.param .b64 _);
	call (retval0), 
	%rd3, 
	(
	param0
	)
	, prototype_229;
	ld.param.b32 	%r427, [retval0];
	} // callseq 229
	cvt.u16.u32 	%rs395, %r427;
	and.b16  	%rs397, %rs395, 255;
	setp.ne.s16 	%p165, %rs397, 0;
	or.pred  	%p166, %p164, %p165;
	add.s32 	%r429, %r565, 3328;
	mul.wide.u32 	%rd202, %r429, 8;
	add.s64 	%rd203, %rd1, %rd202;
	ld.global.u64 	%rd204, [%rd203];
	{ // callseq 230, 0
	.param .b64 param0;
	st.param.b64 	[param0], %rd204;
	.param .b32 retval0;
	prototype_230 : .callprototype (.param .b32 _) _ (.param .b64 _);
	call (retval0), 
	%rd3, 
	(
	param0
	)
	, prototype_230;
	ld.param.b32 	%r430, [retval0];
	} // callseq 230
	cvt.u16.u32 	%rs398, %r430;
	and.b16  	%rs400, %rs398, 255;
	setp.ne.s16 	%p167, %rs400, 0;
	or.pred  	%p168, %p166, %p167;
	add.s32 	%r432, %r565, 3584;
	mul.wide.u32 	%rd205, %r432, 8;
	add.s64 	%rd206, %rd1, %rd205;
	ld.global.u64 	%rd207, [%rd206];
	{ // callseq 231, 0
	.param .b64 param0;
	st.param.b64 	[param0], %rd207;
	.param .b32 retval0;
	prototype_231 : .callprototype (.param .b32 _) _ (.param .b64 _);
	call (retval0), 
	%rd3, 
	(
	param0
	)
	, prototype_231;
	ld.param.b32 	%r433, [retval0];
	} // callseq 231
	cvt.u16.u32 	%rs401, %r433;
	and.b16  	%rs403, %rs401, 255;
	setp.ne.s16 	%p169, %rs403, 0;
	or.pred  	%p170, %p168, %p169;
	add.s32 	%r435, %r565, 3840;
	mul.wide.u32 	%rd208, %r435, 8;
	add.s64 	%rd209, %rd1, %rd208;
	ld.global.u64 	%rd210, [%rd209];
	{ // callseq 232, 0
	.param .b64 param0;
	st.param.b64 	[param0], %rd210;
	.param .b32 retval0;
	prototype_232 : .callprototype (.param .b32 _) _ (.param .b64 _);
	call (retval0), 
	%rd3, 
	(
	param0
	)
	, prototype_232;
	ld.param.b32 	%r436, [retval0];
	} // callseq 232
	cvt.u16.u32 	%rs404, %r436;
	and.b16  	%rs406, %rs404, 255;
	setp.ne.s16 	%p171, %rs406, 0;
	or.pred  	%p276, %p170, %p171;
	add.s32 	%r566, %r566, 4096;
	add.s32 	%r565, %r565, 4096;
	add.s32 	%r564, %r564, 16;
	setp.ne.s32 	%p172, %r564, 0;
	@%p172 bra 	$L__BB3_6;
	add.s32 	%r567, %r566, -2048;
$L__BB3_8:
	setp.eq.s32 	%p173, %r9, 0;
	@%p173 bra 	$L__BB3_17;
	and.b32  	%r21, %r8, 7;
	setp.lt.u32 	%p175, %r9, 8;
	@%p175 bra 	$L__BB3_11;
	add.s32 	%r438, %r576, %r567;
	mul.wide.u32 	%rd211, %r438, 8;
	add.s64 	%rd212, %rd1, %rd211;
	ld.global.u64 	%rd213, [%rd212];
	{ // callseq 233, 0
	.param .b64 param0;
	st.param.b64 	[param0], %rd213;
	.param .b32 retval0;
	prototype_233 : .callprototype (.param .b32 _) _ (.param .b64 _);
	call (retval0), 
	%rd3, 
	(
	param0
	)
	, prototype_233;
	ld.param.b32 	%r439, [retval0];
	} // callseq 233
	cvt.u16.u32 	%rs407, %r439;
	and.b16  	%rs409, %rs407, 255;
	setp.ne.s16 	%p176, %rs409, 0;
	or.pred  	%p177, %p276, %p176;
	add.s32 	%r441, %r438, 256;
	mul.wide.u32 	%rd214, %r441, 8;
	add.s64 	%rd215, %rd1, %rd214;
	ld.global.u64 	%rd216, [%rd215];
	{ // callseq 234, 0
	.param .b64 param0;
	st.param.b64 	[param0], %rd216;
	.param .b32 retval0;
	prototype_234 : .callprototype (.param .b32 _) _ (.param .b64 _);
	call (retval0), 
	%rd3, 
	(
	param0
	)
	, prototype_234;
	ld.param.b32 	%r442, [retval0];
	} // callseq 234
	cvt.u16.u32 	%rs410, %r442;
	and.b16  	%rs412, %rs410, 255;
	setp.ne.s16 	%p178, %rs412, 0;
	or.pred  	%p179, %p177, %p178;
	add.s32 	%r444, %r438, 512;
	mul.wide.u32 	%rd217, %r444, 8;
	add.s64 	%rd218, %rd1, %rd217;
	ld.global.u64 	%rd219, [%rd218];
	{ // callseq 235, 0
	.param .b64 param0;
	st.param.b64 	[param0], %rd219;
	.param .b32 retval0;
	prototype_235 : .callprototype (.param .b32 _) _ (.param .b64 _);
	call (retval0), 
	%rd3, 
	(
	param0
	)
	, prototype_235;
	ld.param.b32 	%r445, [retval0];
	} // callseq 235
	cvt.u16.u32 	%rs413, %r445;
	and.b16  	%rs415, %rs413, 255;
	setp.ne.s16 	%p180, %rs415, 0;
	or.pred  	%p181, %p179, %p180;
	add.s32 	%r447, %r438, 768;
	mul.wide.u32 	%rd220, %r447, 8;
	add.s64 	%rd221, %rd1, %rd220;
	ld.global.u64 	%rd222, [%rd221];
	{ // callseq 236, 0
	.param .b64 param0;
	st.param.b64 	[param0], %rd222;
	.param .b32 retval0;
	prototype_236 : .callprototype (.param .b32 _) _ (.param .b64 _);
	call (retval0), 
	%rd3, 
	(
	param0
	)
	, prototype_236;
	ld.param.b32 	%r448, [retval0];
	} // callseq 236
	cvt.u16.u32 	%rs416, %r448;
	and.b16  	%rs418, %rs416, 255;
	setp.ne.s16 	%p182, %rs418, 0;
	or.pred  	%p183, %p181, %p182;
	add.s32 	%r450, %r438, 1024;
	mul.wide.u32 	%rd223, %r450, 8;
	add.s64 	%rd224, %rd1, %rd223;
	ld.global.u64 	%rd225, [%rd224];
	{ // callseq 237, 0
	.param .b64 param0;
	st.param.b64 	[param0], %rd225;
	.param .b32 retval0;
	prototype_237 : .callprototype (.param .b32 _) _ (.param .b64 _);
	call (retval0), 
	%rd3, 
	(
	param0
	)
	, prototype_237;
	ld.param.b32 	%r451, [retval0];
	} // callseq 237
	cvt.u16.u32 	%rs419, %r451;
	and.b16  	%rs421, %rs419, 255;
	setp.ne.s16 	%p184, %rs421, 0;
	or.pred  	%p185, %p183, %p184;
	add.s32 	%r453, %r438, 1280;
	mul.wide.u32 	%rd226, %r453, 8;
	add.s64 	%rd227, %rd1, %rd226;
	ld.global.u64 	%rd228, [%rd227];
	{ // callseq 238, 0
	.param .b64 param0;
	st.param.b64 	[param0], %rd228;
	.param .b32 retval0;
	prototype_238 : .callprototype (.param .b32 _) _ (.param .b64 _);
	call (retval0), 
	%rd3, 
	(
	param0
	)
	, prototype_238;
	ld.param.b32 	%r454, [retval0];
	} // callseq 238
	cvt.u16.u32 	%rs422, %r454;
	and.b16  	%rs424, %rs422, 255;
	setp.ne.s16 	%p186, %rs424, 0;
	or.pred  	%p187, %p185, %p186;
	add.s32 	%r456, %r438, 1536;
	mul.wide.u32 	%rd229, %r456, 8;
	add.s64 	%rd230, %rd1, %rd229;
	ld.global.u64 	%rd231, [%rd230];
	{ // callseq 239, 0
	.param .b64 param0;
	st.param.b64 	[param0], %rd231;
	.param .b32 retval0;
	prototype_239 : .callprototype (.param .b32 _) _ (.param .b64 _);
	call (retval0), 
	%rd3, 
	(
	param0
	)
	, prototype_239;
	ld.param.b32 	%r457, [retval0];
	} // callseq 239
	cvt.u16.u32 	%rs425, %r457;
	and.b16  	%rs427, %rs425, 255;
	setp.ne.s16 	%p188, %rs427, 0;
	or.pred  	%p189, %p187, %p188;
	add.s32 	%r459, %r438, 1792;
	mul.wide.u32 	%rd232, %r459, 8;
	add.s64 	%rd233, %rd1, %rd232;
	ld.global.u64 	%rd234, [%rd233];
	{ // callseq 240, 0
	.param .b64 param0;
	st.param.b64 	[param0], %rd234;
	.param .b32 retval0;
	prototype_240 : .callprototype (.param .b32 _) _ (.param .b64 _);
	call (retval0), 
	%rd3, 
	(
	param0
	)
	, prototype_240;
	ld.param.b32 	%r460, [retval0];
	} // callseq 240
	cvt.u16.u32 	%rs428, %r460;
	and.b16  	%rs430, %rs428, 255;
	setp.ne.s16 	%p190, %rs430, 0;
	or.pred  	%p276, %p189, %p190;
	add.s32 	%r567, %r567, 2048;
$L__BB3_11:
	setp.eq.s32 	%p191, %r21, 0;
	@%p191 bra 	$L__BB3_17;
	and.b32  	%r24, %r8, 3;
	setp.lt.u32 	%p193, %r21, 4;
	@%p193 bra 	$L__BB3_14;
	add.s32 	%r462, %r576, %r567;
	mul.wide.u32 	%rd235, %r462, 8;
	add.s64 	%rd236, %rd1, %rd235;
	ld.global.u64 	%rd237, [%rd236];
	{ // callseq 241, 0
	.param .b64 param0;
	st.param.b64 	[param0], %rd237;
	.param .b32 retval0;
	prototype_241 : .callprototype (.param .b32 _) _ (.param .b64 _);
	call (retval0), 
	%rd3, 
	(
	param0
	)
	, prototype_241;
	ld.param.b32 	%r463, [retval0];
	} // callseq 241
	cvt.u16.u32 	%rs431, %r463;
	and.b16  	%rs433, %rs431, 255;
	setp.ne.s16 	%p194, %rs433, 0;
	or.pred  	%p195, %p276, %p194;
	add.s32 	%r465, %r462, 256;
	mul.wide.u32 	%rd238, %r465, 8;
	add.s64 	%rd239, %rd1, %rd238;
	ld.global.u64 	%rd240, [%rd239];
	{ // callseq 242, 0
	.param .b64 param0;
	st.param.b64 	[param0], %rd240;
	.param .b32 retval0;
	prototype_242 : .callprototype (.param .b32 _) _ (.param .b64 _);
	call (retval0), 
	%rd3, 
	(
	param0
	)
	, prototype_242;
	ld.param.b32 	%r466, [retval0];
	} // callseq 242
	cvt.u16.u32 	%rs434, %r466;
	and.b16  	%rs436, %rs434, 255;
	setp.ne.s16 	%p196, %rs436, 0;
	or.pred  	%p197, %p195, %p196;
	add.s32 	%r468, %r462, 512;
	mul.wide.u32 	%rd241, %r468, 8;
	add.s64 	%rd242, %rd1, %rd241;
	ld.global.u64 	%rd243, [%rd242];
	{ // callseq 243, 0
	.param .b64 param0;
	st.param.b64 	[param0], %rd243;
	.param .b32 retval0;
	prototype_243 : .callprototype (.param .b32 _) _ (.param .b64 _);
	call (retval0), 
	%rd3, 
	(
	param0
	)
	, prototype_243;
	ld.param.b32 	%r469, [retval0];
	} // callseq 243
	cvt.u16.u32 	%rs437, %r469;
	and.b16  	%rs439, %rs437, 255;
	setp.ne.s16 	%p198, %rs439, 0;
	or.pred  	%p199, %p197, %p198;
	add.s32 	%r471, %r462, 768;
	mul.wide.u32 	%rd244, %r471, 8;
	add.s64 	%rd245, %rd1, %rd244;
	ld.global.u64 	%rd246, [%rd245];
	{ // callseq 244, 0
	.param .b64 param0;
	st.param.b64 	[param0], %rd246;
	.param .b32 retval0;
	prototype_244 : .callprototype (.param .b32 _) _ (.param .b64 _);
	call (retval0), 
	%rd3, 
	(
	param0
	)
	, prototype_244;
	ld.param.b32 	%r472, [retval0];
	} // callseq 244
	cvt.u16.u32 	%rs440, %r472;
	and.b16  	%rs442, %rs440, 255;
	setp.ne.s16 	%p200, %rs442, 0;
	or.pred  	%p276, %p199, %p200;
	add.s32 	%r567, %r567, 1024;
$L__BB3_14:
	setp.eq.s32 	%p201, %r24, 0;
	@%p201 bra 	$L__BB3_17;
	add.s32 	%r571, %r567, %r576;
	neg.s32 	%r570, %r24;
$L__BB3_16:
	.pragma "nounroll";
	mul.wide.u32 	%rd247, %r571, 8;
	add.s64 	%rd248, %rd1, %rd247;
	ld.global.u64 	%rd249, [%rd248];
	{ // callseq 245, 0
	.param .b64 param0;
	st.param.b64 	[param0], %rd249;
	.param .b32 retval0;
	prototype_245 : .callprototype (.param .b32 _) _ (.param .b64 _);
	call (retval0), 
	%rd3, 
	(
	param0
	)
	, prototype_245;
	ld.param.b32 	%r474, [retval0];
	} // callseq 245
	cvt.u16.u32 	%rs443, %r474;
	and.b16  	%rs445, %rs443, 255;
	setp.ne.s16 	%p202, %rs445, 0;
	or.pred  	%p276, %p276, %p202;
	add.s32 	%r571, %r571, 256;
	add.s32 	%r570, %r570, 1;
	setp.ne.s32 	%p203, %r570, 0;
	@%p203 bra 	$L__BB3_16;
$L__BB3_17:
	selp.u16 	%rs507, 1, 0, %p276;
$L__BB3_18:
	setp.lt.u32 	%p204, %r4, 256;
	@%p204 bra 	$L__BB3_34;
	// begin inline asm
	mov.u32 %r523, %laneid;
	// end inline asm
	cvt.u32.u16 	%r529, %rs507;
	and.b32  	%r525, %r529, 255;
	mov.b32 	%r526, 1;
	mov.b32 	%r527, 31;
	mov.b32 	%r528, -1;
	// begin inline asm
	shfl.sync.down.b32 %r524, %r525, %r526, %r527, %r528;
	// end inline asm
	setp.gt.s32 	%p243, %r523, 30;
	@%p243 bra 	$L__BB3_21;
	setp.ne.s16 	%p244, %rs507, 0;
	and.b32  	%r530, %r524, 255;
	setp.ne.s32 	%p245, %r530, 0;
	or.pred  	%p246, %p244, %p245;
	selp.u16 	%rs507, 1, 0, %p246;
$L__BB3_21:
	cvt.u32.u16 	%r536, %rs507;
	and.b32  	%r532, %r536, 255;
	mov.b32 	%r533, 2;
	mov.b32 	%r534, 31;
	mov.b32 	%r535, -1;
	// begin inline asm
	shfl.sync.down.b32 %r531, %r532, %r533, %r534, %r535;
	// end inline asm
	setp.gt.s32 	%p247, %r523, 29;
	@%p247 bra 	$L__BB3_23;
	setp.ne.s16 	%p248, %rs507, 0;
	and.b32  	%r537, %r531, 255;
	setp.ne.s32 	%p249, %r537, 0;
	or.pred  	%p250, %p248, %p249;
	selp.u16 	%rs507, 1, 0, %p250;
$L__BB3_23:
	cvt.u32.u16 	%r543, %rs507;
	and.b32  	%r539, %r543, 255;
	mov.b32 	%r540, 4;
	mov.b32 	%r541, 31;
	mov.b32 	%r542, -1;
	// begin inline asm
	shfl.sync.down.b32 %r538, %r539, %r540, %r541, %r542;
	// end inline asm
	setp.gt.s32 	%p251, %r523, 27;
	@%p251 bra 	$L__BB3_25;
	setp.ne.s16 	%p252, %rs507, 0;
	and.b32  	%r544, %r538, 255;
	setp.ne.s32 	%p253, %r544, 0;
	or.pred  	%p254, %p252, %p253;
	selp.u16 	%rs507, 1, 0, %p254;
$L__BB3_25:
	cvt.u32.u16 	%r550, %rs507;
	and.b32  	%r546, %r550, 255;
	mov.b32 	%r547, 8;
	mov.b32 	%r548, 31;
	mov.b32 	%r549, -1;
	// begin inline asm
	shfl.sync.down.b32 %r545, %r546, %r547, %r548, %r549;
	// end inline asm
	setp.gt.s32 	%p255, %r523, 23;
	@%p255 bra 	$L__BB3_27;
	setp.ne.s16 	%p256, %rs507, 0;
	and.b32  	%r551, %r545, 255;
	setp.ne.s32 	%p257, %r551, 0;
	or.pred  	%p258, %p256, %p257;
	selp.u16 	%rs507, 1, 0, %p258;
$L__BB3_27:
	cvt.u32.u16 	%r557, %rs507;
	and.b32  	%r553, %r557, 255;
	mov.b32 	%r554, 16;
	mov.b32 	%r555, 31;
	mov.b32 	%r556, -1;
	// begin inline asm
	shfl.sync.down.b32 %r552, %r553, %r554, %r555, %r556;
	// end inline asm
	setp.gt.s32 	%p259, %r523, 15;
	@%p259 bra 	$L__BB3_30;
	setp.ne.s16 	%p260, %rs507, 0;
	and.b32  	%r558, %r552, 255;
	setp.ne.s32 	%p261, %r558, 0;
	or.pred  	%p262, %p260, %p261;
	selp.u16 	%rs507, 1, 0, %p262;
	setp.ne.s32 	%p263, %r523, 0;
	@%p263 bra 	$L__BB3_30;
	shr.u32 	%r559, %r5, 5;
	mov.u32 	%r560, _ZZN3cub18CUB_300001_SM_10006detail6reduce18DeviceReduceKernelINS2_10policy_hubIbjN4cuda3std3__410logical_orIbEEE10Policy1000EN6thrust24THRUST_300001_SM_1000_NS6detail15normal_iteratorINSD_10device_ptrIyEEEEjS9_bPFbyEEEvT0_PT3_T1_NS0_13GridEvenShareISO_EET2_T4_E12temp_storage;
	add.s32 	%r561, %r560, %r559;
	st.shared.u8 	[%r561+8], %rs507;
$L__BB3_30:
	bar.sync 	0;
	setp.ne.s32 	%p264, %r5, 0;
	@%p264 bra 	$L__BB3_88;
	ld.shared.u8 	%rs468, [_ZZN3cub18CUB_300001_SM_10006detail6reduce18DeviceReduceKernelINS2_10policy_hubIbjN4cuda3std3__410logical_orIbEEE10Policy1000EN6thrust24THRUST_300001_SM_1000_NS6detail15normal_iteratorINSD_10device_ptrIyEEEEjS9_bPFbyEEEvT0_PT3_T1_NS0_13GridEvenShareISO_EET2_T4_E12temp_storage+9];
	or.b16  	%rs470, %rs507, %rs468;
	ld.shared.u8 	%rs471, [_ZZN3cub18CUB_300001_SM_10006detail6reduce18DeviceReduceKernelINS2_10policy_hubIbjN4cuda3std3__410logical_orIbEEE10Policy1000EN6thrust24THRUST_300001_SM_1000_NS6detail15normal_iteratorINSD_10device_ptrIyEEEEjS9_bPFbyEEEvT0_PT3_T1_NS0_13GridEvenShareISO_EET2_T4_E12temp_storage+10];
	or.b16  	%rs473, %rs470, %rs471;
	ld.shared.u8 	%rs474, [_ZZN3cub18CUB_300001_SM_10006detail6reduce18DeviceReduceKernelINS2_10policy_hubIbjN4cuda3std3__410logical_orIbEEE10Policy1000EN6thrust24THRUST_300001_SM_1000_NS6detail15normal_iteratorINSD_10device_ptrIyEEEEjS9_bPFbyEEEvT0_PT3_T1_NS0_13GridEvenShareISO_EET2_T4_E12temp_storage+11];
	or.b16  	%rs476, %rs473, %rs474;
	ld.shared.u8 	%rs477, [_ZZN3cub18CUB_300001_SM_10006detail6reduce18DeviceReduceKernelINS2_10policy_hubIbjN4cuda3std3__410logical_orIbEEE10Policy1000EN6thrust24THRUST_300001_SM_1000_NS6detail15normal_iteratorINSD_10device_ptrIyEEEEjS9_bPFbyEEEvT0_PT3_T1_NS0_13GridEvenShareISO_EET2_T4_E12temp_storage+12];
	or.b16  	%rs479, %rs476, %rs477;
	ld.shared.u8 	%rs480, [_ZZN3cub18CUB_300001_SM_10006detail6reduce18DeviceReduceKernelINS2_10policy_hubIbjN4cuda3std3__410logical_orIbEEE10Policy1000EN6thrust24THRUST_300001_SM_1000_NS6detail15normal_iteratorINSD_10device_ptrIyEEEEjS9_bPFbyEEEvT0_PT3_T1_NS0_13GridEvenShareISO_EET2_T4_E12temp_storage+13];
	or.b16  	%rs482, %rs479, %rs480;
	ld.shared.u8 	%rs483, [_ZZN3cub18CUB_300001_SM_10006detail6reduce18DeviceReduceKernelINS2_10policy_hubIbjN4cuda3std3__410logical_orIbEEE10Policy1000EN6thrust24THRUST_300001_SM_1000_NS6detail15normal_iteratorINSD_10device_ptrIyEEEEjS9_bPFbyEEEvT0_PT3_T1_NS0_13GridEvenShareISO_EET2_T4_E12temp_storage+14];
	or.b16  	%rs485, %rs482, %rs483;
	and.b16  	%rs486, %rs485, 255;
	mov.pred 	%p277, -1;
	setp.ne.s16 	%p266, %rs486, 0;
	@%p266 bra 	$L__BB3_33;
	ld.shared.u8 	%rs487, [_ZZN3cub18CUB_300001_SM_10006detail6reduce18DeviceReduceKernelINS2_10policy_hubIbjN4cuda3std3__410logical_orIbEEE10Policy1000EN6thrust24THRUST_300001_SM_1000_NS6detail15normal_iteratorINSD_10device_ptrIyEEEEjS9_bPFbyEEEvT0_PT3_T1_NS0_13GridEvenShareISO_EET2_T4_E12temp_storage+15];
	setp.ne.s16 	%p277, %rs487, 0;
$L__BB3_33:
	selp.u16 	%rs507, 1, 0, %p277;
	bra.uni 	$L__BB3_88;
$L__BB3_34:
	// begin inline asm
	mov.u32 %r476, %laneid;
	// end inline asm
	and.b32  	%r482, %r5, 992;
	add.s32 	%r483, %r482, 32;
	setp.gt.u32 	%p205, %r483, %r4;
	not.b32 	%r484, %r482;
	add.s32 	%r485, %r4, %r484;
	selp.b32 	%r480, %r485, 31, %p205;
	cvt.u32.u16 	%r486, %rs507;
	and.b32  	%r478, %r486, 255;
	mov.b32 	%r479, 1;
	mov.b32 	%r481, -1;
	// begin inline asm
	shfl.sync.down.b32 %r477, %r478, %r479, %r480, %r481;
	// end inline asm
	setp.ge.s32 	%p206, %r476, %r480;
	@%p206 bra 	$L__BB3_36;
	setp.ne.s16 	%p207, %rs507, 0;
	and.b32  	%r487, %r477, 255;
	setp.ne.s32 	%p208, %r487, 0;
	or.pred  	%p209, %p207, %p208;
	selp.u16 	%rs507, 1, 0, %p209;
$L__BB3_36:
	cvt.u32.u16 	%r493, %rs507;
	and.b32  	%r489, %r493, 255;
	mov.b32 	%r490, 2;
	mov.b32 	%r492, -1;
	// begin inline asm
	shfl.sync.down.b32 %r488, %r489, %r490, %r480, %r492;
	// end inline asm
	add.s32 	%r494, %r476, 2;
	setp.gt.s32 	%p210, %r494, %r480;
	@%p210 bra 	$L__BB3_38;
	setp.ne.s16 	%p211, %rs507, 0;
	and.b32  	%r495, %r488, 255;
	setp.ne.s32 	%p212, %r495, 0;
	or.pred  	%p213, %p211, %p212;
	selp.u16 	%rs507, 1, 0, %p213;
$L__BB3_38:
	cvt.u32.u16 	%r501, %rs507;
	and.b32  	%r497, %r501, 255;
	mov.b32 	%r498, 4;
	mov.b32 	%r500, -1;
	// begin inline asm
	shfl.sync.down.b32 %r496, %r497, %r498, %r480, %r500;
	// end inline asm
	add.s32 	%r502, %r476, 4;
	setp.gt.s32 	%p214, %r502, %r480;
	@%p214 bra 	$L__BB3_40;
	setp.ne.s16 	%p215, %rs507, 0;
	and.b32  	%r503, %r496, 255;
	setp.ne.s32 	%p216, %r503, 0;
	or.pred  	%p217, %p215, %p216;
	selp.u16 	%rs507, 1, 0, %p217;
$L__BB3_40:
	cvt.u32.u16 	%r509, %rs507;
	and.b32  	%r505, %r509, 255;
	mov.b32 	%r506, 8;
	mov.b32 	%r508, -1;
	// begin inline asm
	shfl.sync.down.b32 %r504, %r505, %r506, %r480, %r508;
	// end inline asm
	add.s32 	%r510, %r476, 8;
	setp.gt.s32 	%p218, %r510, %r480;
	@%p218 bra 	$L__BB3_42;
	setp.ne.s16 	%p219, %rs507, 0;
	and.b32  	%r511, %r504, 255;
	setp.ne.s32 	%p220, %r511, 0;
	or.pred  	%p221, %p219, %p220;
	selp.u16 	%rs507, 1, 0, %p221;
$L__BB3_42:
	cvt.u32.u16 	%r517, %rs507;
	and.b32  	%r513, %r517, 255;
	mov.b32 	%r514, 16;
	mov.b32 	%r516, -1;
	// begin inline asm
	shfl.sync.down.b32 %r512, %r513, %r514, %r480, %r516;
	// end inline asm
	add.s32 	%r518, %r476, 16;
	setp.gt.s32 	%p222, %r518, %r480;
	@%p222 bra 	$L__BB3_44;
	setp.ne.s16 	%p223, %rs507, 0;
	and.b32  	%r519, %r512, 255;
	setp.ne.s32 	%p224, %r519, 0;
	or.pred  	%p225, %p223, %p224;
	selp.u16 	%rs507, 1, 0, %p225;
$L__BB3_44:
	setp.ne.s32 	%p226, %r476, 0;
	@%p226 bra 	$L__BB3_46;
	shr.u32 	%r520, %r5, 5;
	mov.u32 	%r521, _ZZN3cub18CUB_300001_SM_10006detail6reduce18DeviceReduceKernelINS2_10policy_hubIbjN4cuda3std3__410logical_orIbEEE10Policy1000EN6thrust24THRUST_300001_SM_1000_NS6detail15normal_iteratorINSD_10device_ptrIyEEEEjS9_bPFbyEEEvT0_PT3_T1_NS0_13GridEvenShareISO_EET2_T4_E12temp_storage;
	add.s32 	%r522, %r521, %r520;
	st.shared.u8 	[%r522+8], %rs507;
$L__BB3_46:
	bar.sync 	0;
	setp.ne.s32 	%p227, %r5, 0;
	setp.lt.u32 	%p228, %r4, 33;
	or.pred  	%p229, %p227, %p228;
	@%p229 bra 	$L__BB3_88;
	ld.shared.u8 	%rs446, [_ZZN3cub18CUB_300001_SM_10006detail6reduce18DeviceReduceKernelINS2_10policy_hubIbjN4cuda3std3__410logical_orIbEEE10Policy1000EN6thrust24THRUST_300001_SM_1000_NS6detail15normal_iteratorINSD_10device_ptrIyEEEEjS9_bPFbyEEEvT0_PT3_T1_NS0_13GridEvenShareISO_EET2_T4_E12temp_storage+9];
	or.b16  	%rs448, %rs507, %rs446;
	and.b16  	%rs449, %rs448, 255;
	setp.ne.s16 	%p17, %rs449, 0;
	selp.u16 	%rs507, 1, 0, %p17;
	setp.lt.u32 	%p230, %r4, 65;
	@%p230 bra 	$L__BB3_88;
	ld.shared.u8 	%rs450, [_ZZN3cub18CUB_300001_SM_10006detail6reduce18DeviceReduceKernelINS2_10policy_hubIbjN4cuda3std3__410logical_orIbEEE10Policy1000EN6thrust24THRUST_300001_SM_1000_NS6detail15normal_iteratorINSD_10device_ptrIyEEEEjS9_bPFbyEEEvT0_PT3_T1_NS0_13GridEvenShareISO_EET2_T4_E12temp_storage+10];
	setp.ne.s16 	%p231, %rs450, 0;
	or.pred  	%p18, %p17, %p231;
	selp.u16 	%rs507, 1, 0, %p18;
	setp.lt.u32 	%p232, %r4, 97;
	@%p232 bra 	$L__BB3_88;
	ld.shared.u8 	%rs453, [_ZZN3cub18CUB_300001_SM_10006detail6reduce18DeviceReduceKernelINS2_10policy_hubIbjN4cuda3std3__410logical_orIbEEE10Policy1000EN6thrust24THRUST_300001_SM_1000_NS6detail15normal_iteratorINSD_10device_ptrIyEEEEjS9_bPFbyEEEvT0_PT3_T1_NS0_13GridEvenShareISO_EET2_T4_E12temp_storage+11];
	setp.ne.s16 	%p233, %rs453, 0;
	or.pred  	%p19, %p18, %p233;
	selp.u16 	%rs507, 1, 0, %p19;
	setp.lt.u32 	%p234, %r4, 129;
	@%p234 bra 	$L__BB3_88;
	ld.shared.u8 	%rs456, [_ZZN3cub18CUB_300001_SM_10006detail6reduce18DeviceReduceKernelINS2_10policy_hubIbjN4cuda3std3__410logical_orIbEEE10Policy1000EN6thrust24THRUST_300001_SM_1000_NS6detail15normal_iteratorINSD_10device_ptrIyEEEEjS9_bPFbyEEEvT0_PT3_T1_NS0_13GridEvenShareISO_EET2_T4_E12temp_storage+12];
	setp.ne.s16 	%p235, %rs456, 0;
	or.pred  	%p20, %p19, %p235;
	selp.u16 	%rs507, 1, 0, %p20;
	setp.lt.u32 	%p236, %r4, 161;
	@%p236 bra 	$L__BB3_88;
	ld.shared.u8 	%rs459, [_ZZN3cub18CUB_300001_SM_10006detail6reduce18DeviceReduceKernelINS2_10policy_hubIbjN4cuda3std3__410logical_orIbEEE10Policy1000EN6thrust24THRUST_300001_SM_1000_NS6detail15normal_iteratorINSD_10device_ptrIyEEEEjS9_bPFbyEEEvT0_PT3_T1_NS0_13GridEvenShareISO_EET2_T4_E12temp_storage+13];
	setp.ne.s16 	%p237, %rs459, 0;
	or.pred  	%p21, %p20, %p237;
	selp.u16 	%rs507, 1, 0, %p21;
	setp.lt.u32 	%p238, %r4, 193;
	@%p238 bra 	$L__BB3_88;
	ld.shared.u8 	%rs462, [_ZZN3cub18CUB_300001_SM_10006detail6reduce18DeviceReduceKernelINS2_10policy_hubIbjN4cuda3std3__410logical_orIbEEE10Policy1000EN6thrust24THRUST_300001_SM_1000_NS6detail15normal_iteratorINSD_10device_ptrIyEEEEjS9_bPFbyEEEvT0_PT3_T1_NS0_13GridEvenShareISO_EET2_T4_E12temp_storage+14];
	setp.ne.s16 	%p239, %rs462, 0;
	or.pred  	%p22, %p21, %p239;
	selp.u16 	%rs507, 1, 0, %p22;
	setp.lt.u32 	%p240, %r4, 225;
	@%p240 bra 	$L__BB3_88;
	ld.shared.u8 	%rs465, [_ZZN3cub18CUB_300001_SM_10006detail6reduce18DeviceReduceKernelINS2_10policy_hubIbjN4cuda3std3__410logical_orIbEEE10Policy1000EN6thrust24THRUST_300001_SM_1000_NS6detail15normal_iteratorINSD_10device_ptrIyEEEEjS9_bPFbyEEEvT0_PT3_T1_NS0_13GridEvenShareISO_EET2_T4_E12temp_storage+15];
	setp.ne.s16 	%p241, %rs465, 0;
	or.pred  	%p242, %p22, %p241;
	selp.u16 	%rs507, 1, 0, %p242;
	bra.uni 	$L__BB3_88;
$L__BB3_54:
	mov.u32 	%r46, %tid.x;
	add.s32 	%r102, %r46, %r576;
	mul.wide.u32 	%rd5, %r102, 8;
	add.s64 	%rd6, %rd1, %rd5;
	ld.global.u64 	%rd7, [%rd6];
	{ // callseq 123, 0
	.param .b64 param0;
	st.param.b64 	[param0], %rd7;
	.param .b32 retval0;
	prototype_123 : .callprototype (.param .b32 _) _ (.param .b64 _);
	call (retval0), 
	%rd3, 
	(
	param0
	)
	, prototype_123;
	ld.param.b32 	%r103, [retval0];
	} // callseq 123
	cvt.u16.u32 	%rs50, %r103;
	ld.global.u64 	%rd8, [%rd6+2048];
	{ // callseq 124, 0
	.param .b64 param0;
	st.param.b64 	[param0], %rd8;
	.param .b32 retval0;
	prototype_124 : .callprototype (.param .b32 _) _ (.param .b64 _);
	call (retval0), 
	%rd3, 
	(
	param0
	)
	, prototype_124;
	ld.param.b32 	%r105, [retval0];
	} // callseq 124
	cvt.u16.u32 	%rs51, %r105;
	ld.global.u64 	%rd9, [%rd6+4096];
	{ // callseq 125, 0
	.param .b64 param0;
	st.param.b64 	[param0], %rd9;
	.param .b32 retval0;
	prototype_125 : .callprototype (.param .b32 _) _ (.param .b64 _);
	call (retval0), 
	%rd3, 
	(
	param0
	)
	, prototype_125;
	ld.param.b32 	%r107, [retval0];
	} // callseq 125
	cvt.u16.u32 	%rs53, %r107;
	ld.global.u64 	%rd10, [%rd6+6144];
	{ // callseq 126, 0
	.param .b64 param0;
	st.param.b64 	[param0], %rd10;
	.param .b32 retval0;
	prototype_126 : .callprototype (.param .b32 _) _ (.param .b64 _);
	call (retval0), 
	%rd3, 
	(
	param0
	)
	, prototype_126;
	ld.param.b32 	%r109, [retval0];
	} // callseq 126
	cvt.u16.u32 	%rs55, %r109;
	ld.global.u64 	%rd11, [%rd6+8192];
	{ // callseq 127, 0
	.param .b64 param0;
	st.param.b64 	[param0], %rd11;
	.param .b32 retval0;
	prototype_127 : .callprototype (.param .b32 _) _ (.param .b64 _);
	call (retval0), 
	%rd3, 
	(
	param0
	)
	, prototype_127;
	ld.param.b32 	%r111, [retval0];
	} // callseq 127
	cvt.u16.u32 	%rs57, %r111;
	ld.global.u64 	%rd12, [%rd6+10240];
	{ // callseq 128, 0
	.param .b64 param0;
	st.param.b64 	[param0], %rd12;
	.param .b32 retval0;
	prototype_128 : .callprototype (.param .b32 _) _ (.param .b64 _);
	call (retval0), 
	%rd3, 
	(
	param0
	)
	, prototype_128;
	ld.param.b32 	%r113, [retval0];
	} // callseq 128
	cvt.u16.u32 	%rs59, %r113;
	ld.global.u64 	%rd13, [%rd6+12288];
	{ // callseq 129, 0
	.param .b64 param0;
	st.param.b64 	[param0], %rd13;
	.param .b32 retval0;
	prototype_129 : .callprototype (.param .b32 _) _ (.param .b64 _);
	call (retval0), 
	%rd3, 
	(
	param0
	)
	, prototype_129;
	ld.param.b32 	%r115, [retval0];
	} // callseq 129
	cvt.u16.u32 	%rs61, %r115;
	ld.global.u64 	%rd14, [%rd6+14336];
	{ // callseq 130, 0
	.param .b64 param0;
	st.param.b64 	[param0], %rd14;
	.param .b32 retval0;
	prototype_130 : .callprototype (.param .b32 _) _ (.param .b64 _);
	call (retval0), 
	%rd3, 
	(
	param0
	)
	, prototype_130;
	ld.param.b32 	%r117, [retval0];
	} // callseq 130
	cvt.u16.u32 	%rs63, %r117;
	ld.global.u64 	%rd15, [%rd6+16384];
	{ // callseq 131, 0
	.param .b64 param0;
	st.param.b64 	[param0], %rd15;
	.param .b32 retval0;
	prototype_131 : .callprototype (.param .b32 _) _ (.param .b64 _);
	call (retval0), 
	%rd3, 
	(
	param0
	)
	, prototype_131;
	ld.param.b32 	%r119, [retval0];
	} // callseq 131
	cvt.u16.u32 	%rs65, %r119;
	ld.global.u64 	%rd16, [%rd6+18432];
	{ // callseq 132, 0
	.param .b64 param0;
	st.param.b64 	[param0], %rd16;
	.param .b32 retval0;
	prototype_132 : .callprototype (.param .b32 _) _ (.param .b64 _);
	call (retval0), 
	%rd3, 
	(
	param0
	)
	, prototype_132;
	ld.param.b32 	%r121, [retval0];
	} // callseq 132
	cvt.u16.u32 	%rs67, %r121;
	ld.global.u64 	%rd17, [%rd6+20480];
	{ // callseq 133, 0
	.param .b64 param0;
	st.param.b64 	[param0], %rd17;
	.param .b32 retval0;
	prototype_133 : .callprototype (.param .b32 _) _ (.param .b64 _);
	call (retval0), 
	%rd3, 
	(
	param0
	)
	, prototype_133;
	ld.param.b32 	%r123, [retval0];
	} // callseq 133
	cvt.u16.u32 	%rs69, %r123;
	ld.global.u64 	%rd18, [%rd6+22528];
	{ // callseq 134, 0
	.param .b64 param0;
	st.param.b64 	[param0], %rd18;
	.param .b32 retval0;
	prototype_134 : .callprototype (.param .b32 _) _ (.param .b64 _);
	call (retval0), 
	%rd3, 
	(
	param0
	)
	, prototype_134;
	ld.param.b32 	%r125, [retval0];
	} // callseq 134
	cvt.u16.u32 	%rs71, %r125;
	ld.global.u64 	%rd19, [%rd6+24576];
	{ // callseq 135, 0
	.param .b64 param0;
	st.param.b64 	[param0], %rd19;
	.param .b32 retval0;
	prototype_135 : .callprototype (.param .b32 _) _ (.param .b64 _);
	call (retval0), 
	%rd3, 
	(
	param0
	)
	, prototype_135;
	ld.param.b32 	%r127, [retval0];
	} // callseq 135
	cvt.u16.u32 	%rs73, %r127;
	ld.global.u64 	%rd20, [%rd6+26624];
	{ // callseq 136, 0
	.param .b64 param0;
	st.param.b64 	[param0], %rd20;
	.param .b32 retval0;
	prototype_136 : .callprototype (.param .b32 _) _ (.param .b64 _);
	call (retval0), 
	%rd3, 
	(
	param0
	)
	, prototype_136;
	ld.param.b32 	%r129, [retval0];
	} // callseq 136
	cvt.u16.u32 	%rs75, %r129;
	ld.global.u64 	%rd21, [%rd6+28672];
	{ // callseq 137, 0
	.param .b64 param0;
	st.param.b64 	[param0], %rd21;
	.param .b32 retval0;
	prototype_137 : .callprototype (.param .b32 _) _ (.param .b64 _);
	call (retval0), 
	%rd3, 
	(
	param0
	)
	, prototype_137;
	ld.param.b32 	%r131, [retval0];
	} // callseq 137
	cvt.u16.u32 	%rs77, %r131;
	ld.global.u64 	%rd22, [%rd6+30720];
	{ // callseq 138, 0
	.param .b64 param0;
	st.param.b64 	[param0], %rd22;
	.param .b32 retval0;
	prototype_138 : .callprototype (.param .b32 _) _ (.param .b64 _);
	call (retval0), 
	%rd3, 
	(
	param0
	)
	, prototype_138;
	ld.param.b32 	%r133, [retval0];
	} // callseq 138
	cvt.u16.u32 	%rs79, %r133;
	ld.global.u64 	%rd23, [%rd6+32768];
	{ // callseq 139, 0
	.param .b64 param0;
	st.param.b64 	[param0], %rd23;
	.param .b32 retval0;
	prototype_139 : .callprototype (.param .b32 _) _ (.param .b64 _);
	call (retval0), 
	%rd3, 
	(
	param0
	)
	, prototype_139;
	ld.param.b32 	%r135, [retval0];
	} // callseq 139
	cvt.u16.u32 	%rs81, %r135;
	ld.global.u64 	%rd24, [%rd6+34816];
	{ // callseq 140, 0
	.param .b64 param0;
	st.param.b64 	[param0], %rd24;
	.param .b32 retval0;
	prototype_140 : .callprototype (.param .b32 _) _ (.param .b64 _);
	call (retval0), 
	%rd3, 
	(
	param0
	)
	, prototype_140;
	ld.param.b32 	%r137, [retval0];
	} // callseq 140
	cvt.u16.u32 	%rs83, %r137;
	ld.global.u64 	%rd25, [%rd6+36864];
	{ // callseq 141, 0
	.param .b64 param0;
	st.param.b64 	[param0], %rd25;
	.param .b32 retval0;
	prototype_141 : .callprototype (.param .b32 _) _ (.param .b64 _);
	call (retval0), 
	%rd3, 
	(
	param0
	)
	, prototype_141;
	ld.param.b32 	%r139, [retval0];
	} // callseq 141
	cvt.u16.u32 	%rs85, %r139;
	ld.global.u64 	%rd26, [%rd6+38912];
	{ // callseq 142, 0
	.param .b64 param0;
	st.param.b64 	[param0], %rd26;
	.param .b32 retval0;
	prototype_142 : .callprototype (.param .b32 _) _ (.param .b64 _);
	call (retval0), 
	%rd3, 
	(
	param0
	)
	, prototype_142;
	ld.param.b32 	%r141, [retval0];
	} // callseq 142
	cvt.u16.u32 	%rs87, %r141;
	ld.global.u64 	%rd27, [%rd6+40960];
	{ // callseq 143, 0
	.param .b64 param0;
	st.param.b64 	[param0], %rd27;
	.param .b32 retval0;
	prototype_143 : .callprototype (.param .b32 _) _ (.param .b64 _);
	call (retval0), 
	%rd3, 
	(
	param0
	)
	, prototype_143;
	ld.param.b32 	%r143, [retval0];
	} // callseq 143
	cvt.u16.u32 	%rs89, %r143;
	ld.global.u64 	%rd28, [%rd6+43008];
	{ // callseq 144, 0
	.param .b64 param0;
	st.param.b64 	[param0], %rd28;
	.param .b32 retval0;
	prototype_144 : .callprototype (.param .b32 _) _ (.param .b64 _);
	call (retval0), 
	%rd3, 
	(
	param0
	)
	, prototype_144;
	ld.param.b32 	%r145, [retval0];
	} // callseq 144
	cvt.u16.u32 	%rs91, %r145;
	ld.global.u64 	%rd29, [%rd6+45056];
	{ // callseq 145, 0
	.param .b64 param0;
	st.param.b64 	[param0], %rd29;
	.param .b32 retval0;
	prototype_145 : .callprototype (.param .b32 _) _ (.param .b64 _);
	call (retval0), 
	%rd3, 
	(
	param0
	)
	, prototype_145;
	ld.param.b32 	%r147, [retval0];
	} // callseq 145
	cvt.u16.u32 	%rs93, %r147;
	ld.global.u64 	%rd30, [%rd6+47104];
	{ // callseq 146, 0
	.param .b64 param0;
	st.param.b64 	[param0], %rd30;
	.param .b32 retval0;
	prototype_146 : .callprototype (.param .b32 _) _ (.param .b64 _);
	call (retval0), 
	%rd3, 
	(
	param0
	)
	, prototype_146;
	ld.param.b32 	%r149, [retval0];
	} // callseq 146
	cvt.u16.u32 	%rs95, %r149;
	ld.global.u64 	%rd31, [%rd6+49152];
	{ // callseq 147, 0
	.param .b64 param0;
	st.param.b64 	[param0], %rd31;
	.param .b32 retval0;
	prototype_147 : .callprototype (.param .b32 _) _ (.param .b64 _);
	call (retval0), 
	%rd3, 
	(
	param0
	)
	, prototype_147;
	ld.param.b32 	%r151, [retval0];
	} // callseq 147
	cvt.u16.u32 	%rs97, %r151;
	ld.global.u64 	%rd32, [%rd6+51200];
	{ // callseq 148, 0
	.param .b64 param0;
	st.param.b64 	[param0], %rd32;
	.param .b32 retval0;
	prototype_148 : .callprototype (.param .b32 _) _ (.param .b64 _);
	call (retval0), 
	%rd3, 
	(
	param0
	)
	, prototype_148;
	ld.param.b32 	%r153, [retval0];
	} // callseq 148
	cvt.u16.u32 	%rs99, %r153;
	ld.global.u64 	%rd33, [%rd6+53248];
	{ // callseq 149, 0
	.param .b64 param0;
	st.param.b64 	[param0], %rd33;
	.param .b32 retval0;
	prototype_149 : .callprototype (.param .b32 _) _ (.param .b64 _);
	call (retval0), 
	%rd3, 
	(
	param0
	)
	, prototype_149;
	ld.param.b32 	%r155, [retval0];
	} // callseq 149
	cvt.u16.u32 	%rs101, %r155;
	ld.global.u64 	%rd34, [%rd6+55296];
	{ // callseq 150, 0
	.param .b64 param0;
	st.param.b64 	[param0], %rd34;
	.param .b32 retval0;
	prototype_150 : .callprototype (.param .b32 _) _ (.param .b64 _);
	call (retval0), 
	%rd3, 
	(
	param0
	)
	, prototype_150;
	ld.param.b32 	%r157, [retval0];
	} // callseq 150
	cvt.u16.u32 	%rs103, %r157;
	ld.global.u64 	%rd35, [%rd6+57344];
	{ // callseq 151, 0
	.param .b64 param0;
	st.param.b64 	[param0], %rd35;
	.param .b32 retval0;
	prototype_151 : .callprototype (.param .b32 _) _ (.param .b64 _);
	call (retval0), 
	%rd3, 
	(
	param0
	)
	, prototype_151;
	ld.param.b32 	%r159, [retval0];
	} // callseq 151
	cvt.u16.u32 	%rs105, %r159;
	ld.global.u64 	%rd36, [%rd6+59392];
	{ // callseq 152, 0
	.param .b64 param0;
	st.param.b64 	[param0], %rd36;
	.param .b32 retval0;
	prototype_152 : .callprototype (.param .b32 _) _ (.param .b64 _);
	call (retval0), 
	%rd3, 
	(
	param0
	)
	, prototype_152;
	ld.param.b32 	%r161, [retval0];
	} // callseq 152
	cvt.u16.u32 	%rs107, %r161;
	ld.global.u64 	%rd37, [%rd6+61440];
	{ // callseq 153, 0
	.param .b64 param0;
	st.param.b64 	[param0], %rd37;
	.param .b32 retval0;
	prototype_153 : .callprototype (.param .b32 _) _ (.param .b64 _);
	call (retval0), 
	%rd3, 
	(
	param0
	)
	, prototype_153;
	ld.param.b32 	%r163, [retval0];
	} // callseq 153
	cvt.u16.u32 	%rs109, %r163;
	ld.global.u64 	%rd38, [%rd6+63488];
	{ // callseq 154, 0
	.param .b64 param0;
	st.param.b64 	[param0], %rd38;
	.param .b32 retval0;
	prototype_154 : .callprototype (.param .b32 _) _ (.param .b64 _);
	call (retval0), 
	%rd3, 
	(
	param0
	)
	, prototype_154;
	ld.param.b32 	%r165, [retval0];
	} // callseq 154
	cvt.u16.u32 	%rs111, %r165;
	or.b16  	%rs113, %rs50, %rs51;
	or.b16  	%rs114, %rs113, %rs53;
	or.b16  	%rs115, %rs114, %rs55;
	or.b16  	%rs116, %rs115, %rs57;
	or.b16  	%rs117, %rs116, %rs59;
	or.b16  	%rs118, %rs117, %rs61;
	or.b16  	%rs119, %rs118, %rs63;
	or.b16  	%rs120, %rs119, %rs65;
	or.b16  	%rs121, %rs120, %rs67;
	or.b16  	%rs122, %rs121, %rs69;
	or.b16  	%rs123, %rs122, %rs71;
	or.b16  	%rs124, %rs123, %rs73;
	or.b16  	%rs125, %rs124, %rs75;
	or.b16  	%rs126, %rs125, %rs77;
	or.b16  	%rs127, %rs126, %rs79;
	or.b16  	%rs128, %rs127, %rs81;
	or.b16  	%rs129, %rs128, %rs83;
	or.b16  	%rs130, %rs129, %rs85;
	or.b16  	%rs131, %rs130, %rs87;
	or.b16  	%rs132, %rs131, %rs89;
	or.b16  	%rs133, %rs132, %rs91;
	or.b16  	%rs134, %rs133, %rs93;
	or.b16  	%rs135, %rs134, %rs95;
	or.b16  	%rs136, %rs135, %rs97;
	or.b16  	%rs137, %rs136, %rs99;
	or.b16  	%rs138, %rs137, %rs101;
	or.b16  	%rs139, %rs138, %rs103;
	or.b16  	%rs140, %rs139, %rs105;
	or.b16  	%rs141, %rs140, %rs107;
	or.b16  	%rs142, %rs141, %rs109;
	or.b16  	%rs143, %rs142, %rs111;
	and.b16  	%rs144, %rs143, 255;
	setp.ne.s16 	%p40, %rs144, 0;
	selp.u16 	%rs507, 1, 0, %p40;
	shl.b32 	%r47, %r98, 13;
	setp.lt.u32 	%p41, %r4, %r47;
	@%p41 bra 	$L__BB3_73;
	add.s32 	%r574, %r47, %r576;
	not.b32 	%r168, %r46;
	add.s32 	%r169, %r168, %r97;
	sub.s32 	%r170, %r169, %r47;
	sub.s32 	%r573, %r170, %r576;
	add.s32 	%r171, %r574, %r46;
	add.s32 	%r572, %r171, 2048;
	mov.b32 	%r575, 0;
$L__BB3_56:
	shl.b32 	%r172, %r98, 13;
	add.s32 	%r576, %r576, %r172;
	add.s32 	%r173, %r97, -8192;
	setp.gt.u32 	%p42, %r576, %r173;
	@%p42 bra 	$L__BB3_58;
	add.s32 	%r174, %r46, %r576;
	mul.wide.u32 	%rd39, %r174, 8;
	add.s64 	%rd40, %rd1, %rd39;
	ld.global.u64 	%rd41, [%rd40];
	{ // callseq 155, 0
	.param .b64 param0;
	st.param.b64 	[param0], %rd41;
	.param .b32 retval0;
	prototype_155 : .callprototype (.param .b32 _) _ (.param .b64 _);
	call (retval0), 
	%rd3, 
	(
	param0
	)
	, prototype_155;
	ld.param.b32 	%r175, [retval0];
	} // callseq 155
	cvt.u16.u32 	%rs145, %r175;
	ld.global.u64 	%rd42, [%rd40+2048];
	{ // callseq 156, 0
	.param .b64 param0;
	st.param.b64 	[param0], %rd42;
	.param .b32 retval0;
	prototype_156 : .callprototype (.param .b32 _) _ (.param .b64 _);
	call (retval0), 
	%rd3, 
	(
	param0
	)
	, prototype_156;
	ld.param.b32 	%r177, [retval0];
	} // callseq 156
	cvt.u16.u32 	%rs147, %r177;
	ld.global.u64 	%rd43, [%rd40+4096];
	{ // callseq 157, 0
	.param .b64 param0;
	st.param.b64 	[param0], %rd43;
	.param .b32 retval0;
	prototype_157 : .callprototype (.param .b32 _) _ (.param .b64 _);
	call (retval0), 
	%rd3, 
	(
	param0
	)
	, prototype_157;
	ld.param.b32 	%r179, [retval0];
	} // callseq 157
	cvt.u16.u32 	%rs149, %r179;
	ld.global.u64 	%rd44, [%rd40+6144];
	{ // callseq 158, 0
	.param .b64 param0;
	st.param.b64 	[param0], %rd44;
	.param .b32 retval0;
	prototype_158 : .callprototype (.param .b32 _) _ (.param .b64 _);
	call (retval0), 
	%rd3, 
	(
	param0
	)
	, prototype_158;
	ld.param.b32 	%r181, [retval0];
	} // callseq 158
	cvt.u16.u32 	%rs151, %r181;
	ld.global.u64 	%rd45, [%rd40+8192];
	{ // callseq 159, 0
	.param .b64 param0;
	st.param.b64 	[param0], %rd45;
	.param .b32 retval0;
	prototype_159 : .callprototype (.param .b32 _) _ (.param .b64 _);
	call (retval0), 
	%rd3, 
	(
	param0
	)
	, prototype_159;
	ld.param.b32 	%r183, [retval0];
	} // callseq 159
	cvt.u16.u32 	%rs153, %r183;
	ld.global.u64 	%rd46, [%rd40+10240];
	{ // callseq 160, 0
	.param .b64 param0;
	st.param.b64 	[param0], %rd46;
	.param .b32 retval0;
	prototype_160 : .callprototype (.param .b32 _) _ (.param .b64 _);
	call (retval0), 
	%rd3, 
	(
	param0
	)
	, prototype_160;
	ld.param.b32 	%r185, [retval0];
	} // callseq 160
	cvt.u16.u32 	%rs155, %r185;
	ld.global.u64 	%rd47, [%rd40+12288];
	{ // callseq 161, 0
	.param .b64 param0;
	st.param.b64 	[param0], %rd47;
	.param .b32 retval0;
	prototype_161 : .callprototype (.param .b32 _) _ (.param .b64 _);
	call (retval0), 
	%rd3, 
	(
	param0
	)
	, prototype_161;
	ld.param.b32 	%r187, [retval0];
	} // callseq 161
	cvt.u16.u32 	%rs157, %r187;
	ld.global.u64 	%rd48, [%rd40+14336];
	{ // callseq 162, 0
	.param .b64 param0;
	st.param.b64 	[param0], %rd48;
	.param .b32 retval0;
	prototype_162 : .callprototype (.param .b32 _) _ (.param .b64 _);
	call (retval0), 
	%rd3, 
	(
	param0
	)
	, prototype_162;
	ld.param.b32 	%r189, [retval0];
	} // callseq 162
	cvt.u16.u32 	%rs159, %r189;
	ld.global.u64 	%rd49, [%rd40+16384];
	{ // callseq 163, 0
	.param .b64 param0;
	st.param.b64 	[param0], %rd49;
	.param .b32 retval0;
	prototype_163 : .callprototype (.param .b32 _) _ (.param .b64 _);
	call (retval0), 
	%rd3, 
	(
	param0
	)
	, prototype_163;
	ld.param.b32 	%r191, [retval0];
	} // callseq 163
	cvt.u16.u32 	%rs161, %r191;
	ld.global.u64 	%rd50, [%rd40+18432];
	{ // callseq 164, 0
	.param .b64 param0;
	st.param.b64 	[param0], %rd50;
	.param .b32 retval0;
	prototype_164 : .callprototype (.param .b32 _) _ (.param .b64 _);
	call (retval0), 
	%rd3, 
	(
	param0
	)
	, prototype_164;
	ld.param.b32 	%r193, [retval0];
	} // callseq 164
	cvt.u16.u32 	%rs163, %r193;
	ld.global.u64 	%rd51, [%rd40+20480];
	{ // callseq 165, 0
	.param .b64 param0;
	st.param.b64 	[param0], %rd51;
	.param .b32 retval0;
	prototype_165 : .callprototype (.param .b32 _) _ (.param .b64 _);
	call (retval0), 
	%rd3, 
	(
	param0
	)
	, prototype_165;
	ld.param.b32 	%r195, [retval0];
	} // callseq 165
	cvt.u16.u32 	%rs165, %r195;
	ld.global.u64 	%rd52, [%rd40+22528];
	{ // callseq 166, 0
	.param .b64 param0;
	st.param.b64 	[param0], %rd52;
	.param .b32 retval0;
	prototype_166 : .callprototype (.param .b32 _) _ (.param .b64 _);
	call (retval0), 
	%rd3, 
	(
	param0
	)
	, prototype_166;
	ld.param.b32 	%r197, [retval0];
	} // callseq 166
	cvt.u16.u32 	%rs167, %r197;
	ld.global.u64 	%rd53, [%rd40+24576];
	{ // callseq 167, 0
	.param .b64 param0;
	st.param.b64 	[param0], %rd53;
	.param .b32 retval0;
	prototype_167 : .callprototype (.param .b32 _) _ (.param .b64 _);
	call (retval0), 
	%rd3, 
	(
	param0
	)
	, prototype_167;
	ld.param.b32 	%r199, [retval0];
	} // callseq 167
	cvt.u16.u32 	%rs169, %r199;
	ld.global.u64 	%rd54, [%rd40+26624];
	{ // callseq 168, 0
	.param .b64 param0;
	st.param.b64 	[param0], %rd54;
	.param .b32 retval0;
	prototype_168 : .callprototype (.param .b32 _) _ (.param .b64 _);
	call (retval0), 
	%rd3, 
	(
	param0
	)
	, prototype_168;
	ld.param.b32 	%r201, [retval0];
	} // callseq 168
	cvt.u16.u32 	%rs171, %r201;
	ld.global.u64 	%rd55, [%rd40+28672];
	{ // callseq 169, 0
	.param .b64 param0;
	st.param.b64 	[param0], %rd55;
	.param .b32 retval0;
	prototype_169 : .callprototype (.param .b32 _) _ (.param .b64 _);
	call (retval0), 
	%rd3, 
	(
	param0
	)
	, prototype_169;
	ld.param.b32 	%r203, [retval0];
	} // callseq 169
	cvt.u16.u32 	%rs173, %r203;
	ld.global.u64 	%rd56, [%rd40+30720];
	{ // callseq 170, 0
	.param .b64 param0;
	st.param.b64 	[param0], %rd56;
	.param .b32 retval0;
	prototype_170 : .callprototype (.param .b32 _) _ (.param .b64 _);
	call (retval0), 
	%rd3, 
	(
	param0
	)
	, prototype_170;
	ld.param.b32 	%r205, [retval0];
	} // callseq 170
	cvt.u16.u32 	%rs175, %r205;
	ld.global.u64 	%rd57, [%rd40+32768];
	{ // callseq 171, 0
	.param .b64 param0;
	st.param.b64 	[param0], %rd57;
	.param .b32 retval0;
	prototype_171 : .callprototype (.param .b32 _) _ (.param .b64 _);
	call (retval0), 
	%rd3, 
	(
	param0
	)
	, prototype_171;
	ld.param.b32 	%r207, [retval0];
	} // callseq 171
	cvt.u16.u32 	%rs177, %r207;
	ld.global.u64 	%rd58, [%rd40+34816];
	{ // callseq 172, 0
	.param .b64 param0;
	st.param.b64 	[param0], %rd58;
	.param .b32 retval0;
	prototype_172 : .callprototype (.param .b32 _) _ (.param .b64 _);
	call (retval0), 
	%rd3, 
	(
	param0
	)
	, prototype_172;
	ld.param.b32 	%r209, [retval0];
	} // callseq 172
	cvt.u16.u32 	%rs179, %r209;
	ld.global.u64 	%rd59, [%rd40+36864];
	{ // callseq 173, 0
	.param .b64 param0;
	st.param.b64 	[param0], %rd59;
	.param .b32 retval0;
	prototype_173 : .callprototype (.param .b32 _) _ (.param .b64 _);
	call (retval0), 
	%rd3, 
	(
	param0
	)
	, prototype_173;
	ld.param.b32 	%r211, [retval0];
	} // callseq 173
	cvt.u16.u32 	%rs181, %r211;
	ld.global.u64 	%rd60, [%rd40+38912];
	{ // callseq 174, 0
	.param .b64 param0;
	st.param.b64 	[param0], %rd60;
	.param .b32 retval0;
	prototype_174 : .callprototype (.param .b32 _) _ (.param .b64 _);
	call (retval0), 
	%rd3, 
	(
	param0
	)
	, prototype_174;
	ld.param.b32 	%r213, [retval0];
	} // callseq 174
	cvt.u16.u32 	%rs183, %r213;
	ld.global.u64 	%rd61, [%rd40+40960];
	{ // callseq 175, 0
	.param .b64 param0;
	st.param.b64 	[param0], %rd61;
	.param .b32 retval0;
	prototype_175 : .callprototype (.param .b32 _) _ (.param .b64 _);
	call (retval0), 
	%rd3, 
	(
	param0
	)
	, prototype_175;
	ld.param.b32 	%r215, [retval0];
	} // callseq 175
	cvt.u16.u32 	%rs185, %r215;
	ld.global.u64 	%rd62, [%rd40+43008];
	{ // callseq 176, 0
	.param .b64 param0;
	st.param.b64 	[param0], %rd62;
	.param .b32 retval0;
	prototype_176 : .callprototype (.param .b32 _) _ (.param .b64 _);
	call (retval0), 
	%rd3, 
	(
	param0
	)
	, prototype_176;
	ld.param.b32 	%r217, [retval0];
	} // callseq 176
	cvt.u16.u32 	%rs187, %r217;
	ld.global.u64 	%rd63, [%rd40+45056];
	{ // callseq 177, 0
	.param .b64 param0;
	st.param.b64 	[param0], %rd63;
	.param .b32 retval0;
	prototype_177 : .callprototype (.param .b32 _) _ (.param .b64 _);
	call (retval0), 
	%rd3, 
	(
	param0
	)
	, prototype_177;
	ld.param.b32 	%r219, [retval0];
	} // callseq 177
	cvt.u16.u32 	%rs189, %r219;
	ld.global.u64 	%rd64, [%rd40+47104];
	{ // callseq 178, 0
	.param .b64 param0;
	st.param.b64 	[param0], %rd64;
	.param .b32 retval0;
	prototype_178 : .callprototype (.param .b32 _) _ (.param .b64 _);
	call (retval0), 
	%rd3, 
	(
	param0
	)
	, prototype_178;
	ld.param.b32 	%r221, [retval0];
	} // callseq 178
	cvt.u16.u32 	%rs191, %r221;
	ld.global.u64 	%rd65, [%rd40+49152];
	{ // callseq 179, 0
	.param .b64 param0;
	st.param.b64 	[param0], %rd65;
	.param .b32 retval0;
	prototype_179 : .callprototype (.param .b32 _) _ (.param .b64 _);
	call (retval0), 
	%rd3, 
	(
	param0
	)
	, prototype_179;
	ld.param.b32 	%r223, [retval0];
	} // callseq 179
	cvt.u16.u32 	%rs193, %r223;
	ld.global.u64 	%rd66, [%rd40+51200];
	{ // callseq 180, 0
	.param .b64 param0;
	st.param.b64 	[param0], %rd66;
	.param .b32 retval0;
	prototype_180 : .callprototype (.param .b32 _) _ (.param .b64 _);
	call (retval0), 
	%rd3, 
	(
	param0
	)
	, prototype_180;
	ld.param.b32 	%r225, [retval0];
	} // callseq 180
	cvt.u16.u32 	%rs195, %r225;
	ld.global.u64 	%rd67, [%rd40+53248];
	{ // callseq 181, 0
	.param .b64 param0;
	st.param.b64 	[param0], %rd67;
	.param .b32 retval0;
	prototype_181 : .callprototype (.param .b32 _) _ (.param .b64 _);
	call (retval0), 
	%rd3, 
	(
	param0
	)
	, prototype_181;
	ld.param.b32 	%r227, [retval0];
	} // callseq 181
	cvt.u16.u32 	%rs197, %r227;
	ld.global.u64 	%rd68, [%rd40+55296];
	{ // callseq 182, 0
	.param .b64 param0;
	st.param.b64 	[param0], %rd68;
	.param .b32 retval0;
	prototype_182 : .callprototype (.param .b32 _) _ (.param .b64 _);
	call (retval0), 
	%rd3, 
	(
	param0
	)
	, prototype_182;
	ld.param.b32 	%r229, [retval0];
	} // callseq 182
	cvt.u16.u32 	%rs199, %r229;
	ld.global.u64 	%rd69, [%rd40+57344];
	{ // callseq 183, 0
	.param .b64 param0;
	st.param.b64 	[param0], %rd69;
	.param .b32 retval0;
	prototype_183 : .callprototype (.param .b32 _) _ (.param .b64 _);
	call (retval0), 
	%rd3, 
	(
	param0
	)
	, prototype_183;
	ld.param.b32 	%r231, [retval0];
	} // callseq 183
	cvt.u16.u32 	%rs201, %r231;
	ld.global.u64 	%rd70, [%rd40+59392];
	{ // callseq 184, 0
	.param .b64 param0;
	st.param.b64 	[param0], %rd70;
	.param .b32 retval0;
	prototype_184 : .callprototype (.param .b32 _) _ (.param .b64 _);
	call (retval0), 
	%rd3, 
	(
	param0
	)
	, prototype_184;
	ld.param.b32 	%r233, [retval0];
	} // callseq 184
	cvt.u16.u32 	%rs203, %r233;
	ld.global.u64 	%rd71, [%rd40+61440];
	{ // callseq 185, 0
	.param .b64 param0;
	st.param.b64 	[param0], %rd71;
	.param .b32 retval0;
	prototype_185 : .callprototype (.param .b32 _) _ (.param .b64 _);
	call (retval0), 
	%rd3, 
	(
	param0
	)
	, prototype_185;
	ld.param.b32 	%r235, [retval0];
	} // callseq 185
	cvt.u16.u32 	%rs205, %r235;
	ld.global.u64 	%rd72, [%rd40+63488];
	{ // callseq 186, 0
	.param .b64 param0;
	st.param.b64 	[param0], %rd72;
	.param .b32 retval0;
	prototype_186 : .callprototype (.param .b32 _) _ (.param .b64 _);
	call (retval0), 
	%rd3, 
	(
	param0
	)
	, prototype_186;
	ld.param.b32 	%r237, [retval0];
	} // callseq 186
	cvt.u16.u32 	%rs207, %r237;
	or.b16  	%rs209, %rs507, %rs145;
	or.b16  	%rs210, %rs209, %rs147;
	or.b16  	%rs211, %rs210, %rs149;
	or.b16  	%rs212, %rs211, %rs151;
	or.b16  	%rs213, %rs212, %rs153;
	or.b16  	%rs214, %rs213, %rs155;
	or.b16  	%rs215, %rs214, %rs157;
	or.b16  	%rs216, %rs215, %rs159;
	or.b16  	%rs217, %rs216, %rs161;
	or.b16  	%rs218, %rs217, %rs163;
	or.b16  	%rs219, %rs218, %rs165;
	or.b16  	%rs220, %rs219, %rs167;
	or.b16  	%rs221, %rs220, %rs169;
	or.b16  	%rs222, %rs221, %rs171;
	or.b16  	%rs223, %rs222, %rs173;
	or.b16  	%rs224, %rs223, %rs175;
	or.b16  	%rs225, %rs224, %rs177;
	or.b16  	%rs226, %rs225, %rs179;
	or.b16  	%rs227, %rs226, %rs181;
	or.b16  	%rs228, %rs227, %rs183;
	or.b16  	%rs229, %rs228, %rs185;
	or.b16  	%rs230, %rs229, %rs187;
	or.b16  	%rs231, %rs230, %rs189;
	or.b16  	%rs232, %rs231, %rs191;
	or.b16  	%rs233, %rs232, %rs193;
	or.b16  	%rs234, %rs233, %rs195;
	or.b16  	%rs235, %rs234, %rs197;
	or.b16  	%rs236, %rs235, %rs199;
	or.b16  	%rs237, %rs236, %rs201;
	or.b16  	%rs238, %rs237, %rs203;
	or.b16  	%rs239, %rs238, %rs205;
	or.b16  	%rs240, %rs239, %rs207;
	and.b16  	%rs241, %rs240, 255;
	setp.ne.s16 	%p43, %rs241, 0;
	selp.u16 	%rs507, 1, 0, %p43;
	sub.s32 	%r239, %r97, %r576;
	shl.b32 	%r240, %r98, 13;
	setp.lt.u32 	%p44, %r239, %r240;
	add.s32 	%r575, %r575, 1;
	add.s32 	%r574, %r574, %r240;
	sub.s32 	%r573, %r573, %r240;
	add.s32 	%r572, %r572, %r240;
	@%p44 bra 	$L__BB3_73;
	bra.uni 	$L__BB3_56;
$L__BB3_58:
	setp.le.u32 	%p45, %r97, %r576;
	sub.s32 	%r241, %r97, %r576;
	setp.ge.s32 	%p46, %r46, %r241;
	or.pred  	%p47, %p45, %p46;
	@%p47 bra 	$L__BB3_73;
	and.b16  	%rs242, %rs507, 255;
	setp.ne.s16 	%p286, %rs242, 0;
	not.b32 	%r243, %r46;
	add.s32 	%r244, %r97, %r243;
	shl.b32 	%r246, %r2, 13;
	add.s32 	%r247, %r172, %r246;
	sub.s32 	%r248, %r244, %r247;
	mul.lo.s32 	%r249, %r98, %r575;
	shl.b32 	%r250, %r249, 13;
	sub.s32 	%r251, %r248, %r250;
	shr.u32 	%r252, %r251, 8;
	add.s32 	%r63, %r252, 1;
	and.b32  	%r64, %r63, 15;
	setp.lt.u32 	%p49, %r251, 3840;
	mov.u32 	%r581, %r46;
	@%p49 bra 	$L__BB3_63;
	or.b32  	%r579, %r46, 2048;
	shr.u32 	%r253, %r573, 8;
	add.s32 	%r254, %r253, 1;
	and.b32  	%r255, %r254, 33554416;
	neg.s32 	%r577, %r255;
$L__BB3_61:
	.pragma "nounroll";
	add.s32 	%r256, %r572, -2048;
	mul.wide.u32 	%rd73, %r256, 8;
	add.s64 	%rd74, %rd1, %rd73;
	ld.global.u64 	%rd75, [%rd74];
	{ // callseq 187, 0
	.param .b64 param0;
	st.param.b64 	[param0], %rd75;
	.param .b32 retval0;
	prototype_187 : .callprototype (.param .b32 _) _ (.param .b64 _);
	call (retval0), 
	%rd3, 
	(
	param0
	)
	, prototype_187;
	ld.param.b32 	%r257, [retval0];
	} // callseq 187
	cvt.u16.u32 	%rs243, %r257;
	and.b16  	%rs245, %rs243, 255;
	setp.ne.s16 	%p50, %rs245, 0;
	or.pred  	%p51, %p286, %p50;
	add.s32 	%r259, %r572, -1792;
	mul.wide.u32 	%rd76, %r259, 8;
	add.s64 	%rd77, %rd1, %rd76;
	ld.global.u64 	%rd78, [%rd77];
	{ // callseq 188, 0
	.param .b64 param0;
	st.param.b64 	[param0], %rd78;
	.param .b32 retval0;
	prototype_188 : .callprototype (.param .b32 _) _ (.param .b64 _);
	call (retval0), 
	%rd3, 
	(
	param0
	)
	, prototype_188;
	ld.param.b32 	%r260, [retval0];
	} // callseq 188
	cvt.u16.u32 	%rs246, %r260;
	and.b16  	%rs248, %rs246, 255;
	setp.ne.s16 	%p52, %rs248, 0;
	or.pred  	%p53, %p51, %p52;
	add.s32 	%r262, %r572, -1536;
	mul.wide.u32 	%rd79, %r262, 8;
	add.s64 	%rd80, %rd1, %rd79;
	ld.global.u64 	%rd81, [%rd80];
	{ // callseq 189, 0
	.param .b64 param0;
	st.param.b64 	[param0], %rd81;
	.param .b32 retval0;
	prototype_189 : .callprototype (.param .b32 _) _ (.param .b64 _);
	call (retval0), 
	%rd3, 
	(
	param0
	)
	, prototype_189;
	ld.param.b32 	%r263, [retval0];
	} // callseq 189
	cvt.u16.u32 	%rs249, %r263;
	and.b16  	%rs251, %rs249, 255;
	setp.ne.s16 	%p54, %rs251, 0;
	or.pred  	%p55, %p53, %p54;
	add.s32 	%r265, %r572, -1280;
	mul.wide.u32 	%rd82, %r265, 8;
	add.s64 	%rd83, %rd1, %rd82;
	ld.global.u64 	%rd84, [%rd83];
	{ // callseq 190, 0
	.param .b64 param0;
	st.param.b64 	[param0], %rd84;
	.param .b32 retval0;
	prototype_190 : .callprototype (.param .b32 _) _ (.param .b64 _);
	call (retval0), 
	%rd3, 
	(
	param0
	)
	, prototype_190;
	ld.param.b32 	%r266, [retval0];
	} // callseq 190
	cvt.u16.u32 	%rs252, %r266;
	and.b16  	%rs254, %rs252, 255;
	setp.ne.s16 	%p56, %rs254, 0;
	or.pred  	%p57, %p55, %p56;
	add.s32 	%r268, %r572, -1024;
	mul.wide.u32 	%rd85, %r268, 8;
	add.s64 	%rd86, %rd1, %rd85;
	ld.global.u64 	%rd87, [%rd86];
	{ // callseq 191, 0
	.param .b64 param0;
	st.param.b64 	[param0], %rd87;
	.param .b32 retval0;
	prototype_191 : .callprototype (.param .b32 _) _ (.param .b64 _);
	call (retval0), 
	%rd3, 
	(
	param0
	)
	, prototype_191;
	ld.param.b32 	%r269, [retval0];
	} // callseq 191
	cvt.u16.u32 	%rs255, %r269;
	and.b16  	%rs257, %rs255, 255;
	setp.ne.s16 	%p58, %rs257, 0;
	or.pred  	%p59, %p57, %p58;
	add.s32 	%r271, %r572, -768;
	mul.wide.u32 	%rd88, %r271, 8;
	add.s64 	%rd89, %rd1, %rd88;
	ld.global.u64 	%rd90, [%rd89];
	{ // callseq 192, 0
	.param .b64 param0;
	st.param.b64 	[param0], %rd90;
	.param .b32 retval0;
	prototype_192 : .callprototype (.param .b32 _) _ (.param .b64 _);
	call (retval0), 
	%rd3, 
	(
	param0
	)
	, prototype_192;
	ld.param.b32 	%r272, [retval0];
	} // callseq 192
	cvt.u16.u32 	%rs258, %r272;
	and.b16  	%rs260, %rs258, 255;
	setp.ne.s16 	%p60, %rs260, 0;
	or.pred  	%p61, %p59, %p60;
	add.s32 	%r274, %r572, -512;
	mul.wide.u32 	%rd91, %r274, 8;
	add.s64 	%rd92, %rd1, %rd91;
	ld.global.u64 	%rd93, [%rd92];
	{ // callseq 193, 0
	.param .b64 param0;
	st.param.b64 	[param0], %rd93;
	.param .b32 retval0;
	prototype_193 : .callprototype (.param .b32 _) _ (.param .b64 _);
	call (retval0), 
	%rd3, 
	(
	param0
	)
	, prototype_193;
	ld.param.b32 	%r275, [retval0];
	} // callseq 193
	cvt.u16.u32 	%rs261, %r275;
	and.b16  	%rs263, %rs261, 255;
	setp.ne.s16 	%p62, %rs263, 0;
	or.pred  	%p63, %p61, %p62;
	add.s32 	%r277, %r572, 1792;
	add.s32 	%r278, %r572, -256;
	mul.wide.u32 	%rd94, %r278, 8;
	add.s64 	%rd95, %rd1, %rd94;
	ld.global.u64 	%rd96, [%rd95];
	{ // callseq 194, 0
	.param .b64 param0;
	st.param.b64 	[param0], %rd96;
	.param .b32 retval0;
	prototype_194 : .callprototype (.param .b32 _) _ (.param .b64 _);
	call (retval0), 
	%rd3, 
	(
	param0
	)
	, prototype_194;
	ld.param.b32 	%r279, [retval0];
	} // callseq 194
	cvt.u16.u32 	%rs264, %r279;
	and.b16  	%rs266, %rs264, 255;
	setp.ne.s16 	%p64, %rs266, 0;
	or.pred  	%p65, %p63, %p64;
	mul.wide.u32 	%rd97, %r572, 8;
	add.s64 	%rd98, %rd1, %rd97;
	ld.global.u64 	%rd99, [%rd98];
	{ // callseq 195, 0
	.param .b64 param0;
	st.param.b64 	[param0], %rd99;
	.param .b32 retval0;
	prototype_195 : .callprototype (.param .b32 _) _ (.param .b64 _);
	call (retval0), 
	%rd3, 
	(
	param0
	)
	, prototype_195;
	ld.param.b32 	%r281, [retval0];
	} // callseq 195
	cvt.u16.u32 	%rs267, %r281;
	and.b16  	%rs269, %rs267, 255;
	setp.ne.s16 	%p66, %rs269, 0;
	or.pred  	%p67, %p65, %p66;
	add.s32 	%r283, %r572, 256;
	mul.wide.u32 	%rd100, %r283, 8;
	add.s64 	%rd101, %rd1, %rd100;
	ld.global.u64 	%rd102, [%rd101];
	{ // callseq 196, 0
	.param .b64 param0;
	st.param.b64 	[param0], %rd102;
	.param .b32 retval0;
	prototype_196 : .callprototype (.param .b32 _) _ (.param .b64 _);
	call (retval0), 
	%rd3, 
	(
	param0
	)
	, prototype_196;
	ld.param.b32 	%r284, [retval0];
	} // callseq 196
	cvt.u16.u32 	%rs270, %r284;
	and.b16  	%rs272, %rs270, 255;
	setp.ne.s16 	%p68, %rs272, 0;
	or.pred  	%p69, %p67, %p68;
	add.s32 	%r286, %r572, 512;
	mul.wide.u32 	%rd103, %r286, 8;
	add.s64 	%rd104, %rd1, %rd103;
	ld.global.u64 	%rd105, [%rd104];
	{ // callseq 197, 0
	.param .b64 param0;
	st.param.b64 	[param0], %rd105;
	.param .b32 retval0;
	prototype_197 : .callprototype (.param .b32 _) _ (.param .b64 _);
	call (retval0), 
	%rd3, 
	(
	param0
	)
	, prototype_197;
	ld.param.b32 	%r287, [retval0];
	} // callseq 197
	cvt.u16.u32 	%rs273, %r287;
	and.b16  	%rs275, %rs273, 255;
	setp.ne.s16 	%p70, %rs275, 0;
	or.pred  	%p71, %p69, %p70;
	add.s32 	%r289, %r572, 768;
	mul.wide.u32 	%rd106, %r289, 8;
	add.s64 	%rd107, %rd1, %rd106;
	ld.global.u64 	%rd108, [%rd107];
	{ // callseq 198, 0
	.param .b64 param0;
	st.param.b64 	[param0], %rd108;
	.param .b32 retval0;
	prototype_198 : .callprototype (.param .b32 _) _ (.param .b64 _);
	call (retval0), 
	%rd3, 
	(
	param0
	)
	, prototype_198;
	ld.param.b32 	%r290, [retval0];
	} // callseq 198
	cvt.u16.u32 	%rs276, %r290;
	and.b16  	%rs278, %rs276, 255;
	setp.ne.s16 	%p72, %rs278, 0;
	or.pred  	%p73, %p71, %p72;
	add.s32 	%r292, %r572, 1024;
	mul.wide.u32 	%rd109, %r292, 8;
	add.s64 	%rd110, %rd1, %rd109;
	ld.global.u64 	%rd111, [%rd110];
	{ // callseq 199, 0
	.param .b64 param0;
	st.param.b64 	[param0], %rd111;
	.param .b32 retval0;
	prototype_199 : .callprototype (.param .b32 _) _ (.param .b64 _);
	call (retval0), 
	%rd3, 
	(
	param0
	)
	, prototype_199;
	ld.param.b32 	%r293, [retval0];
	} // callseq 199
	cvt.u16.u32 	%rs279, %r293;
	and.b16  	%rs281, %rs279, 255;
	setp.ne.s16 	%p74, %rs281, 0;
	or.pred  	%p75, %p73, %p74;
	add.s32 	%r295, %r572, 1280;
	mul.wide.u32 	%rd112, %r295, 8;
	add.s64 	%rd113, %rd1, %rd112;
	ld.global.u64 	%rd114, [%rd113];
	{ // callseq 200, 0
	.param .b64 param0;
	st.param.b64 	[param0], %rd114;
	.param .b32 retval0;
	prototype_200 : .callprototype (.param .b32 _) _ (.param .b64 _);
	call (retval0), 
	%rd3, 
	(
	param0
	)
	, prototype_200;
	ld.param.b32 	%r296, [retval0];
	} // callseq 200
	cvt.u16.u32 	%rs282, %r296;
	and.b16  	%rs284, %rs282, 255;
	setp.ne.s16 	%p76, %rs284, 0;
	or.pred  	%p77, %p75, %p76;
	add.s32 	%r298, %r572, 1536;
	mul.wide.u32 	%rd115, %r298, 8;
	add.s64 	%rd116, %rd1, %rd115;
	ld.global.u64 	%rd117, [%rd116];
	{ // callseq 201, 0
	.param .b64 param0;
	st.param.b64 	[param0], %rd117;
	.param .b32 retval0;
	prototype_201 : .callprototype (.param .b32 _) _ (.param .b64 _);
	call (retval0), 
	%rd3, 
	(
	param0
	)
	, prototype_201;
	ld.param.b32 	%r299, [retval0];
	} // callseq 201
	cvt.u16.u32 	%rs285, %r299;
	and.b16  	%rs287, %rs285, 255;
	setp.ne.s16 	%p78, %rs287, 0;
	or.pred  	%p79, %p77, %p78;
	mul.wide.u32 	%rd118, %r277, 8;
	add.s64 	%rd119, %rd1, %rd118;
	ld.global.u64 	%rd120, [%rd119];
	{ // callseq 202, 0
	.param .b64 param0;
	st.param.b64 	[param0], %rd120;
	.param .b32 retval0;
	prototype_202 : .callprototype (.param .b32 _) _ (.param .b64 _);
	call (retval0), 
	%rd3, 
	(
	param0
	)
	, prototype_202;
	ld.param.b32 	%r301, [retval0];
	} // callseq 202
	cvt.u16.u32 	%rs288, %r301;
	and.b16  	%rs290, %rs288, 255;
	setp.ne.s16 	%p80, %rs290, 0;
	or.pred  	%p286, %p79, %p80;
	add.s32 	%r579, %r579, 4096;
	add.s32 	%r572, %r572, 4096;
	add.s32 	%r577, %r577, 16;
	setp.ne.s32 	%p81, %r577, 0;
	@%p81 bra 	$L__BB3_61;
	add.s32 	%r581, %r579, -2048;
$L__BB3_63:
	setp.eq.s32 	%p82, %r64, 0;
	@%p82 bra 	$L__BB3_72;
	and.b32  	%r75, %r63, 7;
	setp.lt.u32 	%p84, %r64, 8;
	@%p84 bra 	$L__BB3_66;
	add.s32 	%r303, %r581, %r576;
	mul.wide.u32 	%rd121, %r303, 8;
	add.s64 	%rd122, %rd1, %rd121;
	ld.global.u64 	%rd123, [%rd122];
	{ // callseq 203, 0
	.param .b64 param0;
	st.param.b64 	[param0], %rd123;
	.param .b32 retval0;
	prototype_203 : .callprototype (.param .b32 _) _ (.param .b64 _);
	call (retval0), 
	%rd3, 
	(
	param0
	)
	, prototype_203;
	ld.param.b32 	%r304, [retval0];
	} // callseq 203
	cvt.u16.u32 	%rs291, %r304;
	and.b16  	%rs293, %rs291, 255;
	setp.ne.s16 	%p85, %rs293, 0;
	or.pred  	%p86, %p286, %p85;
	add.s32 	%r306, %r303, 256;
	mul.wide.u32 	%rd124, %r306, 8;
	add.s64 	%rd125, %rd1, %rd124;
	ld.global.u64 	%rd126, [%rd125];
	{ // callseq 204, 0
	.param .b64 param0;
	st.param.b64 	[param0], %rd126;
	.param .b32 retval0;
	prototype_204 : .callprototype (.param .b32 _) _ (.param .b64 _);
	call (retval0), 
	%rd3, 
	(
	param0
	)
	, prototype_204;
	ld.param.b32 	%r307, [retval0];
	} // callseq 204
	cvt.u16.u32 	%rs294, %r307;
	and.b16  	%rs296, %rs294, 255;
	setp.ne.s16 	%p87, %rs296, 0;
	or.pred  	%p88, %p86, %p87;
	add.s32 	%r309, %r303, 512;
	mul.wide.u32 	%rd127, %r309, 8;
	add.s64 	%rd128, %rd1, %rd127;
	ld.global.u64 	%rd129, [%rd128];
	{ // callseq 205, 0
	.param .b64 param0;
	st.param.b64 	[param0], %rd129;
	.param .b32 retval0;
	prototype_205 : .callprototype (.param .b32 _) _ (.param .b64 _);
	call (retval0), 
	%rd3, 
	(
	param0
	)
	, prototype_205;
	ld.param.b32 	%r310, [retval0];
	} // callseq 205
	cvt.u16.u32 	%rs297, %r310;
	and.b16  	%rs299, %rs297, 255;
	setp.ne.s16 	%p89, %rs299, 0;
	or.pred  	%p90, %p88, %p89;
	add.s32 	%r312, %r303, 768;
	mul.wide.u32 	%rd130, %r312, 8;
	add.s64 	%rd131, %rd1, %rd130;
	ld.global.u64 	%rd132, [%rd131];
	{ // callseq 206, 0
	.param .b64 param0;
	st.param.b64 	[param0], %rd132;
	.param .b32 retval0;
	prototype_206 : .callprototype (.param .b32 _) _ (.param .b64 _);
	call (retval0), 
	%rd3, 
	(
	param0
	)
	, prototype_206;
	ld.param.b32 	%r313, [retval0];
	} // callseq 206
	cvt.u16.u32 	%rs300, %r313;
	and.b16  	%rs302, %rs300, 255;
	setp.ne.s16 	%p91, %rs302, 0;
	or.pred  	%p92, %p90, %p91;
	add.s32 	%r315, %r303, 1024;
	mul.wide.u32 	%rd133, %r315, 8;
	add.s64 	%rd134, %rd1, %rd133;
	ld.global.u64 	%rd135, [%rd134];
	{ // callseq 207, 0
	.param .b64 param0;
	st.param.b64 	[param0], %rd135;
	.param .b32 retval0;
	prototype_207 : .callprototype (.param .b32 _) _ (.param .b64 _);
	call (retval0), 
	%rd3, 
	(
	param0
	)
	, prototype_207;
	ld.param.b32 	%r316, [retval0];
	} // callseq 207
	cvt.u16.u32 	%rs303, %r316;
	and.b16  	%rs305, %rs303, 255;
	setp.ne.s16 	%p93, %rs305, 0;
	or.pred  	%p94, %p92, %p93;
	add.s32 	%r318, %r303, 1280;
	mul.wide.u32 	%rd136, %r318, 8;
	add.s64 	%rd137, %rd1, %rd136;
	ld.global.u64 	%rd138, [%rd137];
	{ // callseq 208, 0
	.param .b64 param0;
	st.param.b64 	[param0], %rd138;
	.param .b32 retval0;
	prototype_208 : .callprototype (.param .b32 _) _ (.param .b64 _);
	call (retval0), 
	%rd3, 
	(
	param0
	)
	, prototype_208;
	ld.param.b32 	%r319, [retval0];
	} // callseq 208
	cvt.u16.u32 	%rs306, %r319;
	and.b16  	%rs308, %rs306, 255;
	setp.ne.s16 	%p95, %rs308, 0;
	or.pred  	%p96, %p94, %p95;
	add.s32 	%r321, %r303, 1536;
	mul.wide.u32 	%rd139, %r321, 8;
	add.s64 	%rd140, %rd1, %rd139;
	ld.global.u64 	%rd141, [%rd140];
	{ // callseq 209, 0
	.param .b64 param0;
	st.param.b64 	[param0], %rd141;
	.param .b32 retval0;
	prototype_209 : .callprototype (.param .b32 _) _ (.param .b64 _);
	call (retval0), 
	%rd3, 
	(
	param0
	)
	, prototype_209;
	ld.param.b32 	%r322, [retval0];
	} // callseq 209
	cvt.u16.u32 	%rs309, %r322;
	and.b16  	%rs311, %rs309, 255;
	setp.ne.s16 	%p97, %rs311, 0;
	or.pred  	%p98, %p96, %p97;
	add.s32 	%r324, %r303, 1792;
	mul.wide.u32 	%rd142, %r324, 8;
	add.s64 	%rd143, %rd1, %rd142;
	ld.global.u64 	%rd144, [%rd143];
	{ // callseq 210, 0
	.param .b64 param0;
	st.param.b64 	[param0], %rd144;
	.param .b32 retval0;
	prototype_210 : .callprototype (.param .b32 _) _ (.param .b64 _);
	call (retval0), 
	%rd3, 
	(
	param0
	)
	, prototype_210;
	ld.param.b32 	%r325, [retval0];
	} // callseq 210
	cvt.u16.u32 	%rs312, %r325;
	and.b16  	%rs314, %rs312, 255;
	setp.ne.s16 	%p99, %rs314, 0;
	or.pred  	%p286, %p98, %p99;
	add.s32 	%r581, %r581, 2048;
$L__BB3_66:
	setp.eq.s32 	%p100, %r75, 0;
	@%p100 bra 	$L__BB3_72;
	setp.lt.u32 	%p102, %r75, 4;
	@%p102 bra 	$L__BB3_69;
	add.s32 	%r327, %r581, %r576;
	mul.wide.u32 	%rd145, %r327, 8;
	add.s64 	%rd146, %rd1, %rd145;
	ld.global.u64 	%rd147, [%rd146];
	{ // callseq 211, 0
	.param .b64 param0;
	st.param.b64 	[param0], %rd147;
	.param .b32 retval0;
	prototype_211 : .callprototype (.param .b32 _) _ (.param .b64 _);
	call (retval0), 
	%rd3, 
	(
	param0
	)
	, prototype_211;
	ld.param.b32 	%r328, [retval0];
	} // callseq 211
	cvt.u16.u32 	%rs315, %r328;
	and.b16  	%rs317, %rs315, 255;
	setp.ne.s16 	%p103, %rs317, 0;
	or.pred  	%p104, %p286, %p103;
	add.s32 	%r330, %r327, 256;
	mul.wide.u32 	%rd148, %r330, 8;
	add.s64 	%rd149, %rd1, %rd148;
	ld.global.u64 	%rd150, [%rd149];
	{ // callseq 212, 0
	.param .b64 param0;
	st.param.b64 	[param0], %rd150;
	.param .b32 retval0;
	prototype_212 : .callprototype (.param .b32 _) _ (.param .b64 _);
	call (retval0), 
	%rd3, 
	(
	param0
	)
	, prototype_212;
	ld.param.b32 	%r331, [retval0];
	} // callseq 212
	cvt.u16.u32 	%rs318, %r331;
	and.b16  	%rs320, %rs318, 255;
	setp.ne.s16 	%p105, %rs320, 0;
	or.pred  	%p106, %p104, %p105;
	add.s32 	%r333, %r327, 512;
	mul.wide.u32 	%rd151, %r333, 8;
	add.s64 	%rd152, %rd1, %rd151;
	ld.global.u64 	%rd153, [%rd152];
	{ // callseq 213, 0
	.param .b64 param0;
	st.param.b64 	[param0], %rd153;
	.param .b32 retval0;
	prototype_213 : .callprototype (.param .b32 _) _ (.param .b64 _);
	call (retval0), 
	%rd3, 
	(
	param0
	)
	, prototype_213;
	ld.param.b32 	%r334, [retval0];
	} // callseq 213
	cvt.u16.u32 	%rs321, %r334;
	and.b16  	%rs323, %rs321, 255;
	setp.ne.s16 	%p107, %rs323, 0;
	or.pred  	%p108, %p106, %p107;
	add.s32 	%r336, %r327, 768;
	mul.wide.u32 	%rd154, %r336, 8;
	add.s64 	%rd155, %rd1, %rd154;
	ld.global.u64 	%rd156, [%rd155];
	{ // callseq 214, 0
	.param .b64 param0;
	st.param.b64 	[param0], %rd156;
	.param .b32 retval0;
	prototype_214 : .callprototype (.param .b32 _) _ (.param .b64 _);
	call (retval0), 
	%rd3, 
	(
	param0
	)
	, prototype_214;
	ld.param.b32 	%r337, [retval0];
	} // callseq 214
	cvt.u16.u32 	%rs324, %r337;
	and.b16  	%rs326, %rs324, 255;
	setp.ne.s16 	%p109, %rs326, 0;
	or.pred  	%p286, %p108, %p109;
	add.s32 	%r581, %r581, 1024;
$L__BB3_69:
	and.b32  	%r339, %r63, 3;
	setp.eq.s32 	%p110, %r339, 0;
	@%p110 bra 	$L__BB3_72;
	add.s32 	%r584, %r581, %r574;
	cvt.u16.u32 	%rs327, %r573;
	shr.u16 	%rs328, %rs327, 8;
	add.s16 	%rs329, %rs328, 1;
	cvt.u32.u16 	%r340, %rs329;
	and.b32  	%r341, %r340, 3;
	neg.s32 	%r583, %r341;
$L__BB3_71:
	.pragma "nounroll";
	mul.wide.u32 	%rd157, %r584, 8;
	add.s64 	%rd158, %rd1, %rd157;
	ld.global.u64 	%rd159, [%rd158];
	{ // callseq 215, 0
	.param .b64 param0;
	st.param.b64 	[param0], %rd159;
	.param .b32 retval0;
	prototype_215 : .callprototype (.param .b32 _) _ (.param .b64 _);
	call (retval0), 
	%rd3, 
	(
	param0
	)
	, prototype_215;
	ld.param.b32 	%r342, [retval0];
	} // callseq 215
	cvt.u16.u32 	%rs330, %r342;
	and.b16  	%rs332, %rs330, 255;
	setp.ne.s16 	%p111, %rs332, 0;
	or.pred  	%p286, %p286, %p111;
	add.s32 	%r584, %r584, 256;
	add.s32 	%r583, %r583, 1;
	setp.ne.s32 	%p112, %r583, 0;
	@%p112 bra 	$L__BB3_71;
$L__BB3_72:
	selp.u16 	%rs507, 1, 0, %p286;
$L__BB3_73:
	// begin inline asm
	mov.u32 %r344, %laneid;
	// end inline asm
	cvt.u32.u16 	%r350, %rs507;
	and.b32  	%r346, %r350, 255;
	mov.b32 	%r347, 1;
	mov.b32 	%r348, 31;
	mov.b32 	%r349, -1;
	// begin inline asm
	shfl.sync.down.b32 %r345, %r346, %r347, %r348, %r349;
	// end inline asm
	setp.gt.s32 	%p113, %r344, 30;
	@%p113 bra 	$L__BB3_75;
	and.b16  	%rs333, %rs507, 255;
	setp.ne.s16 	%p114, %rs333, 0;
	and.b32  	%r351, %r345, 255;
	setp.ne.s32 	%p115, %r351, 0;
	or.pred  	%p116, %p114, %p115;
	selp.u16 	%rs507, 1, 0, %p116;
$L__BB3_75:
	cvt.u32.u16 	%r357, %rs507;
	and.b32  	%r353, %r357, 255;
	mov.b32 	%r354, 2;
	mov.b32 	%r355, 31;
	mov.b32 	%r356, -1;
	// begin inline asm
	shfl.sync.down.b32 %r352, %r353, %r354, %r355, %r356;
	// end inline asm
	setp.gt.s32 	%p117, %r344, 29;
	@%p117 bra 	$L__BB3_77;
	and.b16  	%rs334, %rs507, 255;
	setp.ne.s16 	%p118, %rs334, 0;
	and.b32  	%r358, %r352, 255;
	setp.ne.s32 	%p119, %r358, 0;
	or.pred  	%p120, %p118, %p119;
	selp.u16 	%rs507, 1, 0, %p120;
$L__BB3_77:
	cvt.u32.u16 	%r364, %rs507;
	and.b32  	%r360, %r364, 255;
	mov.b32 	%r361, 4;
	mov.b32 	%r362, 31;
	mov.b32 	%r363, -1;
	// begin inline asm
	shfl.sync.down.b32 %r359, %r360, %r361, %r362, %r363;
	// end inline asm
	setp.gt.s32 	%p121, %r344, 27;
	@%p121 bra 	$L__BB3_79;
	and.b16  	%rs335, %rs507, 255;
	setp.ne.s16 	%p122, %rs335, 0;
	and.b32  	%r365, %r359, 255;
	setp.ne.s32 	%p123, %r365, 0;
	or.pred  	%p124, %p122, %p123;
	selp.u16 	%rs507, 1, 0, %p124;
$L__BB3_79:
	cvt.u32.u16 	%r371, %rs507;
	and.b32  	%r367, %r371, 255;
	mov.b32 	%r368, 8;
	mov.b32 	%r369, 31;
	mov.b32 	%r370, -1;
	// begin inline asm
	shfl.sync.down.b32 %r366, %r367, %r368, %r369, %r370;
	// end inline asm
	setp.gt.s32 	%p125, %r344, 23;
	@%p125 bra 	$L__BB3_81;
	and.b16  	%rs336, %rs507, 255;
	setp.ne.s16 	%p126, %rs336, 0;
	and.b32  	%r372, %r366, 255;
	setp.ne.s32 	%p127, %r372, 0;
	or.pred  	%p128, %p126, %p127;
	selp.u16 	%rs507, 1, 0, %p128;
$L__BB3_81:
	cvt.u32.u16 	%r378, %rs507;
	and.b32  	%r374, %r378, 255;
	mov.b32 	%r375, 16;
	mov.b32 	%r376, 31;
	mov.b32 	%r377, -1;
	// begin inline asm
	shfl.sync.down.b32 %r373, %r374, %r375, %r376, %r377;
	// end inline asm
	setp.gt.s32 	%p129, %r344, 15;
	@%p129 bra 	$L__BB3_84;
	and.b16  	%rs337, %rs507, 255;
	setp.ne.s16 	%p130, %rs337, 0;
	and.b32  	%r379, %r373, 255;
	setp.ne.s32 	%p131, %r379, 0;
	or.pred  	%p132, %p130, %p131;
	selp.u16 	%rs507, 1, 0, %p132;
	setp.ne.s32 	%p133, %r344, 0;
	@%p133 bra 	$L__BB3_84;
	shr.u32 	%r380, %r46, 5;
	mov.u32 	%r381, _ZZN3cub18CUB_300001_SM_10006detail6reduce18DeviceReduceKernelINS2_10policy_hubIbjN4cuda3std3__410logical_orIbEEE10Policy1000EN6thrust24THRUST_300001_SM_1000_NS6detail15normal_iteratorINSD_10device_ptrIyEEEEjS9_bPFbyEEEvT0_PT3_T1_NS0_13GridEvenShareISO_EET2_T4_E12temp_storage;
	add.s32 	%r382, %r381, %r380;
	st.shared.u8 	[%r382+8], %rs507;
$L__BB3_84:
	bar.sync 	0;
	setp.ne.s32 	%p134, %r46, 0;
	@%p134 bra 	$L__BB3_88;
	ld.shared.u8 	%rs338, [_ZZN3cub18CUB_300001_SM_10006detail6reduce18DeviceReduceKernelINS2_10policy_hubIbjN4cuda3std3__410logical_orIbEEE10Policy1000EN6thrust24THRUST_300001_SM_1000_NS6detail15normal_iteratorINSD_10device_ptrIyEEEEjS9_bPFbyEEEvT0_PT3_T1_NS0_13GridEvenShareISO_EET2_T4_E12temp_storage+9];
	or.b16  	%rs340, %rs507, %rs338;
	ld.shared.u8 	%rs341, [_ZZN3cub18CUB_300001_SM_10006detail6reduce18DeviceReduceKernelINS2_10policy_hubIbjN4cuda3std3__410logical_orIbEEE10Policy1000EN6thrust24THRUST_300001_SM_1000_NS6detail15normal_iteratorINSD_10device_ptrIyEEEEjS9_bPFbyEEEvT0_PT3_T1_NS0_13GridEvenShareISO_EET2_T4_E12temp_storage+10];
	or.b16  	%rs343, %rs340, %rs341;
	ld.shared.u8 	%rs344, [_ZZN3cub18CUB_300001_SM_10006detail6reduce18DeviceReduceKernelINS2_10policy_hubIbjN4cuda3std3__410logical_orIbEEE10Policy1000EN6thrust24THRUST_300001_SM_1000_NS6detail15normal_iteratorINSD_10device_ptrIyEEEEjS9_bPFbyEEEvT0_PT3_T1_NS0_13GridEvenShareISO_EET2_T4_E12temp_storage+11];
	or.b16  	%rs346, %rs343, %rs344;
	ld.shared.u8 	%rs347, [_ZZN3cub18CUB_300001_SM_10006detail6reduce18DeviceReduceKernelINS2_10policy_hubIbjN4cuda3std3__410logical_orIbEEE10Policy1000EN6thrust24THRUST_300001_SM_1000_NS6detail15normal_iteratorINSD_10device_ptrIyEEEEjS9_bPFbyEEEvT0_PT3_T1_NS0_13GridEvenShareISO_EET2_T4_E12temp_storage+12];
	or.b16  	%rs349, %rs346, %rs347;
	ld.shared.u8 	%rs350, [_ZZN3cub18CUB_300001_SM_10006detail6reduce18DeviceReduceKernelINS2_10policy_hubIbjN4cuda3std3__410logical_orIbEEE10Policy1000EN6thrust24THRUST_300001_SM_1000_NS6detail15normal_iteratorINSD_10device_ptrIyEEEEjS9_bPFbyEEEvT0_PT3_T1_NS0_13GridEvenShareISO_EET2_T4_E12temp_storage+13];
	or.b16  	%rs352, %rs349, %rs350;
	ld.shared.u8 	%rs353, [_ZZN3cub18CUB_300001_SM_10006detail6reduce18DeviceReduceKernelINS2_10policy_hubIbjN4cuda3std3__410logical_orIbEEE10Policy1000EN6thrust24THRUST_300001_SM_1000_NS6detail15normal_iteratorINSD_10device_ptrIyEEEEjS9_bPFbyEEEvT0_PT3_T1_NS0_13GridEvenShareISO_EET2_T4_E12temp_storage+14];
	or.b16  	%rs355, %rs352, %rs353;
	and.b16  	%rs356, %rs355, 255;
	mov.pred 	%p287, -1;
	setp.ne.s16 	%p136, %rs356, 0;
	@%p136 bra 	$L__BB3_87;
	ld.shared.u8 	%rs357, [_ZZN3cub18CUB_300001_SM_10006detail6reduce18DeviceReduceKernelINS2_10policy_hubIbjN4cuda3std3__410logical_orIbEEE10Policy1000EN6thrust24THRUST_300001_SM_1000_NS6detail15normal_iteratorINSD_10device_ptrIyEEEEjS9_bPFbyEEEvT0_PT3_T1_NS0_13GridEvenShareISO_EET2_T4_E12temp_storage+15];
	setp.ne.s16 	%p287, %rs357, 0;
$L__BB3_87:
	selp.u16 	%rs507, 1, 0, %p287;
$L__BB3_88:
	mov.u32 	%r562, %tid.x;
	setp.ne.s32 	%p267, %r562, 0;
	@%p267 bra 	$L__BB3_90;
	ld.param.u64 	%rd253, [_ZN3cub18CUB_300001_SM_10006detail6reduce18DeviceReduceKernelINS2_10policy_hubIbjN4cuda3std3__410logical_orIbEEE10Policy1000EN6thrust24THRUST_300001_SM_1000_NS6detail15normal_iteratorINSD_10device_ptrIyEEEEjS9_bPFbyEEEvT0_PT3_T1_NS0_13GridEvenShareISO_EET2_T4__param_1];
	cvt.u64.u32 	%rd250, %r2;
	cvta.to.global.u64 	%rd251, %rd253;
	add.s64 	%rd252, %rd251, %rd250;
	st.global.u8 	[%rd252], %rs507;
$L__BB3_90:
	ret;

}
	// .globl	_ZN3cub18CUB_300001_SM_10006detail6reduce28DeviceReduceSingleTileKernelINS2_10policy_hubIbjN4cuda3std3__410logical_orIbEEE10Policy1000EPbSC_iS9_bbNS7_10__identityEEEvT0_T1_T2_T3_T4_T6_
.visible .entry _ZN3cub18CUB_300001_SM_10006detail6reduce28DeviceReduceSingleTileKernelINS2_10policy_hubIbjN4cuda3std3__410logical_orIbEEE10Policy1000EPbSC_iS9_bbNS7_10__identityEEEvT0_T1_T2_T3_T4_T6_(
	.param .u64 .ptr .align 1 _ZN3cub18CUB_300001_SM_10006detail6reduce28DeviceReduceSingleTileKernelINS2_10policy_hubIbjN4cuda3std3__410logical_orIbEEE10Policy1000EPbSC_iS9_bbNS7_10__identityEEEvT0_T1_T2_T3_T4_T6__param_0,
	.param .u64 .ptr .align 1 _ZN3cub18CUB_300001_SM_10006detail6reduce28DeviceReduceSingleTileKernelINS2_10policy_hubIbjN4cuda3std3__410logical_orIbEEE10Policy1000EPbSC_iS9_bbNS7_10__identityEEEvT0_T1_T2_T3_T4_T6__param_1,
	.param .u32 _ZN3cub18CUB_300001_SM_10006detail6reduce28DeviceReduceSingleTileKernelINS2_10policy_hubIbjN4cuda3std3__410logical_orIbEEE10Policy1000EPbSC_iS9_bbNS7_10__identityEEEvT0_T1_T2_T3_T4_T6__param_2,
	.param .align 1 .b8 _ZN3cub18CUB_300001_SM_10006detail6reduce28DeviceReduceSingleTileKernelINS2_10policy_hubIbjN4cuda3std3__410logical_orIbEEE10Policy1000EPbSC_iS9_bbNS7_10__identityEEEvT0_T1_T2_T3_T4_T6__param_3[1],
	.param .u8 _ZN3cub18CUB_300001_SM_10006detail6reduce28DeviceReduceSingleTileKernelINS2_10policy_hubIbjN4cuda3std3__410logical_orIbEEE10Policy1000EPbSC_iS9_bbNS7_10__identityEEEvT0_T1_T2_T3_T4_T6__param_4,
	.param .align 1 .b8 _ZN3cub18CUB_300001_SM_10006detail6reduce28DeviceReduceSingleTileKernelINS2_10policy_hubIbjN4cuda3std3__410logical_orIbEEE10Policy1000EPbSC_iS9_bbNS7_10__identityEEEvT0_T1_T2_T3_T4_T6__param_5[1]
)
.maxntid 256
.minnctapersm 1
{
	.reg .pred 	%p<353>;
	.reg .b16 	%rs<464>;
	.reg .b32 	%r<426>;
	.reg .b64 	%rd<147>;
	// demoted variable
	.shared .align 1 .b8 _ZZN3cub18CUB_300001_SM_10006detail6reduce28DeviceReduceSingleTileKernelINS2_10policy_hubIbjN4cuda3std3__410logical_orIbEEE10Policy1000EPbSC_iS9_bbNS7_10__identityEEEvT0_T1_T2_T3_T4_T6_E12temp_storage[17];
	ld.param.u64 	%rd16, [_ZN3cub18CUB_300001_SM_10006detail6reduce28DeviceReduceSingleTileKernelINS2_10policy_hubIbjN4cuda3std3__410logical_orIbEEE10Policy1000EPbSC_iS9_bbNS7_10__identityEEEvT0_T1_T2_T3_T4_T6__param_0];
	ld.param.u64 	%rd17, [_ZN3cub18CUB_300001_SM_10006detail6reduce28DeviceReduceSingleTileKernelINS2_10policy_hubIbjN4cuda3std3__410logical_orIbEEE10Policy1000EPbSC_iS9_bbNS7_10__identityEEEvT0_T1_T2_T3_T4_T6__param_1];
	ld.param.u32 	%r105, [_ZN3cub18CUB_300001_SM_10006detail6reduce28DeviceReduceSingleTileKernelINS2_10policy_hubIbjN4cuda3std3__410logical_orIbEEE10Policy1000EPbSC_iS9_bbNS7_10__identityEEEvT0_T1_T2_T3_T4_T6__param_2];
	ld.param.s8 	%rs101, [_ZN3cub18CUB_300001_SM_10006detail6reduce28DeviceReduceSingleTileKernelINS2_10policy_hubIbjN4cuda3std3__410logical_orIbEEE10Policy1000EPbSC_iS9_bbNS7_10__identityEEEvT0_T1_T2_T3_T4_T6__param_4];
	cvta.to.global.u64 	%rd1, %rd17;
	setp.ne.s32 	%p60, %r105, 0;
	@%p60 bra 	$L__BB4_3;
	mov.u32 	%r399, %tid.x;
	setp.ne.s32 	%p325, %r399, 0;
	@%p325 bra 	$L__BB4_158;
	st.global.u8 	[%rd1], %rs101;
	bra.uni 	$L__BB4_158;
$L__BB4_3:
	and.b64  	%rd18, %rd16, 3;
	setp.ne.s64 	%p61, %rd18, 0;
	@%p61 bra 	$L__BB4_78;
	setp.gt.s32 	%p187, %r105, 8191;
	@%p187 bra 	$L__BB4_50;
	mov.u32 	%r1, %tid.x;
	setp.ge.s32 	%p245, %r1, %r105;
	mov.b16 	%rs463, 0;
	mov.u32 	%r403, %r1;
	@%p245 bra 	$L__BB4_7;
	cvt.u64.u32 	%rd135, %r1;
	add.s64 	%rd134, %rd16, %rd135;
	// begin inline asm
	{   .reg .u8 datum;    ld.global.nc.u8 datum, [%rd134];    cvt.u16.u8 %rs463, datum;}
	// end inline asm
	add.s32 	%r403, %r1, 256;
$L__BB4_7:
	setp.ge.s32 	%p246, %r403, %r105;
	@%p246 bra 	$L__BB4_14;
	and.b16  	%rs358, %rs463, 255;
	setp.ne.s16 	%p330, %rs358, 0;
	not.b32 	%r307, %r403;
	add.s32 	%r4, %r105, %r307;
	and.b32  	%r308, %r4, 768;
	setp.eq.s32 	%p248, %r308, 768;
	@%p248 bra 	$L__BB4_11;
	cvt.u64.u32 	%rd136, %r403;
	add.s64 	%rd143, %rd16, %rd136;
	shr.u32 	%r309, %r4, 8;
	add.s32 	%r310, %r309, 1;
	and.b32  	%r311, %r310, 3;
	neg.s32 	%r401, %r311;
$L__BB4_10:
	.pragma "nounroll";
	// begin inline asm
	{   .reg .u8 datum;    ld.global.nc.u8 datum, [%rd143];    cvt.u16.u8 %rs359, datum;}
	// end inline asm
	and.b16  	%rs360, %rs359, 255;
	setp.ne.s16 	%p249, %rs360, 0;
	or.pred  	%p330, %p330, %p249;
	add.s32 	%r403, %r403, 256;
	add.s64 	%rd143, %rd143, 256;
	add.s32 	%r401, %r401, 1;
	setp.ne.s32 	%p250, %r401, 0;
	@%p250 bra 	$L__BB4_10;
$L__BB4_11:
	setp.lt.u32 	%p251, %r4, 768;
	@%p251 bra 	$L__BB4_13;
$L__BB4_12:
	cvt.s64.s32 	%rd142, %r403;
	add.s64 	%rd138, %rd16, %rd142;
	// begin inline asm
	{   .reg .u8 datum;    ld.global.nc.u8 datum, [%rd138];    cvt.u16.u8 %rs361, datum;}
	// end inline asm
	and.b16  	%rs365, %rs361, 255;
	setp.ne.s16 	%p252, %rs365, 0;
	or.pred  	%p253, %p330, %p252;
	add.s64 	%rd139, %rd138, 256;
	// begin inline asm
	{   .reg .u8 datum;    ld.global.nc.u8 datum, [%rd139];    cvt.u16.u8 %rs362, datum;}
	// end inline asm
	and.b16  	%rs366, %rs362, 255;
	setp.ne.s16 	%p254, %rs366, 0;
	or.pred  	%p255, %p253, %p254;
	add.s64 	%rd140, %rd138, 512;
	// begin inline asm
	{   .reg .u8 datum;    ld.global.nc.u8 datum, [%rd140];    cvt.u16.u8 %rs363, datum;}
	// end inline asm
	and.b16  	%rs367, %rs363, 255;
	setp.ne.s16 	%p256, %rs367, 0;
	or.pred  	%p257, %p255, %p256;
	add.s64 	%rd141, %rd138, 768;
	// begin inline asm
	{   .reg .u8 datum;    ld.global.nc.u8 datum, [%rd141];    cvt.u16.u8 %rs364, datum;}
	// end inline asm
	and.b16  	%rs368, %rs364, 255;
	setp.ne.s16 	%p258, %rs368, 0;
	or.pred  	%p330, %p257, %p258;
	add.s32 	%r403, %r403, 1024;
	setp.lt.s32 	%p259, %r403, %r105;
	@%p259 bra 	$L__BB4_12;
$L__BB4_13:
	selp.u16 	%rs463, 1, 0, %p330;
$L__BB4_14:
	setp.lt.s32 	%p260, %r105, 256;
	@%p260 bra 	$L__BB4_30;
	// begin inline asm
	mov.u32 %r359, %laneid;
	// end inline asm
	cvt.u32.u16 	%r365, %rs463;
	and.b32  	%r361, %r365, 255;
	mov.b32 	%r362, 1;
	mov.b32 	%r363, 31;
	mov.b32 	%r364, -1;
	// begin inline asm
	shfl.sync.down.b32 %r360, %r361, %r362, %r363, %r364;
	// end inline asm
	setp.gt.s32 	%p299, %r359, 30;
	@%p299 bra 	$L__BB4_17;
	and.b16  	%rs396, %rs463, 255;
	setp.ne.s16 	%p300, %rs396, 0;
	and.b32  	%r366, %r360, 255;
	setp.ne.s32 	%p301, %r366, 0;
	or.pred  	%p302, %p300, %p301;
	selp.u16 	%rs463, 1, 0, %p302;
$L__BB4_17:
	cvt.u32.u16 	%r372, %rs463;
	and.b32  	%r368, %r372, 255;
	mov.b32 	%r369, 2;
	mov.b32 	%r370, 31;
	mov.b32 	%r371, -1;
	// begin inline asm
	shfl.sync.down.b32 %r367, %r368, %r369, %r370, %r371;
	// end inline asm
	setp.gt.s32 	%p303, %r359, 29;
	@%p303 bra 	$L__BB4_19;
	and.b16  	%rs397, %rs463, 255;
	setp.ne.s16 	%p304, %rs397, 0;
	and.b32  	%r373, %r367, 255;
	setp.ne.s32 	%p305, %r373, 0;
	or.pred  	%p306, %p304, %p305;
	selp.u16 	%rs463, 1, 0, %p306;
$L__BB4_19:
	cvt.u32.u16 	%r379, %rs463;
	and.b32  	%r375, %r379, 255;
	mov.b32 	%r376, 4;
	mov.b32 	%r377, 31;
	mov.b32 	%r378, -1;
	// begin inline asm
	shfl.sync.down.b32 %r374, %r375, %r376, %r377, %r378;
	// end inline asm
	setp.gt.s32 	%p307, %r359, 27;
	@%p307 bra 	$L__BB4_21;
	and.b16  	%rs398, %rs463, 255;
	setp.ne.s16 	%p308, %rs398, 0;
	and.b32  	%r380, %r374, 255;
	setp.ne.s32 	%p309, %r380, 0;
	or.pred  	%p310, %p308, %p309;
	selp.u16 	%rs463, 1, 0, %p310;
$L__BB4_21:
	cvt.u32.u16 	%r386, %rs463;
	and.b32  	%r382, %r386, 255;
	mov.b32 	%r383, 8;
	mov.b32 	%r384, 31;
	mov.b32 	%r385, -1;
	// begin inline asm
	shfl.sync.down.b32 %r381, %r382, %r383, %r384, %r385;
	// end inline asm
	setp.gt.s32 	%p311, %r359, 23;
	@%p311 bra 	$L__BB4_23;
	and.b16  	%rs399, %rs463, 255;
	setp.ne.s16 	%p312, %rs399, 0;
	and.b32  	%r387, %r381, 255;
	setp.ne.s32 	%p313, %r387, 0;
	or.pred  	%p314, %p312, %p313;
	selp.u16 	%rs463, 1, 0, %p314;
$L__BB4_23:
	cvt.u32.u16 	%r393, %rs463;
	and.b32  	%r389, %r393, 255;
	mov.b32 	%r390, 16;
	mov.b32 	%r391, 31;
	mov.b32 	%r392, -1;
	// begin inline asm
	shfl.sync.down.b32 %r388, %r389, %r390, %r391, %r392;
	// end inline asm
	setp.gt.s32 	%p315, %r359, 15;
	@%p315 bra 	$L__BB4_26;
	and.b16  	%rs400, %rs463, 255;
	setp.ne.s16 	%p316, %rs400, 0;
	and.b32  	%r394, %r388, 255;
	setp.ne.s32 	%p317, %r394, 0;
	or.pred  	%p318, %p316, %p317;
	selp.u16 	%rs463, 1, 0, %p318;
	setp.ne.s32 	%p319, %r359, 0;
	@%p319 bra 	$L__BB4_26;
	shr.u32 	%r395, %r1, 5;
	mov.u32 	%r396, _ZZN3cub18CUB_300001_SM_10006detail6reduce28DeviceReduceSingleTileKernelINS2_10policy_hubIbjN4cuda3std3__410logical_orIbEEE10Policy1000EPbSC_iS9_bbNS7_10__identityEEEvT0_T1_T2_T3_T4_T6_E12temp_storage;
	add.s32 	%r397, %r396, %r395;
	st.shared.u8 	[%r397+8], %rs463;
$L__BB4_26:
	bar.sync 	0;
	setp.ne.s32 	%p320, %r1, 0;
	@%p320 bra 	$L__BB4_156;
	ld.shared.u8 	%rs401, [_ZZN3cub18CUB_300001_SM_10006detail6reduce28DeviceReduceSingleTileKernelINS2_10policy_hubIbjN4cuda3std3__410logical_orIbEEE10Policy1000EPbSC_iS9_bbNS7_10__identityEEEvT0_T1_T2_T3_T4_T6_E12temp_storage+9];
	or.b16  	%rs403, %rs463, %rs401;
	ld.shared.u8 	%rs404, [_ZZN3cub18CUB_300001_SM_10006detail6reduce28DeviceReduceSingleTileKernelINS2_10policy_hubIbjN4cuda3std3__410logical_orIbEEE10Policy1000EPbSC_iS9_bbNS7_10__identityEEEvT0_T1_T2_T3_T4_T6_E12temp_storage+10];
	or.b16  	%rs406, %rs403, %rs404;
	ld.shared.u8 	%rs407, [_ZZN3cub18CUB_300001_SM_10006detail6reduce28DeviceReduceSingleTileKernelINS2_10policy_hubIbjN4cuda3std3__410logical_orIbEEE10Policy1000EPbSC_iS9_bbNS7_10__identityEEEvT0_T1_T2_T3_T4_T6_E12temp_storage+11];
	or.b16  	%rs409, %rs406, %rs407;
	ld.shared.u8 	%rs410, [_ZZN3cub18CUB_300001_SM_10006detail6reduce28DeviceReduceSingleTileKernelINS2_10policy_hubIbjN4cuda3std3__410logical_orIbEEE10Policy1000EPbSC_iS9_bbNS7_10__identityEEEvT0_T1_T2_T3_T4_T6_E12temp_storage+12];
	or.b16  	%rs412, %rs409, %rs410;
	ld.shared.u8 	%rs413, [_ZZN3cub18CUB_300001_SM_10006detail6reduce28DeviceReduceSingleTileKernelINS2_10policy_hubIbjN4cuda3std3__410logical_orIbEEE10Policy1000EPbSC_iS9_bbNS7_10__identityEEEvT0_T1_T2_T3_T4_T6_E12temp_storage+13];
	or.b16  	%rs415, %rs412, %rs413;
	ld.shared.u8 	%rs416, [_ZZN3cub18CUB_300001_SM_10006detail6reduce28DeviceReduceSingleTileKernelINS2_10policy_hubIbjN4cuda3std3__410logical_orIbEEE10Policy1000EPbSC_iS9_bbNS7_10__identityEEEvT0_T1_T2_T3_T4_T6_E12temp_storage+14];
	or.b16  	%rs418, %rs415, %rs416;
	and.b16  	%rs419, %rs418, 255;
	mov.pred 	%p331, -1;
	setp.ne.s16 	%p322, %rs419, 0;
	@%p322 bra 	$L__BB4_29;
	ld.shared.u8 	%rs420, [_ZZN3cub18CUB_300001_SM_10006detail6reduce28DeviceReduceSingleTileKernelINS2_10policy_hubIbjN4cuda3std3__410logical_orIbEEE10Policy1000EPbSC_iS9_bbNS7_10__identityEEEvT0_T1_T2_T3_T4_T6_E12temp_storage+15];
	setp.ne.s16 	%p331, %rs420, 0;
$L__BB4_29:
	selp.u16 	%rs463, 1, 0, %p331;
	bra.uni 	$L__BB4_156;
$L__BB4_30:
	// begin inline asm
	mov.u32 %r312, %laneid;
	// end inline asm
	and.b32  	%r318, %r1, 992;
	add.s32 	%r319, %r318, 32;
	setp.gt.s32 	%p261, %r319, %r105;
	not.b32 	%r320, %r318;
	add.s32 	%r321, %r105, %r320;
	selp.b32 	%r316, %r321, 31, %p261;
	cvt.u32.u16 	%r322, %rs463;
	and.b32  	%r314, %r322, 255;
	mov.b32 	%r315, 1;
	mov.b32 	%r317, -1;
	// begin inline asm
	shfl.sync.down.b32 %r313, %r314, %r315, %r316, %r317;
	// end inline asm
	setp.ge.s32 	%p262, %r312, %r316;
	@%p262 bra 	$L__BB4_32;
	and.b16  	%rs369, %rs463, 255;
	setp.ne.s16 	%p263, %rs369, 0;
	and.b32  	%r323, %r313, 255;
	setp.ne.s32 	%p264, %r323, 0;
	or.pred  	%p265, %p263, %p264;
	selp.u16 	%rs463, 1, 0, %p265;
$L__BB4_32:
	cvt.u32.u16 	%r329, %rs463;
	and.b32  	%r325, %r329, 255;
	mov.b32 	%r326, 2;
	mov.b32 	%r328, -1;
	// begin inline asm
	shfl.sync.down.b32 %r324, %r325, %r326, %r316, %r328;
	// end inline asm
	add.s32 	%r330, %r312, 2;
	setp.gt.s32 	%p266, %r330, %r316;
	@%p266 bra 	$L__BB4_34;
	and.b16  	%rs370, %rs463, 255;
	setp.ne.s16 	%p267, %rs370, 0;
	and.b32  	%r331, %r324, 255;
	setp.ne.s32 	%p268, %r331, 0;
	or.pred  	%p269, %p267, %p268;
	selp.u16 	%rs463, 1, 0, %p269;
$L__BB4_34:
	cvt.u32.u16 	%r337, %rs463;
	and.b32  	%r333, %r337, 255;
	mov.b32 	%r334, 4;
	mov.b32 	%r336, -1;
	// begin inline asm
	shfl.sync.down.b32 %r332, %r333, %r334, %r316, %r336;
	// end inline asm
	add.s32 	%r338, %r312, 4;
	setp.gt.s32 	%p270, %r338, %r316;
	@%p270 bra 	$L__BB4_36;
	and.b16  	%rs371, %rs463, 255;
	setp.ne.s16 	%p271, %rs371, 0;
	and.b32  	%r339, %r332, 255;
	setp.ne.s32 	%p272, %r339, 0;
	or.pred  	%p273, %p271, %p272;
	selp.u16 	%rs463, 1, 0, %p273;
$L__BB4_36:
	cvt.u32.u16 	%r345, %rs463;
	and.b32  	%r341, %r345, 255;
	mov.b32 	%r342, 8;
	mov.b32 	%r344, -1;
	// begin inline asm
	shfl.sync.down.b32 %r340, %r341, %r342, %r316, %r344;
	// end inline asm
	add.s32 	%r346, %r312, 8;
	setp.gt.s32 	%p274, %r346, %r316;
	@%p274 bra 	$L__BB4_38;
	and.b16  	%rs372, %rs463, 255;
	setp.ne.s16 	%p275, %rs372, 0;
	and.b32  	%r347, %r340, 255;
	setp.ne.s32 	%p276, %r347, 0;
	or.pred  	%p277, %p275, %p276;
	selp.u16 	%rs463, 1, 0, %p277;
$L__BB4_38:
	cvt.u32.u16 	%r353, %rs463;
	and.b32  	%r349, %r353, 255;
	mov.b32 	%r350, 16;
	mov.b32 	%r352, -1;
	// begin inline asm
	shfl.sync.down.b32 %r348, %r349, %r350, %r316, %r352;
	// end inline asm
	add.s32 	%r354, %r312, 16;
	setp.gt.s32 	%p278, %r354, %r316;
	@%p278 bra 	$L__BB4_40;
	and.b16  	%rs373, %rs463, 255;
	setp.ne.s16 	%p279, %rs373, 0;
	and.b32  	%r355, %r348, 255;
	setp.ne.s32 	%p280, %r355, 0;
	or.pred  	%p281, %p279, %p280;
	selp.u16 	%rs463, 1, 0, %p281;
$L__BB4_40:
	setp.ne.s32 	%p282, %r312, 0;
	@%p282 bra 	$L__BB4_42;
	shr.u32 	%r356, %r1, 5;
	mov.u32 	%r357, _ZZN3cub18CUB_300001_SM_10006detail6reduce28DeviceReduceSingleTileKernelINS2_10policy_hubIbjN4cuda3std3__410logical_orIbEEE10Policy1000EPbSC_iS9_bbNS7_10__identityEEEvT0_T1_T2_T3_T4_T6_E12temp_storage;
	add.s32 	%r358, %r357, %r356;
	st.shared.u8 	[%r358+8], %rs463;
$L__BB4_42:
	bar.sync 	0;
	setp.ne.s32 	%p283, %r1, 0;
	setp.lt.s32 	%p284, %r105, 33;
	or.pred  	%p285, %p283, %p284;
	@%p285 bra 	$L__BB4_156;
	ld.shared.u8 	%rs374, [_ZZN3cub18CUB_300001_SM_10006detail6reduce28DeviceReduceSingleTileKernelINS2_10policy_hubIbjN4cuda3std3__410logical_orIbEEE10Policy1000EPbSC_iS9_bbNS7_10__identityEEEvT0_T1_T2_T3_T4_T6_E12temp_storage+9];
	or.b16  	%rs376, %rs463, %rs374;
	and.b16  	%rs377, %rs376, 255;
	setp.ne.s16 	%p11, %rs377, 0;
	selp.u16 	%rs463, 1, 0, %p11;
	setp.lt.u32 	%p286, %r105, 65;
	@%p286 bra 	$L__BB4_156;
	ld.shared.u8 	%rs378, [_ZZN3cub18CUB_300001_SM_10006detail6reduce28DeviceReduceSingleTileKernelINS2_10policy_hubIbjN4cuda3std3__410logical_orIbEEE10Policy1000EPbSC_iS9_bbNS7_10__identityEEEvT0_T1_T2_T3_T4_T6_E12temp_storage+10];
	setp.ne.s16 	%p287, %rs378, 0;
	or.pred  	%p12, %p11, %p287;
	selp.u16 	%rs463, 1, 0, %p12;
	setp.lt.u32 	%p288, %r105, 97;
	@%p288 bra 	$L__BB4_156;
	ld.shared.u8 	%rs381, [_ZZN3cub18CUB_300001_SM_10006detail6reduce28DeviceReduceSingleTileKernelINS2_10policy_hubIbjN4cuda3std3__410logical_orIbEEE10Policy1000EPbSC_iS9_bbNS7_10__identityEEEvT0_T1_T2_T3_T4_T6_E12temp_storage+11];
	setp.ne.s16 	%p289, %rs381, 0;
	or.pred  	%p13, %p12, %p289;
	selp.u16 	%rs463, 1, 0, %p13;
	setp.lt.u32 	%p290, %r105, 129;
	@%p290 bra 	$L__BB4_156;
	ld.shared.u8 	%rs384, [_ZZN3cub18CUB_300001_SM_10006detail6reduce28DeviceReduceSingleTileKernelINS2_10policy_hubIbjN4cuda3std3__410logical_orIbEEE10Policy1000EPbSC_iS9_bbNS7_10__identityEEEvT0_T1_T2_T3_T4_T6_E12temp_storage+12];
	setp.ne.s16 	%p291, %rs384, 0;
	or.pred  	%p14, %p13, %p291;
	selp.u16 	%rs463, 1, 0, %p14;
	setp.lt.u32 	%p292, %r105, 161;
	@%p292 bra 	$L__BB4_156;
	ld.shared.u8 	%rs387, [_ZZN3cub18CUB_300001_SM_10006detail6reduce28DeviceReduceSingleTileKernelINS2_10policy_hubIbjN4cuda3std3__410logical_orIbEEE10Policy1000EPbSC_iS9_bbNS7_10__identityEEEvT0_T1_T2_T3_T4_T6_E12temp_storage+13];
	setp.ne.s16 	%p293, %rs387, 0;
	or.pred  	%p15, %p14, %p293;
	selp.u16 	%rs463, 1, 0, %p15;
	setp.lt.u32 	%p294, %r105, 193;
	@%p294 bra 	$L__BB4_156;
	ld.shared.u8 	%rs390, [_ZZN3cub18CUB_300001_SM_10006detail6reduce28DeviceReduceSingleTileKernelINS2_10policy_hubIbjN4cuda3std3__410logical_orIbEEE10Policy1000EPbSC_iS9_bbNS7_10__identityEEEvT0_T1_T2_T3_T4_T6_E12temp_storage+14];
	setp.ne.s16 	%p295, %rs390, 0;
	or.pred  	%p16, %p15, %p295;
	selp.u16 	%rs463, 1, 0, %p16;
	setp.lt.u32 	%p296, %r105, 225;
	@%p296 bra 	$L__BB4_156;
	ld.shared.u8 	%rs393, [_ZZN3cub18CUB_300001_SM_10006detail6reduce28DeviceReduceSingleTileKernelINS2_10policy_hubIbjN4cuda3std3__410logical_orIbEEE10Policy1000EPbSC_iS9_bbNS7_10__identityEEEvT0_T1_T2_T3_T4_T6_E12temp_storage+15];
	setp.ne.s16 	%p297, %rs393, 0;
	or.pred  	%p298, %p16, %p297;
	selp.u16 	%rs463, 1, 0, %p298;
	bra.uni 	$L__BB4_156;
$L__BB4_50:
	mov.u32 	%r26, %tid.x;
	shl.b32 	%r249, %r26, 2;
	cvt.u64.u32 	%rd113, %r249;
	add.s64 	%rd105, %rd16, %rd113;
	// begin inline asm
	ld.global.nc.u32 %r240, [%rd105];
	// end inline asm
	add.s64 	%rd106, %rd105, 1024;
	// begin inline asm
	ld.global.nc.u32 %r241, [%rd106];
	// end inline asm
	add.s64 	%rd107, %rd105, 2048;
	// begin inline asm
	ld.global.nc.u32 %r242, [%rd107];
	// end inline asm
	add.s64 	%rd108, %rd105, 3072;
	// begin inline asm
	ld.global.nc.u32 %r243, [%rd108];
	// end inline asm
	add.s64 	%rd109, %rd105, 4096;
	// begin inline asm
	ld.global.nc.u32 %r244, [%rd109];
	// end inline asm
	add.s64 	%rd110, %rd105, 5120;
	// begin inline asm
	ld.global.nc.u32 %r245, [%rd110];
	// end inline asm
	add.s64 	%rd111, %rd105, 6144;
	// begin inline asm
	ld.global.nc.u32 %r246, [%rd111];
	// end inline asm
	add.s64 	%rd112, %rd105, 7168;
	// begin inline asm
	ld.global.nc.u32 %r247, [%rd112];
	// end inline asm
	or.b32  	%r250, %r240, %r241;
	or.b32  	%r251, %r250, %r242;
	or.b32  	%r252, %r251, %r243;
	or.b32  	%r253, %r252, %r244;
	or.b32  	%r254, %r253, %r245;
	or.b32  	%r255, %r254, %r246;
	or.b32  	%r256, %r255, %r247;
	setp.ne.s32 	%p332, %r256, 0;
	selp.u16 	%rs463, 1, 0, %p332;
	setp.lt.u32 	%p188, %r105, 16384;
	mov.b32 	%r406, 8192;
	@%p188 bra 	$L__BB4_54;
	add.s32 	%r27, %r105, -8192;
	mov.b32 	%r406, 8192;
$L__BB4_52:
	cvt.s64.s32 	%rd122, %r406;
	add.s64 	%rd114, %rd105, %rd122;
	// begin inline asm
	ld.global.nc.u32 %r258, [%rd114];
	// end inline asm
	add.s64 	%rd115, %rd114, 1024;
	// begin inline asm
	ld.global.nc.u32 %r259, [%rd115];
	// end inline asm
	add.s64 	%rd116, %rd114, 2048;
	// begin inline asm
	ld.global.nc.u32 %r260, [%rd116];
	// end inline asm
	add.s64 	%rd117, %rd114, 3072;
	// begin inline asm
	ld.global.nc.u32 %r261, [%rd117];
	// end inline asm
	add.s64 	%rd118, %rd114, 4096;
	// begin inline asm
	ld.global.nc.u32 %r262, [%rd118];
	// end inline asm
	add.s64 	%rd119, %rd114, 5120;
	// begin inline asm
	ld.global.nc.u32 %r263, [%rd119];
	// end inline asm
	add.s64 	%rd120, %rd114, 6144;
	// begin inline asm
	ld.global.nc.u32 %r264, [%rd120];
	// end inline asm
	add.s64 	%rd121, %rd114, 7168;
	// begin inline asm
	ld.global.nc.u32 %r265, [%rd121];
	// end inline asm
	setp.ne.s32 	%p189, %r258, 0;
	or.pred  	%p190, %p332, %p189;
	setp.ne.s32 	%p191, %r259, 0;
	or.pred  	%p192, %p190, %p191;
	setp.ne.s32 	%p193, %r260, 0;
	or.pred  	%p194, %p192, %p193;
	setp.ne.s32 	%p195, %r261, 0;
	or.pred  	%p196, %p194, %p195;
	setp.ne.s32 	%p197, %r262, 0;
	or.pred  	%p198, %p196, %p197;
	setp.ne.s32 	%p199, %r263, 0;
	or.pred  	%p200, %p198, %p199;
	setp.ne.s32 	%p201, %r264, 0;
	or.pred  	%p202, %p200, %p201;
	setp.ne.s32 	%p203, %r265, 0;
	or.pred  	%p332, %p202, %p203;
	selp.u16 	%rs463, 1, 0, %p332;
	sub.s32 	%r266, %r105, %r406;
	setp.lt.s32 	%p204, %r266, 8192;
	@%p204 bra 	$L__BB4_63;
	add.s32 	%r406, %r406, 8192;
	setp.le.s32 	%p205, %r406, %r27;
	@%p205 bra 	$L__BB4_52;
$L__BB4_54:
	setp.le.s32 	%p206, %r105, %r406;
	@%p206 bra 	$L__BB4_63;
	sub.s32 	%r31, %r105, %r406;
	setp.ge.s32 	%p207, %r26, %r31;
	@%p207 bra 	$L__BB4_63;
	setp.ne.s16 	%p337, %rs463, 0;
	not.b32 	%r267, %r26;
	add.s32 	%r268, %r105, %r267;
	sub.s32 	%r32, %r268, %r406;
	and.b32  	%r269, %r32, 768;
	setp.eq.s32 	%p209, %r269, 768;
	mov.u32 	%r410, %r26;
	@%p209 bra 	$L__BB4_59;
	add.s32 	%r408, %r26, %r406;
	shr.u32 	%r270, %r32, 8;
	add.s32 	%r271, %r270, 1;
	and.b32  	%r272, %r271, 3;
	neg.s32 	%r407, %r272;
	mov.u32 	%r410, %r26;
$L__BB4_58:
	.pragma "nounroll";
	cvt.u64.u32 	%rd124, %r408;
	add.s64 	%rd123, %rd16, %rd124;
	// begin inline asm
	{   .reg .u8 datum;    ld.global.nc.u8 datum, [%rd123];    cvt.u16.u8 %rs326, datum;}
	// end inline asm
	and.b16  	%rs327, %rs326, 255;
	setp.ne.s16 	%p210, %rs327, 0;
	or.pred  	%p337, %p337, %p210;
	add.s32 	%r410, %r410, 256;
	add.s32 	%r408, %r408, 256;
	add.s32 	%r407, %r407, 1;
	setp.ne.s32 	%p211, %r407, 0;
	@%p211 bra 	$L__BB4_58;
$L__BB4_59:
	setp.lt.u32 	%p212, %r32, 768;
	@%p212 bra 	$L__BB4_62;
	cvt.u64.u32 	%rd125, %r406;
	cvt.u64.u32 	%rd126, %r410;
	add.s64 	%rd127, %rd125, %rd126;
	add.s64 	%rd128, %rd127, %rd16;
	add.s64 	%rd144, %rd128, 512;
	add.s32 	%r411, %r410, %r406;
$L__BB4_61:
	cvt.u64.u32 	%rd133, %r411;
	add.s64 	%rd129, %rd16, %rd133;
	// begin inline asm
	{   .reg .u8 datum;    ld.global.nc.u8 datum, [%rd129];    cvt.u16.u8 %rs328, datum;}
	// end inline asm
	and.b16  	%rs332, %rs328, 255;
	setp.ne.s16 	%p213, %rs332, 0;
	or.pred  	%p214, %p337, %p213;
	add.s64 	%rd130, %rd144, -256;
	// begin inline asm
	{   .reg .u8 datum;    ld.global.nc.u8 datum, [%rd130];    cvt.u16.u8 %rs329, datum;}
	// end inline asm
	and.b16  	%rs333, %rs329, 255;
	setp.ne.s16 	%p215, %rs333, 0;
	or.pred  	%p216, %p214, %p215;
	// begin inline asm
	{   .reg .u8 datum;    ld.global.nc.u8 datum, [%rd144];    cvt.u16.u8 %rs330, datum;}
	// end inline asm
	and.b16  	%rs334, %rs330, 255;
	setp.ne.s16 	%p217, %rs334, 0;
	or.pred  	%p218, %p216, %p217;
	add.s64 	%rd132, %rd144, 256;
	// begin inline asm
	{   .reg .u8 datum;    ld.global.nc.u8 datum, [%rd132];    cvt.u16.u8 %rs331, datum;}
	// end inline asm
	and.b16  	%rs335, %rs331, 255;
	setp.ne.s16 	%p219, %rs335, 0;
	or.pred  	%p337, %p218, %p219;
	add.s32 	%r410, %r410, 1024;
	add.s64 	%rd144, %rd144, 1024;
	add.s32 	%r411, %r411, 1024;
	setp.lt.s32 	%p220, %r410, %r31;
	@%p220 bra 	$L__BB4_61;
$L__BB4_62:
	selp.u16 	%rs463, 1, 0, %p337;
$L__BB4_63:
	// begin inline asm
	mov.u32 %r273, %laneid;
	// end inline asm
	cvt.u32.u16 	%r275, %rs463;
	mov.b32 	%r276, 1;
	mov.b32 	%r277, 31;
	mov.b32 	%r278, -1;
	// begin inline asm
	shfl.sync.down.b32 %r274, %r275, %r276, %r277, %r278;
	// end inline asm
	setp.gt.s32 	%p221, %r273, 30;
	@%p221 bra 	$L__BB4_65;
	setp.ne.s16 	%p222, %rs463, 0;
	and.b32  	%r279, %r274, 255;
	setp.ne.s32 	%p223, %r279, 0;
	or.pred  	%p224, %p222, %p223;
	selp.u16 	%rs463, 1, 0, %p224;
$L__BB4_65:
	cvt.u32.u16 	%r281, %rs463;
	mov.b32 	%r282, 2;
	mov.b32 	%r283, 31;
	mov.b32 	%r284, -1;
	// begin inline asm
	shfl.sync.down.b32 %r280, %r281, %r282, %r283, %r284;
	// end inline asm
	setp.gt.s32 	%p225, %r273, 29;
	@%p225 bra 	$L__BB4_67;
	setp.ne.s16 	%p226, %rs463, 0;
	and.b32  	%r285, %r280, 255;
	setp.ne.s32 	%p227, %r285, 0;
	or.pred  	%p228, %p226, %p227;
	selp.u16 	%rs463, 1, 0, %p228;
$L__BB4_67:
	cvt.u32.u16 	%r287, %rs463;
	mov.b32 	%r288, 4;
	mov.b32 	%r289, 31;
	mov.b32 	%r290, -1;
	// begin inline asm
	shfl.sync.down.b32 %r286, %r287, %r288, %r289, %r290;
	// end inline asm
	setp.gt.s32 	%p229, %r273, 27;
	@%p229 bra 	$L__BB4_69;
	setp.ne.s16 	%p230, %rs463, 0;
	and.b32  	%r291, %r286, 255;
	setp.ne.s32 	%p231, %r291, 0;
	or.pred  	%p232, %p230, %p231;
	selp.u16 	%rs463, 1, 0, %p232;
$L__BB4_69:
	cvt.u32.u16 	%r293, %rs463;
	mov.b32 	%r294, 8;
	mov.b32 	%r295, 31;
	mov.b32 	%r296, -1;
	// begin inline asm
	shfl.sync.down.b32 %r292, %r293, %r294, %r295, %r296;
	// end inline asm
	setp.gt.s32 	%p233, %r273, 23;
	@%p233 bra 	$L__BB4_71;
	setp.ne.s16 	%p234, %rs463, 0;
	and.b32  	%r297, %r292, 255;
	setp.ne.s32 	%p235, %r297, 0;
	or.pred  	%p236, %p234, %p235;
	selp.u16 	%rs463, 1, 0, %p236;
$L__BB4_71:
	cvt.u32.u16 	%r299, %rs463;
	mov.b32 	%r300, 16;
	mov.b32 	%r301, 31;
	mov.b32 	%r302, -1;
	// begin inline asm
	shfl.sync.down.b32 %r298, %r299, %r300, %r301, %r302;
	// end inline asm
	setp.gt.s32 	%p237, %r273, 15;
	@%p237 bra 	$L__BB4_74;
	setp.ne.s16 	%p238, %rs463, 0;
	and.b32  	%r303, %r298, 255;
	setp.ne.s32 	%p239, %r303, 0;
	or.pred  	%p240, %p238, %p239;
	selp.u16 	%rs463, 1, 0, %p240;
	setp.ne.s32 	%p241, %r273, 0;
	@%p241 bra 	$L__BB4_74;
	shr.u32 	%r304, %r26, 5;
	mov.u32 	%r305, _ZZN3cub18CUB_300001_SM_10006detail6reduce28DeviceReduceSingleTileKernelINS2_10policy_hubIbjN4cuda3std3__410logical_orIbEEE10Policy1000EPbSC_iS9_bbNS7_10__identityEEEvT0_T1_T2_T3_T4_T6_E12temp_storage;
	add.s32 	%r306, %r305, %r304;
	st.shared.u8 	[%r306+8], %rs463;
$L__BB4_74:
	bar.sync 	0;
	setp.ne.s32 	%p242, %r26, 0;
	@%p242 bra 	$L__BB4_156;
	ld.shared.u8 	%rs336, [_ZZN3cub18CUB_300001_SM_10006detail6reduce28DeviceReduceSingleTileKernelINS2_10policy_hubIbjN4cuda3std3__410logical_orIbEEE10Policy1000EPbSC_iS9_bbNS7_10__identityEEEvT0_T1_T2_T3_T4_T6_E12temp_storage+9];
	or.b16  	%rs338, %rs463, %rs336;
	ld.shared.u8 	%rs339, [_ZZN3cub18CUB_300001_SM_10006detail6reduce28DeviceReduceSingleTileKernelINS2_10policy_hubIbjN4cuda3std3__410logical_orIbEEE10Policy1000EPbSC_iS9_bbNS7_10__identityEEEvT0_T1_T2_T3_T4_T6_E12temp_storage+10];
	or.b16  	%rs341, %rs338, %rs339;
	ld.shared.u8 	%rs342, [_ZZN3cub18CUB_300001_SM_10006detail6reduce28DeviceReduceSingleTileKernelINS2_10policy_hubIbjN4cuda3std3__410logical_orIbEEE10Policy1000EPbSC_iS9_bbNS7_10__identityEEEvT0_T1_T2_T3_T4_T6_E12temp_storage+11];
	or.b16  	%rs344, %rs341, %rs342;
	ld.shared.u8 	%rs345, [_ZZN3cub18CUB_300001_SM_10006detail6reduce28DeviceReduceSingleTileKernelINS2_10policy_hubIbjN4cuda3std3__410logical_orIbEEE10Policy1000EPbSC_iS9_bbNS7_10__identityEEEvT0_T1_T2_T3_T4_T6_E12temp_storage+12];
	or.b16  	%rs347, %rs344, %rs345;
	ld.shared.u8 	%rs348, [_ZZN3cub18CUB_300001_SM_10006detail6reduce28DeviceReduceSingleTileKernelINS2_10policy_hubIbjN4cuda3std3__410logical_orIbEEE10Policy1000EPbSC_iS9_bbNS7_10__identityEEEvT0_T1_T2_T3_T4_T6_E12temp_storage+13];
	or.b16  	%rs350, %rs347, %rs348;
	ld.shared.u8 	%rs351, [_ZZN3cub18CUB_300001_SM_10006detail6reduce28DeviceReduceSingleTileKernelINS2_10policy_hubIbjN4cuda3std3__410logical_orIbEEE10Policy1000EPbSC_iS9_bbNS7_10__identityEEEvT0_T1_T2_T3_T4_T6_E12temp_storage+14];
	or.b16  	%rs353, %rs350, %rs351;
	and.b16  	%rs354, %rs353, 255;
	mov.pred 	%p338, -1;
	setp.ne.s16 	%p244, %rs354, 0;
	@%p244 bra 	$L__BB4_77;
	ld.shared.u8 	%rs355, [_ZZN3cub18CUB_300001_SM_10006detail6reduce28DeviceReduceSingleTileKernelINS2_10policy_hubIbjN4cuda3std3__410logical_orIbEEE10Policy1000EPbSC_iS9_bbNS7_10__identityEEEvT0_T1_T2_T3_T4_T6_E12temp_storage+15];
	setp.ne.s16 	%p338, %rs355, 0;
$L__BB4_77:
	selp.u16 	%rs463, 1, 0, %p338;
	bra.uni 	$L__BB4_156;
$L__BB4_78:
	setp.gt.s32 	%p62, %r105, 8191;
	@%p62 bra 	$L__BB4_124;
	mov.u32 	%r53, %tid.x;
	setp.ge.s32 	%p109, %r53, %r105;
	mov.b16 	%rs463, 0;
	mov.u32 	%r416, %r53;
	@%p109 bra 	$L__BB4_81;
	cvt.u64.u32 	%rd97, %r53;
	add.s64 	%rd96, %rd16, %rd97;
	// begin inline asm
	{   .reg .u8 datum;    ld.global.nc.u8 datum, [%rd96];    cvt.u16.u8 %rs463, datum;}
	// end inline asm
	add.s32 	%r416, %r53, 256;
$L__BB4_81:
	setp.ge.s32 	%p110, %r416, %r105;
	@%p110 bra 	$L__BB4_88;
	and.b16  	%rs263, %rs463, 255;
	setp.ne.s16 	%p343, %rs263, 0;
	not.b32 	%r149, %r416;
	add.s32 	%r56, %r105, %r149;
	and.b32  	%r150, %r56, 768;
	setp.eq.s32 	%p112, %r150, 768;
	@%p112 bra 	$L__BB4_85;
	cvt.u64.u32 	%rd98, %r416;
	add.s64 	%rd145, %rd16, %rd98;
	shr.u32 	%r151, %r56, 8;
	add.s32 	%r152, %r151, 1;
	and.b32  	%r153, %r152, 3;
	neg.s32 	%r414, %r153;
$L__BB4_84:
	.pragma "nounroll";
	// begin inline asm
	{   .reg .u8 datum;    ld.global.nc.u8 datum, [%rd145];    cvt.u16.u8 %rs264, datum;}
	// end inline asm
	and.b16  	%rs265, %rs264, 255;
	setp.ne.s16 	%p113, %rs265, 0;
	or.pred  	%p343, %p343, %p113;
	add.s32 	%r416, %r416, 256;
	add.s64 	%rd145, %rd145, 256;
	add.s32 	%r414, %r414, 1;
	setp.ne.s32 	%p114, %r414, 0;
	@%p114 bra 	$L__BB4_84;
$L__BB4_85:
	setp.lt.u32 	%p115, %r56, 768;
	@%p115 bra 	$L__BB4_87;
$L__BB4_86:
	cvt.s64.s32 	%rd104, %r416;
	add.s64 	%rd100, %rd16, %rd104;
	// begin inline asm
	{   .reg .u8 datum;    ld.global.nc.u8 datum, [%rd100];    cvt.u16.u8 %rs266, datum;}
	// end inline asm
	and.b16  	%rs270, %rs266, 255;
	setp.ne.s16 	%p116, %rs270, 0;
	or.pred  	%p117, %p343, %p116;
	add.s64 	%rd101, %rd100, 256;
	// begin inline asm
	{   .reg .u8 datum;    ld.global.nc.u8 datum, [%rd101];    cvt.u16.u8 %rs267, datum;}
	// end inline asm
	and.b16  	%rs271, %rs267, 255;
	setp.ne.s16 	%p118, %rs271, 0;
	or.pred  	%p119, %p117, %p118;
	add.s64 	%rd102, %rd100, 512;
	// begin inline asm
	{   .reg .u8 datum;    ld.global.nc.u8 datum, [%rd102];    cvt.u16.u8 %rs268, datum;}
	// end inline asm
	and.b16  	%rs272, %rs268, 255;
	setp.ne.s16 	%p120, %rs272, 0;
	or.pred  	%p121, %p119, %p120;
	add.s64 	%rd103, %rd100, 768;
	// begin inline asm
	{   .reg .u8 datum;    ld.global.nc.u8 datum, [%rd103];    cvt.u16.u8 %rs269, datum;}
	// end inline asm
	and.b16  	%rs273, %rs269, 255;
	setp.ne.s16 	%p122, %rs273, 0;
	or.pred  	%p343, %p121, %p122;
	add.s32 	%r416, %r416, 1024;
	setp.lt.s32 	%p123, %r416, %r105;
	@%p123 bra 	$L__BB4_86;
$L__BB4_87:
	selp.u16 	%rs463, 1, 0, %p343;
$L__BB4_88:
	setp.lt.s32 	%p124, %r105, 256;
	@%p124 bra 	$L__BB4_104;
	// begin inline asm
	mov.u32 %r201, %laneid;
	// end inline asm
	cvt.u32.u16 	%r207, %rs463;
	and.b32  	%r203, %r207, 255;
	mov.b32 	%r204, 1;
	mov.b32 	%r205, 31;
	mov.b32 	%r206, -1;
	// begin inline asm
	shfl.sync.down.b32 %r202, %r203, %r204, %r205, %r206;
	// end inline asm
	setp.gt.s32 	%p163, %r201, 30;
	@%p163 bra 	$L__BB4_91;
	and.b16  	%rs301, %rs463, 255;
	setp.ne.s16 	%p164, %rs301, 0;
	and.b32  	%r208, %r202, 255;
	setp.ne.s32 	%p165, %r208, 0;
	or.pred  	%p166, %p164, %p165;
	selp.u16 	%rs463, 1, 0, %p166;
$L__BB4_91:
	cvt.u32.u16 	%r214, %rs463;
	and.b32  	%r210, %r214, 255;
	mov.b32 	%r211, 2;
	mov.b32 	%r212, 31;
	mov.b32 	%r213, -1;
	// begin inline asm
	shfl.sync.down.b32 %r209, %r210, %r211, %r212, %r213;
	// end inline asm
	setp.gt.s32 	%p167, %r201, 29;
	@%p167 bra 	$L__BB4_93;
	and.b16  	%rs302, %rs463, 255;
	setp.ne.s16 	%p168, %rs302, 0;
	and.b32  	%r215, %r209, 255;
	setp.ne.s32 	%p169, %r215, 0;
	or.pred  	%p170, %p168, %p169;
	selp.u16 	%rs463, 1, 0, %p170;
$L__BB4_93:
	cvt.u32.u16 	%r221, %rs463;
	and.b32  	%r217, %r221, 255;
	mov.b32 	%r218, 4;
	mov.b32 	%r219, 31;
	mov.b32 	%r220, -1;
	// begin inline asm
	shfl.sync.down.b32 %r216, %r217, %r218, %r219, %r220;
	// end inline asm
	setp.gt.s32 	%p171, %r201, 27;
	@%p171 bra 	$L__BB4_95;
	and.b16  	%rs303, %rs463, 255;
	setp.ne.s16 	%p172, %rs303, 0;
	and.b32  	%r222, %r216, 255;
	setp.ne.s32 	%p173, %r222, 0;
	or.pred  	%p174, %p172, %p173;
	selp.u16 	%rs463, 1, 0, %p174;
$L__BB4_95:
	cvt.u32.u16 	%r228, %rs463;
	and.b32  	%r224, %r228, 255;
	mov.b32 	%r225, 8;
	mov.b32 	%r226, 31;
	mov.b32 	%r227, -1;
	// begin inline asm
	shfl.sync.down.b32 %r223, %r224, %r225, %r226, %r227;
	// end inline asm
	setp.gt.s32 	%p175, %r201, 23;
	@%p175 bra 	$L__BB4_97;
	and.b16  	%rs304, %rs463, 255;
	setp.ne.s16 	%p176, %rs304, 0;
	and.b32  	%r229, %r223, 255;
	setp.ne.s32 	%p177, %r229, 0;
	or.pred  	%p178, %p176, %p177;
	selp.u16 	%rs463, 1, 0, %p178;
$L__BB4_97:
	cvt.u32.u16 	%r235, %rs463;
	and.b32  	%r231, %r235, 255;
	mov.b32 	%r232, 16;
	mov.b32 	%r233, 31;
	mov.b32 	%r234, -1;
	// begin inline asm
	shfl.sync.down.b32 %r230, %r231, %r232, %r233, %r234;
	// end inline asm
	setp.gt.s32 	%p179, %r201, 15;
	@%p179 bra 	$L__BB4_100;
	and.b16  	%rs305, %rs463, 255;
	setp.ne.s16 	%p180, %rs305, 0;
	and.b32  	%r236, %r230, 255;
	setp.ne.s32 	%p181, %r236, 0;
	or.pred  	%p182, %p180, %p181;
	selp.u16 	%rs463, 1, 0, %p182;
	setp.ne.s32 	%p183, %r201, 0;
	@%p183 bra 	$L__BB4_100;
	shr.u32 	%r237, %r53, 5;
	mov.u32 	%r238, _ZZN3cub18CUB_300001_SM_10006detail6reduce28DeviceReduceSingleTileKernelINS2_10policy_hubIbjN4cuda3std3__410logical_orIbEEE10Policy1000EPbSC_iS9_bbNS7_10__identityEEEvT0_T1_T2_T3_T4_T6_E12temp_storage;
	add.s32 	%r239, %r238, %r237;
	st.shared.u8 	[%r239+8], %rs463;
$L__BB4_100:
	bar.sync 	0;
	setp.ne.s32 	%p184, %r53, 0;
	@%p184 bra 	$L__BB4_156;
	ld.shared.u8 	%rs306, [_ZZN3cub18CUB_300001_SM_10006detail6reduce28DeviceReduceSingleTileKernelINS2_10policy_hubIbjN4cuda3std3__410logical_orIbEEE10Policy1000EPbSC_iS9_bbNS7_10__identityEEEvT0_T1_T2_T3_T4_T6_E12temp_storage+9];
	or.b16  	%rs308, %rs463, %rs306;
	ld.shared.u8 	%rs309, [_ZZN3cub18CUB_300001_SM_10006detail6reduce28DeviceReduceSingleTileKernelINS2_10policy_hubIbjN4cuda3std3__410logical_orIbEEE10Policy1000EPbSC_iS9_bbNS7_10__identityEEEvT0_T1_T2_T3_T4_T6_E12temp_storage+10];
	or.b16  	%rs311, %rs308, %rs309;
	ld.shared.u8 	%rs312, [_ZZN3cub18CUB_300001_SM_10006detail6reduce28DeviceReduceSingleTileKernelINS2_10policy_hubIbjN4cuda3std3__410logical_orIbEEE10Policy1000EPbSC_iS9_bbNS7_10__identityEEEvT0_T1_T2_T3_T4_T6_E12temp_storage+11];
	or.b16  	%rs314, %rs311, %rs312;
	ld.shared.u8 	%rs315, [_ZZN3cub18CUB_300001_SM_10006detail6reduce28DeviceReduceSingleTileKernelINS2_10policy_hubIbjN4cuda3std3__410logical_orIbEEE10Policy1000EPbSC_iS9_bbNS7_10__identityEEEvT0_T1_T2_T3_T4_T6_E12temp_storage+12];
	or.b16  	%rs317, %rs314, %rs315;
	ld.shared.u8 	%rs318, [_ZZN3cub18CUB_300001_SM_10006detail6reduce28DeviceReduceSingleTileKernelINS2_10policy_hubIbjN4cuda3std3__410logical_orIbEEE10Policy1000EPbSC_iS9_bbNS7_10__identityEEEvT0_T1_T2_T3_T4_T6_E12temp_storage+13];
	or.b16  	%rs320, %rs317, %rs318;
	ld.shared.u8 	%rs321, [_ZZN3cub18CUB_300001_SM_10006detail6reduce28DeviceReduceSingleTileKernelINS2_10policy_hubIbjN4cuda3std3__410logical_orIbEEE10Policy1000EPbSC_iS9_bbNS7_10__identityEEEvT0_T1_T2_T3_T4_T6_E12temp_storage+14];
	or.b16  	%rs323, %rs320, %rs321;
	and.b16  	%rs324, %rs323, 255;
	mov.pred 	%p344, -1;
	setp.ne.s16 	%p186, %rs324, 0;
	@%p186 bra 	$L__BB4_103;
	ld.shared.u8 	%rs325, [_ZZN3cub18CUB_300001_SM_10006detail6reduce28DeviceReduceSingleTileKernelINS2_10policy_hubIbjN4cuda3std3__410logical_orIbEEE10Policy1000EPbSC_iS9_bbNS7_10__identityEEEvT0_T1_T2_T3_T4_T6_E12temp_storage+15];
	setp.ne.s16 	%p344, %rs325, 0;
$L__BB4_103:
	selp.u16 	%rs463, 1, 0, %p344;
	bra.uni 	$L__BB4_156;
$L__BB4_104:
	// begin inline asm
	mov.u32 %r154, %laneid;
	// end inline asm
	and.b32  	%r160, %r53, 992;
	add.s32 	%r161, %r160, 32;
	setp.gt.s32 	%p125, %r161, %r105;
	not.b32 	%r162, %r160;
	add.s32 	%r163, %r105, %r162;
	selp.b32 	%r158, %r163, 31, %p125;
	cvt.u32.u16 	%r164, %rs463;
	and.b32  	%r156, %r164, 255;
	mov.b32 	%r157, 1;
	mov.b32 	%r159, -1;
	// begin inline asm
	shfl.sync.down.b32 %r155, %r156, %r157, %r158, %r159;
	// end inline asm
	setp.ge.s32 	%p126, %r154, %r158;
	@%p126 bra 	$L__BB4_106;
	and.b16  	%rs274, %rs463, 255;
	setp.ne.s16 	%p127, %rs274, 0;
	and.b32  	%r165, %r155, 255;
	setp.ne.s32 	%p128, %r165, 0;
	or.pred  	%p129, %p127, %p128;
	selp.u16 	%rs463, 1, 0, %p129;
$L__BB4_106:
	cvt.u32.u16 	%r171, %rs463;
	and.b32  	%r167, %r171, 255;
	mov.b32 	%r168, 2;
	mov.b32 	%r170, -1;
	// begin inline asm
	shfl.sync.down.b32 %r166, %r167, %r168, %r158, %r170;
	// end inline asm
	add.s32 	%r172, %r154, 2;
	setp.gt.s32 	%p130, %r172, %r158;
	@%p130 bra 	$L__BB4_108;
	and.b16  	%rs275, %rs463, 255;
	setp.ne.s16 	%p131, %rs275, 0;
	and.b32  	%r173, %r166, 255;
	setp.ne.s32 	%p132, %r173, 0;
	or.pred  	%p133, %p131, %p132;
	selp.u16 	%rs463, 1, 0, %p133;
$L__BB4_108:
	cvt.u32.u16 	%r179, %rs463;
	and.b32  	%r175, %r179, 255;
	mov.b32 	%r176, 4;
	mov.b32 	%r178, -1;
	// begin inline asm
	shfl.sync.down.b32 %r174, %r175, %r176, %r158, %r178;
	// end inline asm
	add.s32 	%r180, %r154, 4;
	setp.gt.s32 	%p134, %r180, %r158;
	@%p134 bra 	$L__BB4_110;
	and.b16  	%rs276, %rs463, 255;
	setp.ne.s16 	%p135, %rs276, 0;
	and.b32  	%r181, %r174, 255;
	setp.ne.s32 	%p136, %r181, 0;
	or.pred  	%p137, %p135, %p136;
	selp.u16 	%rs463, 1, 0, %p137;
$L__BB4_110:
	cvt.u32.u16 	%r187, %rs463;
	and.b32  	%r183, %r187, 255;
	mov.b32 	%r184, 8;
	mov.b32 	%r186, -1;
	// begin inline asm
	shfl.sync.down.b32 %r182, %r183, %r184, %r158, %r186;
	// end inline asm
	add.s32 	%r188, %r154, 8;
	setp.gt.s32 	%p138, %r188, %r158;
	@%p138 bra 	$L__BB4_112;
	and.b16  	%rs277, %rs463, 255;
	setp.ne.s16 	%p139, %rs277, 0;
	and.b32  	%r189, %r182, 255;
	setp.ne.s32 	%p140, %r189, 0;
	or.pred  	%p141, %p139, %p140;
	selp.u16 	%rs463, 1, 0, %p141;
$L__BB4_112:
	cvt.u32.u16 	%r195, %rs463;
	and.b32  	%r191, %r195, 255;
	mov.b32 	%r192, 16;
	mov.b32 	%r194, -1;
	// begin inline asm
	shfl.sync.down.b32 %r190, %r191, %r192, %r158, %r194;
	// end inline asm
	add.s32 	%r196, %r154, 16;
	setp.gt.s32 	%p142, %r196, %r158;
	@%p142 bra 	$L__BB4_114;
	and.b16  	%rs278, %rs463, 255;
	setp.ne.s16 	%p143, %rs278, 0;
	and.b32  	%r197, %r190, 255;
	setp.ne.s32 	%p144, %r197, 0;
	or.pred  	%p145, %p143, %p144;
	selp.u16 	%rs463, 1, 0, %p145;
$L__BB4_114:
	setp.ne.s32 	%p146, %r154, 0;
	@%p146 bra 	$L__BB4_116;
	shr.u32 	%r198, %r53, 5;
	mov.u32 	%r199, _ZZN3cub18CUB_300001_SM_10006detail6reduce28DeviceReduceSingleTileKernelINS2_10policy_hubIbjN4cuda3std3__410logical_orIbEEE10Policy1000EPbSC_iS9_bbNS7_10__identityEEEvT0_T1_T2_T3_T4_T6_E12temp_storage;
	add.s32 	%r200, %r199, %r198;
	st.shared.u8 	[%r200+8], %rs463;
$L__BB4_116:
	bar.sync 	0;
	setp.ne.s32 	%p147, %r53, 0;
	setp.lt.s32 	%p148, %r105, 33;
	or.pred  	%p149, %p147, %p148;
	@%p149 bra 	$L__BB4_156;
	ld.shared.u8 	%rs279, [_ZZN3cub18CUB_300001_SM_10006detail6reduce28DeviceReduceSingleTileKernelINS2_10policy_hubIbjN4cuda3std3__410logical_orIbEEE10Policy1000EPbSC_iS9_bbNS7_10__identityEEEvT0_T1_T2_T3_T4_T6_E12temp_storage+9];
	or.b16  	%rs281, %rs463, %rs279;
	and.b16  	%rs282, %rs281, 255;
	setp.ne.s16 	%p40, %rs282, 0;
	selp.u16 	%rs463, 1, 0, %p40;
	setp.lt.u32 	%p150, %r105, 65;
	@%p150 bra 	$L__BB4_156;
	ld.shared.u8 	%rs283, [_ZZN3cub18CUB_300001_SM_10006detail6reduce28DeviceReduceSingleTileKernelINS2_10policy_hubIbjN4cuda3std3__410logical_orIbEEE10Policy1000EPbSC_iS9_bbNS7_10__identityEEEvT0_T1_T2_T3_T4_T6_E12temp_storage+10];
	setp.ne.s16 	%p151, %rs283, 0;
	or.pred  	%p41, %p40, %p151;
	selp.u16 	%rs463, 1, 0, %p41;
	setp.lt.u32 	%p152, %r105, 97;
	@%p152 bra 	$L__BB4_156;
	ld.shared.u8 	%rs286, [_ZZN3cub18CUB_300001_SM_10006detail6reduce28DeviceReduceSingleTileKernelINS2_10policy_hubIbjN4cuda3std3__410logical_orIbEEE10Policy1000EPbSC_iS9_bbNS7_10__identityEEEvT0_T1_T2_T3_T4_T6_E12temp_storage+11];
	setp.ne.s16 	%p153, %rs286, 0;
	or.pred  	%p42, %p41, %p153;
	selp.u16 	%rs463, 1, 0, %p42;
	setp.lt.u32 	%p154, %r105, 129;
	@%p154 bra 	$L__BB4_156;
	ld.shared.u8 	%rs289, [_ZZN3cub18CUB_300001_SM_10006detail6reduce28DeviceReduceSingleTileKernelINS2_10policy_hubIbjN4cuda3std3__410logical_orIbEEE10Policy1000EPbSC_iS9_bbNS7_10__identityEEEvT0_T1_T2_T3_T4_T6_E12temp_storage+12];
	setp.ne.s16 	%p155, %rs289, 0;
	or.pred  	%p43, %p42, %p155;
	selp.u16 	%rs463, 1, 0, %p43;
	setp.lt.u32 	%p156, %r105, 161;
	@%p156 bra 	$L__BB4_156;
	ld.shared.u8 	%rs292, [_ZZN3cub18CUB_300001_SM_10006detail6reduce28DeviceReduceSingleTileKernelINS2_10policy_hubIbjN4cuda3std3__410logical_orIbEEE10Policy1000EPbSC_iS9_bbNS7_10__identityEEEvT0_T1_T2_T3_T4_T6_E12temp_storage+13];
	setp.ne.s16 	%p157, %rs292, 0;
	or.pred  	%p44, %p43, %p157;
	selp.u16 	%rs463, 1, 0, %p44;
	setp.lt.u32 	%p158, %r105, 193;
	@%p158 bra 	$L__BB4_156;
	ld.shared.u8 	%rs295, [_ZZN3cub18CUB_300001_SM_10006detail6reduce28DeviceReduceSingleTileKernelINS2_10policy_hubIbjN4cuda3std3__410logical_orIbEEE10Policy1000EPbSC_iS9_bbNS7_10__identityEEEvT0_T1_T2_T3_T4_T6_E12temp_storage+14];
	setp.ne.s16 	%p159, %rs295, 0;
	or.pred  	%p45, %p44, %p159;
	selp.u16 	%rs463, 1, 0, %p45;
	setp.lt.u32 	%p160, %r105, 225;
	@%p160 bra 	$L__BB4_156;
	ld.shared.u8 	%rs298, [_ZZN3cub18CUB_300001_SM_10006detail6reduce28DeviceReduceSingleTileKernelINS2_10policy_hubIbjN4cuda3std3__410logical_orIbEEE10Policy1000EPbSC_iS9_bbNS7_10__identityEEEvT0_T1_T2_T3_T4_T6_E12temp_storage+15];
	setp.ne.s16 	%p161, %rs298, 0;
	or.pred  	%p162, %p45, %p161;
	selp.u16 	%rs463, 1, 0, %p162;
	bra.uni 	$L__BB4_156;
$L__BB4_124:
	mov.u32 	%r78, %tid.x;
	cvt.u64.u32 	%rd51, %r78;
	add.s64 	%rd19, %rd16, %rd51;
	// begin inline asm
	{   .reg .u8 datum;    ld.global.nc.u8 datum, [%rd19];    cvt.u16.u8 %rs102, datum;}
	// end inline asm
	add.s64 	%rd20, %rd19, 256;
	// begin inline asm
	{   .reg .u8 datum;    ld.global.nc.u8 datum, [%rd20];    cvt.u16.u8 %rs103, datum;}
	// end inline asm
	add.s64 	%rd21, %rd19, 512;
	// begin inline asm
	{   .reg .u8 datum;    ld.global.nc.u8 datum, [%rd21];    cvt.u16.u8 %rs104, datum;}
	// end inline asm
	add.s64 	%rd22, %rd19, 768;
	// begin inline asm
	{   .reg .u8 datum;    ld.global.nc.u8 datum, [%rd22];    cvt.u16.u8 %rs105, datum;}
	// end inline asm
	add.s64 	%rd23, %rd19, 1024;
	// begin inline asm
	{   .reg .u8 datum;    ld.global.nc.u8 datum, [%rd23];    cvt.u16.u8 %rs106, datum;}
	// end inline asm
	add.s64 	%rd24, %rd19, 1280;
	// begin inline asm
	{   .reg .u8 datum;    ld.global.nc.u8 datum, [%rd24];    cvt.u16.u8 %rs107, datum;}
	// end inline asm
	add.s64 	%rd25, %rd19, 1536;
	// begin inline asm
	{   .reg .u8 datum;    ld.global.nc.u8 datum, [%rd25];    cvt.u16.u8 %rs108, datum;}
	// end inline asm
	add.s64 	%rd26, %rd19, 1792;
	// begin inline asm
	{   .reg .u8 datum;    ld.global.nc.u8 datum, [%rd26];    cvt.u16.u8 %rs109, datum;}
	// end inline asm
	add.s64 	%rd27, %rd19, 2048;
	// begin inline asm
	{   .reg .u8 datum;    ld.global.nc.u8 datum, [%rd27];    cvt.u16.u8 %rs110, datum;}
	// end inline asm
	add.s64 	%rd28, %rd19, 2304;
	// begin inline asm
	{   .reg .u8 datum;    ld.global.nc.u8 datum, [%rd28];    cvt.u16.u8 %rs111, datum;}
	// end inline asm
	add.s64 	%rd29, %rd19, 2560;
	// begin inline asm
	{   .reg .u8 datum;    ld.global.nc.u8 datum, [%rd29];    cvt.u16.u8 %rs112, datum;}
	// end inline asm
	add.s64 	%rd30, %rd19, 2816;
	// begin inline asm
	{   .reg .u8 datum;    ld.global.nc.u8 datum, [%rd30];    cvt.u16.u8 %rs113, datum;}
	// end inline asm
	add.s64 	%rd31, %rd19, 3072;
	// begin inline asm
	{   .reg .u8 datum;    ld.global.nc.u8 datum, [%rd31];    cvt.u16.u8 %rs114, datum;}
	// end inline asm
	add.s64 	%rd32, %rd19, 3328;
	// begin inline asm
	{   .reg .u8 datum;    ld.global.nc.u8 datum, [%rd32];    cvt.u16.u8 %rs115, datum;}
	// end inline asm
	add.s64 	%rd33, %rd19, 3584;
	// begin inline asm
	{   .reg .u8 datum;    ld.global.nc.u8 datum, [%rd33];    cvt.u16.u8 %rs116, datum;}
	// end inline asm
	add.s64 	%rd34, %rd19, 3840;
	// begin inline asm
	{   .reg .u8 datum;    ld.global.nc.u8 datum, [%rd34];    cvt.u16.u8 %rs117, datum;}
	// end inline asm
	add.s64 	%rd35, %rd19, 4096;
	// begin inline asm
	{   .reg .u8 datum;    ld.global.nc.u8 datum, [%rd35];    cvt.u16.u8 %rs118, datum;}
	// end inline asm
	add.s64 	%rd36, %rd19, 4352;
	// begin inline asm
	{   .reg .u8 datum;    ld.global.nc.u8 datum, [%rd36];    cvt.u16.u8 %rs119, datum;}
	// end inline asm
	add.s64 	%rd37, %rd19, 4608;
	// begin inline asm
	{   .reg .u8 datum;    ld.global.nc.u8 datum, [%rd37];    cvt.u16.u8 %rs120, datum;}
	// end inline asm
	add.s64 	%rd38, %rd19, 4864;
	// begin inline asm
	{   .reg .u8 datum;    ld.global.nc.u8 datum, [%rd38];    cvt.u16.u8 %rs121, datum;}
	// end inline asm
	add.s64 	%rd39, %rd19, 5120;
	// begin inline asm
	{   .reg .u8 datum;    ld.global.nc.u8 datum, [%rd39];    cvt.u16.u8 %rs122, datum;}
	// end inline asm
	add.s64 	%rd40, %rd19, 5376;
	// begin inline asm
	{   .reg .u8 datum;    ld.global.nc.u8 datum, [%rd40];    cvt.u16.u8 %rs123, datum;}
	// end inline asm
	add.s64 	%rd41, %rd19, 5632;
	// begin inline asm
	{   .reg .u8 datum;    ld.global.nc.u8 datum, [%rd41];    cvt.u16.u8 %rs124, datum;}
	// end inline asm
	add.s64 	%rd42, %rd19, 5888;
	// begin inline asm
	{   .reg .u8 datum;    ld.global.nc.u8 datum, [%rd42];    cvt.u16.u8 %rs125, datum;}
	// end inline asm
	add.s64 	%rd43, %rd19, 6144;
	// begin inline asm
	{   .reg .u8 datum;    ld.global.nc.u8 datum, [%rd43];    cvt.u16.u8 %rs126, datum;}
	// end inline asm
	add.s64 	%rd44, %rd19, 6400;
	// begin inline asm
	{   .reg .u8 datum;    ld.global.nc.u8 datum, [%rd44];    cvt.u16.u8 %rs127, datum;}
	// end inline asm
	add.s64 	%rd45, %rd19, 6656;
	// begin inline asm
	{   .reg .u8 datum;    ld.global.nc.u8 datum, [%rd45];    cvt.u16.u8 %rs128, datum;}
	// end inline asm
	add.s64 	%rd46, %rd19, 6912;
	// begin inline asm
	{   .reg .u8 datum;    ld.global.nc.u8 datum, [%rd46];    cvt.u16.u8 %rs129, datum;}
	// end inline asm
	add.s64 	%rd47, %rd19, 7168;
	// begin inline asm
	{   .reg .u8 datum;    ld.global.nc.u8 datum, [%rd47];    cvt.u16.u8 %rs130, datum;}
	// end inline asm
	add.s64 	%rd48, %rd19, 7424;
	// begin inline asm
	{   .reg .u8 datum;    ld.global.nc.u8 datum, [%rd48];    cvt.u16.u8 %rs131, datum;}
	// end inline asm
	add.s64 	%rd49, %rd19, 7680;
	// begin inline asm
	{   .reg .u8 datum;    ld.global.nc.u8 datum, [%rd49];    cvt.u16.u8 %rs132, datum;}
	// end inline asm
	add.s64 	%rd50, %rd19, 7936;
	// begin inline asm
	{   .reg .u8 datum;    ld.global.nc.u8 datum, [%rd50];    cvt.u16.u8 %rs133, datum;}
	// end inline asm
	or.b16  	%rs134, %rs102, %rs103;
	or.b16  	%rs135, %rs134, %rs104;
	or.b16  	%rs136, %rs135, %rs105;
	or.b16  	%rs137, %rs136, %rs106;
	or.b16  	%rs138, %rs137, %rs107;
	or.b16  	%rs139, %rs138, %rs108;
	or.b16  	%rs140, %rs139, %rs109;
	or.b16  	%rs141, %rs140, %rs110;
	or.b16  	%rs142, %rs141, %rs111;
	or.b16  	%rs143, %rs142, %rs112;
	or.b16  	%rs144, %rs143, %rs113;
	or.b16  	%rs145, %rs144, %rs114;
	or.b16  	%rs146, %rs145, %rs115;
	or.b16  	%rs147, %rs146, %rs116;
	or.b16  	%rs148, %rs147, %rs117;
	or.b16  	%rs149, %rs148, %rs118;
	or.b16  	%rs150, %rs149, %rs119;
	or.b16  	%rs151, %rs150, %rs120;
	or.b16  	%rs152, %rs151, %rs121;
	or.b16  	%rs153, %rs152, %rs122;
	or.b16  	%rs154, %rs153, %rs123;
	or.b16  	%rs155, %rs154, %rs124;
	or.b16  	%rs156, %rs155, %rs125;
	or.b16  	%rs157, %rs156, %rs126;
	or.b16  	%rs158, %rs157, %rs127;
	or.b16  	%rs159, %rs158, %rs128;
	or.b16  	%rs160, %rs159, %rs129;
	or.b16  	%rs161, %rs160, %rs130;
	or.b16  	%rs162, %rs161, %rs131;
	or.b16  	%rs163, %rs162, %rs132;
	and.b16  	%rs164, %rs163, 255;
	mov.pred 	%p345, -1;
	setp.ne.s16 	%p64, %rs164, 0;
	@%p64 bra 	$L__BB4_126;
	and.b16  	%rs165, %rs133, 255;
	setp.ne.s16 	%p345, %rs165, 0;
$L__BB4_126:
	selp.u16 	%rs463, 1, 0, %p345;
	setp.lt.u32 	%p65, %r105, 16384;
	mov.b32 	%r419, 8192;
	@%p65 bra 	$L__BB4_132;
	add.s32 	%r79, %r105, -8192;
	mov.b32 	%r419, 8192;
$L__BB4_128:
	cvt.s64.s32 	%rd84, %r419;
	add.s64 	%rd52, %rd19, %rd84;
	// begin inline asm
	{   .reg .u8 datum;    ld.global.nc.u8 datum, [%rd52];    cvt.u16.u8 %rs166, datum;}
	// end inline asm
	add.s64 	%rd53, %rd52, 256;
	// begin inline asm
	{   .reg .u8 datum;    ld.global.nc.u8 datum, [%rd53];    cvt.u16.u8 %rs167, datum;}
	// end inline asm
	add.s64 	%rd54, %rd52, 512;
	// begin inline asm
	{   .reg .u8 datum;    ld.global.nc.u8 datum, [%rd54];    cvt.u16.u8 %rs168, datum;}
	// end inline asm
	add.s64 	%rd55, %rd52, 768;
	// begin inline asm
	{   .reg .u8 datum;    ld.global.nc.u8 datum, [%rd55];    cvt.u16.u8 %rs169, datum;}
	// end inline asm
	add.s64 	%rd56, %rd52, 1024;
	// begin inline asm
	{   .reg .u8 datum;    ld.global.nc.u8 datum, [%rd56];    cvt.u16.u8 %rs170, datum;}
	// end inline asm
	add.s64 	%rd57, %rd52, 1280;
	// begin inline asm
	{   .reg .u8 datum;    ld.global.nc.u8 datum, [%rd57];    cvt.u16.u8 %rs171, datum;}
	// end inline asm
	add.s64 	%rd58, %rd52, 1536;
	// begin inline asm
	{   .reg .u8 datum;    ld.global.nc.u8 datum, [%rd58];    cvt.u16.u8 %rs172, datum;}
	// end inline asm
	add.s64 	%rd59, %rd52, 1792;
	// begin inline asm
	{   .reg .u8 datum;    ld.global.nc.u8 datum, [%rd59];    cvt.u16.u8 %rs173, datum;}
	// end inline asm
	add.s64 	%rd60, %rd52, 2048;
	// begin inline asm
	{   .reg .u8 datum;    ld.global.nc.u8 datum, [%rd60];    cvt.u16.u8 %rs174, datum;}
	// end inline asm
	add.s64 	%rd61, %rd52, 2304;
	// begin inline asm
	{   .reg .u8 datum;    ld.global.nc.u8 datum, [%rd61];    cvt.u16.u8 %rs175, datum;}
	// end inline asm
	add.s64 	%rd62, %rd52, 2560;
	// begin inline asm
	{   .reg .u8 datum;    ld.global.nc.u8 datum, [%rd62];    cvt.u16.u8 %rs176, datum;}
	// end inline asm
	add.s64 	%rd63, %rd52, 2816;
	// begin inline asm
	{   .reg .u8 datum;    ld.global.nc.u8 datum, [%rd63];    cvt.u16.u8 %rs177, datum;}
	// end inline asm
	add.s64 	%rd64, %rd52, 3072;
	// begin inline asm
	{   .reg .u8 datum;    ld.global.nc.u8 datum, [%rd64];    cvt.u16.u8 %rs178, datum;}
	// end inline asm
	add.s64 	%rd65, %rd52, 3328;
	// begin inline asm
	{   .reg .u8 datum;    ld.global.nc.u8 datum, [%rd65];    cvt.u16.u8 %rs179, datum;}
	// end inline asm
	add.s64 	%rd66, %rd52, 3584;
	// begin inline asm
	{   .reg .u8 datum;    ld.global.nc.u8 datum, [%rd66];    cvt.u16.u8 %rs180, datum;}
	// end inline asm
	add.s64 	%rd67, %rd52, 3840;
	// begin inline asm
	{   .reg .u8 datum;    ld.global.nc.u8 datum, [%rd67];    cvt.u16.u8 %rs181, datum;}
	// end inline asm
	add.s64 	%rd68, %rd52, 4096;
	// begin inline asm
	{   .reg .u8 datum;    ld.global.nc.u8 datum, [%rd68];    cvt.u16.u8 %rs182, datum;}
	// end inline asm
	add.s64 	%rd69, %rd52, 4352;
	// begin inline asm
	{   .reg .u8 datum;    ld.global.nc.u8 datum, [%rd69];    cvt.u16.u8 %rs183, datum;}
	// end inline asm
	add.s64 	%rd70, %rd52, 4608;
	// begin inline asm
	{   .reg .u8 datum;    ld.global.nc.u8 datum, [%rd70];    cvt.u16.u8 %rs184, datum;}
	// end inline asm
	add.s64 	%rd71, %rd52, 4864;
	// begin inline asm
	{   .reg .u8 datum;    ld.global.nc.u8 datum, [%rd71];    cvt.u16.u8 %rs185, datum;}
	// end inline asm
	add.s64 	%rd72, %rd52, 5120;
	// begin inline asm
	{   .reg .u8 datum;    ld.global.nc.u8 datum, [%rd72];    cvt.u16.u8 %rs186, datum;}
	// end inline asm
	add.s64 	%rd73, %rd52, 5376;
	// begin inline asm
	{   .reg .u8 datum;    ld.global.nc.u8 datum, [%rd73];    cvt.u16.u8 %rs187, datum;}
	// end inline asm
	add.s64 	%rd74, %rd52, 5632;
	// begin inline asm
	{   .reg .u8 datum;    ld.global.nc.u8 datum, [%rd74];    cvt.u16.u8 %rs188, datum;}
	// end inline asm
	add.s64 	%rd75, %rd52, 5888;
	// begin inline asm
	{   .reg .u8 datum;    ld.global.nc.u8 datum, [%rd75];    cvt.u16.u8 %rs189, datum;}
	// end inline asm
	add.s64 	%rd76, %rd52, 6144;
	// begin inline asm
	{   .reg .u8 datum;    ld.global.nc.u8 datum, [%rd76];    cvt.u16.u8 %rs190, datum;}
	// end inline asm
	add.s64 	%rd77, %rd52, 6400;
	// begin inline asm
	{   .reg .u8 datum;    ld.global.nc.u8 datum, [%rd77];    cvt.u16.u8 %rs191, datum;}
	// end inline asm
	add.s64 	%rd78, %rd52, 6656;
	// begin inline asm
	{   .reg .u8 datum;    ld.global.nc.u8 datum, [%rd78];    cvt.u16.u8 %rs192, datum;}
	// end inline asm
	add.s64 	%rd79, %rd52, 6912;
	// begin inline asm
	{   .reg .u8 datum;    ld.global.nc.u8 datum, [%rd79];    cvt.u16.u8 %rs193, datum;}
	// end inline asm
	add.s64 	%rd80, %rd52, 7168;
	// begin inline asm
	{   .reg .u8 datum;    ld.global.nc.u8 datum, [%rd80];    cvt.u16.u8 %rs194, datum;}
	// end inline asm
	add.s64 	%rd81, %rd52, 7424;
	// begin inline asm
	{   .reg .u8 datum;    ld.global.nc.u8 datum, [%rd81];    cvt.u16.u8 %rs195, datum;}
	// end inline asm
	add.s64 	%rd82, %rd52, 7680;
	// begin inline asm
	{   .reg .u8 datum;    ld.global.nc.u8 datum, [%rd82];    cvt.u16.u8 %rs196, datum;}
	// end inline asm
	add.s64 	%rd83, %rd52, 7936;
	// begin inline asm
	{   .reg .u8 datum;    ld.global.nc.u8 datum, [%rd83];    cvt.u16.u8 %rs197, datum;}
	// end inline asm
	or.b16  	%rs198, %rs463, %rs166;
	or.b16  	%rs199, %rs198, %rs167;
	or.b16  	%rs200, %rs199, %rs168;
	or.b16  	%rs201, %rs200, %rs169;
	or.b16  	%rs202, %rs201, %rs170;
	or.b16  	%rs203, %rs202, %rs171;
	or.b16  	%rs204, %rs203, %rs172;
	or.b16  	%rs205, %rs204, %rs173;
	or.b16  	%rs206, %rs205, %rs174;
	or.b16  	%rs207, %rs206, %rs175;
	or.b16  	%rs208, %rs207, %rs176;
	or.b16  	%rs209, %rs208, %rs177;
	or.b16  	%rs210, %rs209, %rs178;
	or.b16  	%rs211, %rs210, %rs179;
	or.b16  	%rs212, %rs211, %rs180;
	or.b16  	%rs213, %rs212, %rs181;
	or.b16  	%rs214, %rs213, %rs182;
	or.b16  	%rs215, %rs214, %rs183;
	or.b16  	%rs216, %rs215, %rs184;
	or.b16  	%rs217, %rs216, %rs185;
	or.b16  	%rs218, %rs217, %rs186;
	or.b16  	%rs219, %rs218, %rs187;
	or.b16  	%rs220, %rs219, %rs188;
	or.b16  	%rs221, %rs220, %rs189;
	or.b16  	%rs222, %rs221, %rs190;
	or.b16  	%rs223, %rs222, %rs191;
	or.b16  	%rs224, %rs223, %rs192;
	or.b16  	%rs225, %rs224, %rs193;
	or.b16  	%rs226, %rs225, %rs194;
	or.b16  	%rs227, %rs226, %rs195;
	or.b16  	%rs228, %rs227, %rs196;
	and.b16  	%rs229, %rs228, 255;
	mov.pred 	%p346, -1;
	setp.ne.s16 	%p67, %rs229, 0;
	@%p67 bra 	$L__BB4_130;
	and.b16  	%rs230, %rs197, 255;
	setp.ne.s16 	%p346, %rs230, 0;
$L__BB4_130:
	selp.u16 	%rs463, 1, 0, %p346;
	sub.s32 	%r108, %r105, %r419;
	setp.lt.s32 	%p68, %r108, 8192;
	@%p68 bra 	$L__BB4_141;
	add.s32 	%r419, %r419, 8192;
	setp.le.s32 	%p69, %r419, %r79;
	@%p69 bra 	$L__BB4_128;
$L__BB4_132:
	setp.le.s32 	%p70, %r105, %r419;
	@%p70 bra 	$L__BB4_141;
	sub.s32 	%r83, %r105, %r419;
	setp.ge.s32 	%p71, %r78, %r83;
	@%p71 bra 	$L__BB4_141;
	setp.ne.s16 	%p351, %rs463, 0;
	not.b32 	%r109, %r78;
	add.s32 	%r110, %r105, %r109;
	sub.s32 	%r84, %r110, %r419;
	and.b32  	%r111, %r84, 768;
	setp.eq.s32 	%p73, %r111, 768;
	mov.u32 	%r423, %r78;
	@%p73 bra 	$L__BB4_137;
	add.s32 	%r421, %r78, %r419;
	shr.u32 	%r112, %r84, 8;
	add.s32 	%r113, %r112, 1;
	and.b32  	%r114, %r113, 3;
	neg.s32 	%r420, %r114;
	mov.u32 	%r423, %r78;
$L__BB4_136:
	.pragma "nounroll";
	cvt.u64.u32 	%rd86, %r421;
	add.s64 	%rd85, %rd16, %rd86;
	// begin inline asm
	{   .reg .u8 datum;    ld.global.nc.u8 datum, [%rd85];    cvt.u16.u8 %rs231, datum;}
	// end inline asm
	and.b16  	%rs232, %rs231, 255;
	setp.ne.s16 	%p74, %rs232, 0;
	or.pred  	%p351, %p351, %p74;
	add.s32 	%r423, %r423, 256;
	add.s32 	%r421, %r421, 256;
	add.s32 	%r420, %r420, 1;
	setp.ne.s32 	%p75, %r420, 0;
	@%p75 bra 	$L__BB4_136;
$L__BB4_137:
	setp.lt.u32 	%p76, %r84, 768;
	@%p76 bra 	$L__BB4_140;
	cvt.u64.u32 	%rd87, %r419;
	cvt.u64.u32 	%rd88, %r423;
	add.s64 	%rd89, %rd87, %rd88;
	add.s64 	%rd90, %rd89, %rd16;
	add.s64 	%rd146, %rd90, 512;
	add.s32 	%r424, %r423, %r419;
$L__BB4_139:
	cvt.u64.u32 	%rd95, %r424;
	add.s64 	%rd91, %rd16, %rd95;
	// begin inline asm
	{   .reg .u8 datum;    ld.global.nc.u8 datum, [%rd91];    cvt.u16.u8 %rs233, datum;}
	// end inline asm
	and.b16  	%rs237, %rs233, 255;
	setp.ne.s16 	%p77, %rs237, 0;
	or.pred  	%p78, %p351, %p77;
	add.s64 	%rd92, %rd146, -256;
	// begin inline asm
	{   .reg .u8 datum;    ld.global.nc.u8 datum, [%rd92];    cvt.u16.u8 %rs234, datum;}
	// end inline asm
	and.b16  	%rs238, %rs234, 255;
	setp.ne.s16 	%p79, %rs238, 0;
	or.pred  	%p80, %p78, %p79;
	// begin inline asm
	{   .reg .u8 datum;    ld.global.nc.u8 datum, [%rd146];    cvt.u16.u8 %rs235, datum;}
	// end inline asm
	and.b16  	%rs239, %rs235, 255;
	setp.ne.s16 	%p81, %rs239, 0;
	or.pred  	%p82, %p80, %p81;
	add.s64 	%rd94, %rd146, 256;
	// begin inline asm
	{   .reg .u8 datum;    ld.global.nc.u8 datum, [%rd94];    cvt.u16.u8 %rs236, datum;}
	// end inline asm
	and.b16  	%rs240, %rs236, 255;
	setp.ne.s16 	%p83, %rs240, 0;
	or.pred  	%p351, %p82, %p83;
	add.s32 	%r423, %r423, 1024;
	add.s64 	%rd146, %rd146, 1024;
	add.s32 	%r424, %r424, 1024;
	setp.lt.s32 	%p84, %r423, %r83;
	@%p84 bra 	$L__BB4_139;
$L__BB4_140:
	selp.u16 	%rs463, 1, 0, %p351;
$L__BB4_141:
	// begin inline asm
	mov.u32 %r115, %laneid;
	// end inline asm
	cvt.u32.u16 	%r117, %rs463;
	mov.b32 	%r118, 1;
	mov.b32 	%r119, 31;
	mov.b32 	%r120, -1;
	// begin inline asm
	shfl.sync.down.b32 %r116, %r117, %r118, %r119, %r120;
	// end inline asm
	setp.gt.s32 	%p85, %r115, 30;
	@%p85 bra 	$L__BB4_143;
	setp.ne.s16 	%p86, %rs463, 0;
	and.b32  	%r121, %r116, 255;
	setp.ne.s32 	%p87, %r121, 0;
	or.pred  	%p88, %p86, %p87;
	selp.u16 	%rs463, 1, 0, %p88;
$L__BB4_143:
	cvt.u32.u16 	%r123, %rs463;
	mov.b32 	%r124, 2;
	mov.b32 	%r125, 31;
	mov.b32 	%r126, -1;
	// begin inline asm
	shfl.sync.down.b32 %r122, %r123, %r124, %r125, %r126;
	// end inline asm
	setp.gt.s32 	%p89, %r115, 29;
	@%p89 bra 	$L__BB4_145;
	setp.ne.s16 	%p90, %rs463, 0;
	and.b32  	%r127, %r122, 255;
	setp.ne.s32 	%p91, %r127, 0;
	or.pred  	%p92, %p90, %p91;
	selp.u16 	%rs463, 1, 0, %p92;
$L__BB4_145:
	cvt.u32.u16 	%r129, %rs463;
	mov.b32 	%r130, 4;
	mov.b32 	%r131, 31;
	mov.b32 	%r132, -1;
	// begin inline asm
	shfl.sync.down.b32 %r128, %r129, %r130, %r131, %r132;
	// end inline asm
	setp.gt.s32 	%p93, %r115, 27;
	@%p93 bra 	$L__BB4_147;
	setp.ne.s16 	%p94, %rs463, 0;
	and.b32  	%r133, %r128, 255;
	setp.ne.s32 	%p95, %r133, 0;
	or.pred  	%p96, %p94, %p95;
	selp.u16 	%rs463, 1, 0, %p96;
$L__BB4_147:
	cvt.u32.u16 	%r135, %rs463;
	mov.b32 	%r136, 8;
	mov.b32 	%r137, 31;
	mov.b32 	%r138, -1;
	// begin inline asm
	shfl.sync.down.b32 %r134, %r135, %r136, %r137, %r138;
	// end inline asm
	setp.gt.s32 	%p97, %r115, 23;
	@%p97 bra 	$L__BB4_149;
	setp.ne.s16 	%p98, %rs463, 0;
	and.b32  	%r139, %r134, 255;
	setp.ne.s32 	%p99, %r139, 0;
	or.pred  	%p100, %p98, %p99;
	selp.u16 	%rs463, 1, 0, %p100;
$L__BB4_149:
	cvt.u32.u16 	%r141, %rs463;
	mov.b32 	%r142, 16;
	mov.b32 	%r143, 31;
	mov.b32 	%r144, -1;
	// begin inline asm
	shfl.sync.down.b32 %r140, %r141, %r142, %r143, %r144;
	// end inline asm
	setp.gt.s32 	%p101, %r115, 15;
	@%p101 bra 	$L__BB4_152;
	setp.ne.s16 	%p102, %rs463, 0;
	and.b32  	%r145, %r140, 255;
	setp.ne.s32 	%p103, %r145, 0;
	or.pred  	%p104, %p102, %p103;
	selp.u16 	%rs463, 1, 0, %p104;
	setp.ne.s32 	%p105, %r115, 0;
	@%p105 bra 	$L__BB4_152;
	shr.u32 	%r146, %r78, 5;
	mov.u32 	%r147, _ZZN3cub18CUB_300001_SM_10006detail6reduce28DeviceReduceSingleTileKernelINS2_10policy_hubIbjN4cuda3std3__410logical_orIbEEE10Policy1000EPbSC_iS9_bbNS7_10__identityEEEvT0_T1_T2_T3_T4_T6_E12temp_storage;
	add.s32 	%r148, %r147, %r146;
	st.shared.u8 	[%r148+8], %rs463;
$L__BB4_152:
	bar.sync 	0;
	setp.ne.s32 	%p106, %r78, 0;
	@%p106 bra 	$L__BB4_156;
	ld.shared.u8 	%rs241, [_ZZN3cub18CUB_300001_SM_10006detail6reduce28DeviceReduceSingleTileKernelINS2_10policy_hubIbjN4cuda3std3__410logical_orIbEEE10Policy1000EPbSC_iS9_bbNS7_10__identityEEEvT0_T1_T2_T3_T4_T6_E12temp_storage+9];
	or.b16  	%rs243, %rs463, %rs241;
	ld.shared.u8 	%rs244, [_ZZN3cub18CUB_300001_SM_10006detail6reduce28DeviceReduceSingleTileKernelINS2_10policy_hubIbjN4cuda3std3__410logical_orIbEEE10Policy1000EPbSC_iS9_bbNS7_10__identityEEEvT0_T1_T2_T3_T4_T6_E12temp_storage+10];
	or.b16  	%rs246, %rs243, %rs244;
	ld.shared.u8 	%rs247, [_ZZN3cub18CUB_300001_SM_10006detail6reduce28DeviceReduceSingleTileKernelINS2_10policy_hubIbjN4cuda3std3__410logical_orIbEEE10Policy1000EPbSC_iS9_bbNS7_10__identityEEEvT0_T1_T2_T3_T4_T6_E12temp_storage+11];
	or.b16  	%rs249, %rs246, %rs247;
	ld.shared.u8 	%rs250, [_ZZN3cub18CUB_300001_SM_10006detail6reduce28DeviceReduceSingleTileKernelINS2_10policy_hubIbjN4cuda3std3__410logical_orIbEEE10Policy1000EPbSC_iS9_bbNS7_10__identityEEEvT0_T1_T2_T3_T4_T6_E12temp_storage+12];
	or.b16  	%rs252, %rs249, %rs250;
	ld.shared.u8 	%rs253, [_ZZN3cub18CUB_300001_SM_10006detail6reduce28DeviceReduceSingleTileKernelINS2_10policy_hubIbjN4cuda3std3__410logical_orIbEEE10Policy1000EPbSC_iS9_bbNS7_10__identityEEEvT0_T1_T2_T3_T4_T6_E12temp_storage+13];
	or.b16  	%rs255, %rs252, %rs253;
	ld.shared.u8 	%rs256, [_ZZN3cub18CUB_300001_SM_10006detail6reduce28DeviceReduceSingleTileKernelINS2_10policy_hubIbjN4cuda3std3__410logical_orIbEEE10Policy1000EPbSC_iS9_bbNS7_10__identityEEEvT0_T1_T2_T3_T4_T6_E12temp_storage+14];
	or.b16  	%rs258, %rs255, %rs256;
	and.b16  	%rs259, %rs258, 255;
	mov.pred 	%p352, -1;
	setp.ne.s16 	%p108, %rs259, 0;
	@%p108 bra 	$L__BB4_155;
	ld.shared.u8 	%rs260, [_ZZN3cub18CUB_300001_SM_10006detail6reduce28DeviceReduceSingleTileKernelINS2_10policy_hubIbjN4cuda3std3__410logical_orIbEEE10Policy1000EPbSC_iS9_bbNS7_10__identityEEEvT0_T1_T2_T3_T4_T6_E12temp_storage+15];
	setp.ne.s16 	%p352, %rs260, 0;
$L__BB4_155:
	selp.u16 	%rs463, 1, 0, %p352;
$L__BB4_156:
	mov.u32 	%r398, %tid.x;
	setp.ne.s32 	%p323, %r398, 0;
	@%p323 bra 	$L__BB4_158;
	or.b16  	%rs421, %rs101, %rs463;
	and.b16  	%rs422, %rs421, 255;
	setp.ne.s16 	%p324, %rs422, 0;
	selp.u16 	%rs423, 1, 0, %p324;
	st.global.u8 	[%rd1], %rs423;
$L__BB4_158:
	ret;

}
	// .globl	_ZN3cub18CUB_300001_SM_10006detail6reduce28DeviceReduceSingleTileKernelINS2_10policy_hubIbyN4cuda3std3__410logical_orIbEEE10Policy1000EN6thrust24THRUST_300001_SM_1000_NS6detail15normal_iteratorINSD_10device_ptrIyEEEEPbyS9_bbPFbyEEEvT0_T1_T2_T3_T4_T6_
.visible .entry _ZN3cub18CUB_300001_SM_10006detail6reduce28DeviceReduceSingleTileKernelINS2_10policy_hubIbyN4cuda3std3__410logical_orIbEEE10Policy1000EN6thrust24THRUST_300001_SM_1000_NS6detail15normal_iteratorINSD_10device_ptrIyEEEEPbyS9_bbPFbyEEEvT0_T1_T2_T3_T4_T6_(
	.param .align 8 .b8 _ZN3cub18CUB_300001_SM_10006detail6reduce28DeviceReduceSingleTileKernelINS2_10policy_hubIbyN4cuda3std3__410logical_orIbEEE10Policy1000EN6thrust24THRUST_300001_SM_1000_NS6detail15normal_iteratorINSD_10device_ptrIyEEEEPbyS9_bbPFbyEEEvT0_T1_T2_T3_T4_T6__param_0[8],
	.param .u64 .ptr .align 1 _ZN3cub18CUB_300001_SM_10006detail6reduce28DeviceReduceSingleTileKernelINS2_10policy_hubIbyN4cuda3std3__410logical_orIbEEE10Policy1000EN6thrust24THRUST_300001_SM_1000_NS6detail15normal_iteratorINSD_10device_ptrIyEEEEPbyS9_bbPFbyEEEvT0_T1_T2_T3_T4_T6__param_1,
	.param .u64 _ZN3cub18CUB_300001_SM_10006detail6reduce28DeviceReduceSingleTileKernelINS2_10policy_hubIbyN4cuda3std3__410logical_orIbEEE10Policy1000EN6thrust24THRUST_300001_SM_1000_NS6detail15normal_iteratorINSD_10device_ptrIyEEEEPbyS9_bbPFbyEEEvT0_T1_T2_T3_T4_T6__param_2,
	.param .align 1 .b8 _ZN3cub18CUB_300001_SM_10006detail6reduce28DeviceReduceSingleTileKernelINS2_10policy_hubIbyN4cuda3std3__410logical_orIbEEE10Policy1000EN6thrust24THRUST_300001_SM_1000_NS6detail15normal_iteratorINSD_10device_ptrIyEEEEPbyS9_bbPFbyEEEvT0_T1_T2_T3_T4_T6__param_3[1],
	.param .u8 _ZN3cub18CUB_300001_SM_10006detail6reduce28DeviceReduceSingleTileKernelINS2_10policy_hubIbyN4cuda3std3__410logical_orIbEEE10Policy1000EN6thrust24THRUST_300001_SM_1000_NS6detail15normal_iteratorINSD_10device_ptrIyEEEEPbyS9_bbPFbyEEEvT0_T1_T2_T3_T4_T6__param_4,
	.param .u64 .ptr .align 1 _ZN3cub18CUB_300001_SM_10006detail6reduce28DeviceReduceSingleTileKernelINS2_10policy_hubIbyN4cuda3std3__410logical_orIbEEE10Policy1000EN6thrust24THRUST_300001_SM_1000_NS6detail15normal_iteratorINSD_10device_ptrIyEEEEPbyS9_bbPFbyEEEvT0_T1_T2_T3_T4_T6__param_5
)
.maxntid 256
.minnctapersm 1
{
	.reg .pred 	%p<356>;
	.reg .b16 	%rs<503>;
	.reg .b32 	%r<458>;
	.reg .b64 	%rd<180>;
	// demoted variable
	.shared .align 1 .b8 _ZZN3cub18CUB_300001_SM_10006detail6reduce28DeviceReduceSingleTileKernelINS2_10policy_hubIbyN4cuda3std3__410logical_orIbEEE10Policy1000EN6thrust24THRUST_300001_SM_1000_NS6detail15normal_iteratorINSD_10device_ptrIyEEEEPbyS9_bbPFbyEEEvT0_T1_T2_T3_T4_T6_E12temp_storage[17];
	ld.param.u64 	%rd18, [_ZN3cub18CUB_300001_SM_10006detail6reduce28DeviceReduceSingleTileKernelINS2_10policy_hubIbyN4cuda3std3__410logical_orIbEEE10Policy1000EN6thrust24THRUST_300001_SM_1000_NS6detail15normal_iteratorINSD_10device_ptrIyEEEEPbyS9_bbPFbyEEEvT0_T1_T2_T3_T4_T6__param_0];
	ld.param.u64 	%rd21, [_ZN3cub18CUB_300001_SM_10006detail6reduce28DeviceReduceSingleTileKernelINS2_10policy_hubIbyN4cuda3std3__410logical_orIbEEE10Policy1000EN6thrust24THRUST_300001_SM_1000_NS6detail15normal_iteratorINSD_10device_ptrIyEEEEPbyS9_bbPFbyEEEvT0_T1_T2_T3_T4_T6__param_1];
	ld.param.u64 	%rd19, [_ZN3cub18CUB_300001_SM_10006detail6reduce28DeviceReduceSingleTileKernelINS2_10policy_hubIbyN4cuda3std3__410logical_orIbEEE10Policy1000EN6thrust24THRUST_300001_SM_1000_NS6detail15normal_iteratorINSD_10device_ptrIyEEEEPbyS9_bbPFbyEEEvT0_T1_T2_T3_T4_T6__param_2];
	ld.param.s8 	%rs50, [_ZN3cub18CUB_300001_SM_10006detail6reduce28DeviceReduceSingleTileKernelINS2_10policy_hubIbyN4cuda3std3__410logical_orIbEEE10Policy1000EN6thrust24THRUST_300001_SM_1000_NS6detail15normal_iteratorINSD_10device_ptrIyEEEEPbyS9_bbPFbyEEEvT0_T1_T2_T3_T4_T6__param_4];
	ld.param.u64 	%rd20, [_ZN3cub18CUB_300001_SM_10006detail6reduce28DeviceReduceSingleTileKernelINS2_10policy_hubIbyN4cuda3std3__410logical_orIbEEE10Policy1000EN6thrust24THRUST_300001_SM_1000_NS6detail15normal_iteratorINSD_10device_ptrIyEEEEPbyS9_bbPFbyEEEvT0_T1_T2_T3_T4_T6__param_5];
	cvta.to.global.u64 	%rd1, %rd21;
	setp.ne.s64 	%p42, %rd19, 0;
	@%p42 bra 	$L__BB5_3;
	mov.u32 	%r443, %tid.x;
	setp.ne.s32 	%p334, %r443, 0;
	@%p334 bra 	$L__BB5_91;
	st.global.u8 	[%rd1], %rs50;
	bra.uni 	$L__BB5_91;
$L__BB5_3:
	cvta.to.global.u64 	%rd2, %rd18;
	setp.gt.u64 	%p43, %rd19, 8191;
	@%p43 bra 	$L__BB5_56;
	cvt.u32.u64 	%r1, %rd19;
	mov.u32 	%r2, %tid.x;
	setp.ge.u32 	%p202, %r2, %r1;
	mov.b16 	%rs502, 0;
	mov.u32 	%r447, %r2;
	@%p202 bra 	$L__BB5_6;
	mul.wide.u32 	%rd135, %r2, 8;
	add.s64 	%rd136, %rd2, %rd135;
	ld.global.u64 	%rd137, [%rd136];
	{ // callseq 339, 0
	.param .b64 param0;
	st.param.b64 	[param0], %rd137;
	.param .b32 retval0;
	prototype_339 : .callprototype (.param .b32 _) _ (.param .b64 _);
	call (retval0), 
	%rd20, 
	(
	param0
	)
	, prototype_339;
	ld.param.b32 	%r292, [retval0];
	} // callseq 339
	cvt.u16.u32 	%rs502, %r292;
	add.s32 	%r447, %r2, 256;
$L__BB5_6:
	setp.ge.u32 	%p203, %r447, %r1;
	@%p203 bra 	$L__BB5_20;
	setp.ne.s16 	%p343, %rs502, 0;
	not.b32 	%r294, %r447;
	add.s32 	%r295, %r294, %r1;
	shr.u32 	%r296, %r295, 8;
	add.s32 	%r5, %r296, 1;
	and.b32  	%r6, %r5, 15;
	setp.lt.u32 	%p205, %r295, 3840;
	@%p205 bra 	$L__BB5_10;
	and.b32  	%r297, %r5, 33554416;
	neg.s32 	%r445, %r297;
	mul.wide.u32 	%rd138, %r447, 8;
	add.s64 	%rd139, %rd138, %rd2;
	add.s64 	%rd175, %rd139, 16384;
$L__BB5_9:
	.pragma "nounroll";
	ld.global.u64 	%rd140, [%rd175+-16384];
	{ // callseq 340, 0
	.param .b64 param0;
	st.param.b64 	[param0], %rd140;
	.param .b32 retval0;
	prototype_340 : .callprototype (.param .b32 _) _ (.param .b64 _);
	call (retval0), 
	%rd20, 
	(
	param0
	)
	, prototype_340;
	ld.param.b32 	%r298, [retval0];
	} // callseq 340
	cvt.u16.u32 	%rs350, %r298;
	and.b16  	%rs352, %rs350, 255;
	setp.ne.s16 	%p206, %rs352, 0;
	or.pred  	%p207, %p343, %p206;
	ld.global.u64 	%rd141, [%rd175+-14336];
	{ // callseq 341, 0
	.param .b64 param0;
	st.param.b64 	[param0], %rd141;
	.param .b32 retval0;
	prototype_341 : .callprototype (.param .b32 _) _ (.param .b64 _);
	call (retval0), 
	%rd20, 
	(
	param0
	)
	, prototype_341;
	ld.param.b32 	%r300, [retval0];
	} // callseq 341
	cvt.u16.u32 	%rs353, %r300;
	and.b16  	%rs355, %rs353, 255;
	setp.ne.s16 	%p208, %rs355, 0;
	or.pred  	%p209, %p207, %p208;
	ld.global.u64 	%rd142, [%rd175+-12288];
	{ // callseq 342, 0
	.param .b64 param0;
	st.param.b64 	[param0], %rd142;
	.param .b32 retval0;
	prototype_342 : .callprototype (.param .b32 _) _ (.param .b64 _);
	call (retval0), 
	%rd20, 
	(
	param0
	)
	, prototype_342;
	ld.param.b32 	%r302, [retval0];
	} // callseq 342
	cvt.u16.u32 	%rs356, %r302;
	and.b16  	%rs358, %rs356, 255;
	setp.ne.s16 	%p210, %rs358, 0;
	or.pred  	%p211, %p209, %p210;
	ld.global.u64 	%rd143, [%rd175+-10240];
	{ // callseq 343, 0
	.param .b64 param0;
	st.param.b64 	[param0], %rd143;
	.param .b32 retval0;
	prototype_343 : .callprototype (.param .b32 _) _ (.param .b64 _);
	call (retval0), 
	%rd20, 
	(
	param0
	)
	, prototype_343;
	ld.param.b32 	%r304, [retval0];
	} // callseq 343
	cvt.u16.u32 	%rs359, %r304;
	and.b16  	%rs361, %rs359, 255;
	setp.ne.s16 	%p212, %rs361, 0;
	or.pred  	%p213, %p211, %p212;
	ld.global.u64 	%rd144, [%rd175+-8192];
	{ // callseq 344, 0
	.param .b64 param0;
	st.param.b64 	[param0], %rd144;
	.param .b32 retval0;
	prototype_344 : .callprototype (.param .b32 _) _ (.param .b64 _);
	call (retval0), 
	%rd20, 
	(
	param0
	)
	, prototype_344;
	ld.param.b32 	%r306, [retval0];
	} // callseq 344
	cvt.u16.u32 	%rs362, %r306;
	and.b16  	%rs364, %rs362, 255;
	setp.ne.s16 	%p214, %rs364, 0;
	or.pred  	%p215, %p213, %p214;
	ld.global.u64 	%rd145, [%rd175+-6144];
	{ // callseq 345, 0
	.param .b64 param0;
	st.param.b64 	[param0], %rd145;
	.param .b32 retval0;
	prototype_345 : .callprototype (.param .b32 _) _ (.param .b64 _);
	call (retval0), 
	%rd20, 
	(
	param0
	)
	, prototype_345;
	ld.param.b32 	%r308, [retval0];
	} // callseq 345
	cvt.u16.u32 	%rs365, %r308;
	and.b16  	%rs367, %rs365, 255;
	setp.ne.s16 	%p216, %rs367, 0;
	or.pred  	%p217, %p215, %p216;
	ld.global.u64 	%rd146, [%rd175+-4096];
	{ // callseq 346, 0
	.param .b64 param0;
	st.param.b64 	[param0], %rd146;
	.param .b32 retval0;
	prototype_346 : .callprototype (.param .b32 _) _ (.param .b64 _);
	call (retval0), 
	%rd20, 
	(
	param0
	)
	, prototype_346;
	ld.param.b32 	%r310, [retval0];
	} // callseq 346
	cvt.u16.u32 	%rs368, %r310;
	and.b16  	%rs370, %rs368, 255;
	setp.ne.s16 	%p218, %rs370, 0;
	or.pred  	%p219, %p217, %p218;
	ld.global.u64 	%rd147, [%rd175+-2048];
	{ // callseq 347, 0
	.param .b64 param0;
	st.param.b64 	[param0], %rd147;
	.param .b32 retval0;
	prototype_347 : .callprototype (.param .b32 _) _ (.param .b64 _);
	call (retval0), 
	%rd20, 
	(
	param0
	)
	, prototype_347;
	ld.param.b32 	%r312, [retval0];
	} // callseq 347
	cvt.u16.u32 	%rs371, %r312;
	and.b16  	%rs373, %rs371, 255;
	setp.ne.s16 	%p220, %rs373, 0;
	or.pred  	%p221, %p219, %p220;
	ld.global.u64 	%rd148, [%rd175];
	{ // callseq 348, 0
	.param .b64 param0;
	st.param.b64 	[param0], %rd148;
	.param .b32 retval0;
	prototype_348 : .callprototype (.param .b32 _) _ (.param .b64 _);
	call (retval0), 
	%rd20, 
	(
	param0
	)
	, prototype_348;
	ld.param.b32 	%r314, [retval0];
	} // callseq 348
	cvt.u16.u32 	%rs374, %r314;
	and.b16  	%rs376, %rs374, 255;
	setp.ne.s16 	%p222, %rs376, 0;
	or.pred  	%p223, %p221, %p222;
	ld.global.u64 	%rd149, [%rd175+2048];
	{ // callseq 349, 0
	.param .b64 param0;
	st.param.b64 	[param0], %rd149;
	.param .b32 retval0;
	prototype_349 : .callprototype (.param .b32 _) _ (.param .b64 _);
	call (retval0), 
	%rd20, 
	(
	param0
	)
	, prototype_349;
	ld.param.b32 	%r316, [retval0];
	} // callseq 349
	cvt.u16.u32 	%rs377, %r316;
	and.b16  	%rs379, %rs377, 255;
	setp.ne.s16 	%p224, %rs379, 0;
	or.pred  	%p225, %p223, %p224;
	ld.global.u64 	%rd150, [%rd175+4096];
	{ // callseq 350, 0
	.param .b64 param0;
	st.param.b64 	[param0], %rd150;
	.param .b32 retval0;
	prototype_350 : .callprototype (.param .b32 _) _ (.param .b64 _);
	call (retval0), 
	%rd20, 
	(
	param0
	)
	, prototype_350;
	ld.param.b32 	%r318, [retval0];
	} // callseq 350
	cvt.u16.u32 	%rs380, %r318;
	and.b16  	%rs382, %rs380, 255;
	setp.ne.s16 	%p226, %rs382, 0;
	or.pred  	%p227, %p225, %p226;
	ld.global.u64 	%rd151, [%rd175+6144];
	{ // callseq 351, 0
	.param .b64 param0;
	st.param.b64 	[param0], %rd151;
	.param .b32 retval0;
	prototype_351 : .callprototype (.param .b32 _) _ (.param .b64 _);
	call (retval0), 
	%rd20, 
	(
	param0
	)
	, prototype_351;
	ld.param.b32 	%r320, [retval0];
	} // callseq 351
	cvt.u16.u32 	%rs383, %r320;
	and.b16  	%rs385, %rs383, 255;
	setp.ne.s16 	%p228, %rs385, 0;
	or.pred  	%p229, %p227, %p228;
	ld.global.u64 	%rd152, [%rd175+8192];
	{ // callseq 352, 0
	.param .b64 param0;
	st.param.b64 	[param0], %rd152;
	.param .b32 retval0;
	prototype_352 : .callprototype (.param .b32 _) _ (.param .b64 _);
	call (retval0), 
	%rd20, 
	(
	param0
	)
	, prototype_352;
	ld.param.b32 	%r322, [retval0];
	} // callseq 352
	cvt.u16.u32 	%rs386, %r322;
	and.b16  	%rs388, %rs386, 255;
	setp.ne.s16 	%p230, %rs388, 0;
	or.pred  	%p231, %p229, %p230;
	ld.global.u64 	%rd153, [%rd175+10240];
	{ // callseq 353, 0
	.param .b64 param0;
	st.param.b64 	[param0], %rd153;
	.param .b32 retval0;
	prototype_353 : .callprototype (.param .b32 _) _ (.param .b64 _);
	call (retval0), 
	%rd20, 
	(
	param0
	)
	, prototype_353;
	ld.param.b32 	%r324, [retval0];
	} // callseq 353
	cvt.u16.u32 	%rs389, %r324;
	and.b16  	%rs391, %rs389, 255;
	setp.ne.s16 	%p232, %rs391, 0;
	or.pred  	%p233, %p231, %p232;
	ld.global.u64 	%rd154, [%rd175+12288];
	{ // callseq 354, 0
	.param .b64 param0;
	st.param.b64 	[param0], %rd154;
	.param .b32 retval0;
	prototype_354 : .callprototype (.param .b32 _) _ (.param .b64 _);
	call (retval0), 
	%rd20, 
	(
	param0
	)
	, prototype_354;
	ld.param.b32 	%r326, [retval0];
	} // callseq 354
	cvt.u16.u32 	%rs392, %r326;
	and.b16  	%rs394, %rs392, 255;
	setp.ne.s16 	%p234, %rs394, 0;
	or.pred  	%p235, %p233, %p234;
	ld.global.u64 	%rd155, [%rd175+14336];
	{ // callseq 355, 0
	.param .b64 param0;
	st.param.b64 	[param0], %rd155;
	.param .b32 retval0;
	prototype_355 : .callprototype (.param .b32 _) _ (.param .b64 _);
	call (retval0), 
	%rd20, 
	(
	param0
	)
	, prototype_355;
	ld.param.b32 	%r328, [retval0];
	} // callseq 355
	cvt.u16.u32 	%rs395, %r328;
	and.b16  	%rs397, %rs395, 255;
	setp.ne.s16 	%p236, %rs397, 0;
	or.pred  	%p343, %p235, %p236;
	add.s32 	%r447, %r447, 4096;
	add.s32 	%r445, %r445, 16;
	add.s64 	%rd175, %rd175, 32768;
	setp.ne.s32 	%p237, %r445, 0;
	@%p237 bra 	$L__BB5_9;
$L__BB5_10:
	setp.eq.s32 	%p238, %r6, 0;
	@%p238 bra 	$L__BB5_19;
	and.b32  	%r13, %r5, 7;
	setp.lt.u32 	%p240, %r6, 8;
	@%p240 bra 	$L__BB5_13;
	mul.wide.s32 	%rd156, %r447, 8;
	add.s64 	%rd157, %rd2, %rd156;
	ld.global.u64 	%rd158, [%rd157];
	{ // callseq 356, 0
	.param .b64 param0;
	st.param.b64 	[param0], %rd158;
	.param .b32 retval0;
	prototype_356 : .callprototype (.param .b32 _) _ (.param .b64 _);
	call (retval0), 
	%rd20, 
	(
	param0
	)
	, prototype_356;
	ld.param.b32 	%r330, [retval0];
	} // callseq 356
	cvt.u16.u32 	%rs398, %r330;
	and.b16  	%rs400, %rs398, 255;
	setp.ne.s16 	%p241, %rs400, 0;
	or.pred  	%p242, %p343, %p241;
	ld.global.u64 	%rd159, [%rd157+2048];
	{ // callseq 357, 0
	.param .b64 param0;
	st.param.b64 	[param0], %rd159;
	.param .b32 retval0;
	prototype_357 : .callprototype (.param .b32 _) _ (.param .b64 _);
	call (retval0), 
	%rd20, 
	(
	param0
	)
	, prototype_357;
	ld.param.b32 	%r332, [retval0];
	} // callseq 357
	cvt.u16.u32 	%rs401, %r332;
	and.b16  	%rs403, %rs401, 255;
	setp.ne.s16 	%p243, %rs403, 0;
	or.pred  	%p244, %p242, %p243;
	ld.global.u64 	%rd160, [%rd157+4096];
	{ // callseq 358, 0
	.param .b64 param0;
	st.param.b64 	[param0], %rd160;
	.param .b32 retval0;
	prototype_358 : .callprototype (.param .b32 _) _ (.param .b64 _);
	call (retval0), 
	%rd20, 
	(
	param0
	)
	, prototype_358;
	ld.param.b32 	%r334, [retval0];
	} // callseq 358
	cvt.u16.u32 	%rs404, %r334;
	and.b16  	%rs406, %rs404, 255;
	setp.ne.s16 	%p245, %rs406, 0;
	or.pred  	%p246, %p244, %p245;
	ld.global.u64 	%rd161, [%rd157+6144];
	{ // callseq 359, 0
	.param .b64 param0;
	st.param.b64 	[param0], %rd161;
	.param .b32 retval0;
	prototype_359 : .callprototype (.param .b32 _) _ (.param .b64 _);
	call (retval0), 
	%rd20, 
	(
	param0
	)
	, prototype_359;
	ld.param.b32 	%r336, [retval0];
	} // callseq 359
	cvt.u16.u32 	%rs407, %r336;
	and.b16  	%rs409, %rs407, 255;
	setp.ne.s16 	%p247, %rs409, 0;
	or.pred  	%p248, %p246, %p247;
	ld.global.u64 	%rd162, [%rd157+8192];
	{ // callseq 360, 0
	.param .b64 param0;
	st.param.b64 	[param0], %rd162;
	.param .b32 retval0;
	prototype_360 : .callprototype (.param .b32 _) _ (.param .b64 _);
	call (retval0), 
	%rd20, 
	(
	param0
	)
	, prototype_360;
	ld.param.b32 	%r338, [retval0];
	} // callseq 360
	cvt.u16.u32 	%rs410, %r338;
	and.b16  	%rs412, %rs410, 255;
	setp.ne.s16 	%p249, %rs412, 0;
	or.pred  	%p250, %p248, %p249;
	ld.global.u64 	%rd163, [%rd157+10240];
	{ // callseq 361, 0
	.param .b64 param0;
	st.param.b64 	[param0], %rd163;
	.param .b32 retval0;
	prototype_361 : .callprototype (.param .b32 _) _ (.param .b64 _);
	call (retval0), 
	%rd20, 
	(
	param0
	)
	, prototype_361;
	ld.param.b32 	%r340, [retval0];
	} // callseq 361
	cvt.u16.u32 	%rs413, %r340;
	and.b16  	%rs415, %rs413, 255;
	setp.ne.s16 	%p251, %rs415, 0;
	or.pred  	%p252, %p250, %p251;
	ld.global.u64 	%rd164, [%rd157+12288];
	{ // callseq 362, 0
	.param .b64 param0;
	st.param.b64 	[param0], %rd164;
	.param .b32 retval0;
	prototype_362 : .callprototype (.param .b32 _) _ (.param .b64 _);
	call (retval0), 
	%rd20, 
	(
	param0
	)
	, prototype_362;
	ld.param.b32 	%r342, [retval0];
	} // callseq 362
	cvt.u16.u32 	%rs416, %r342;
	and.b16  	%rs418, %rs416, 255;
	setp.ne.s16 	%p253, %rs418, 0;
	or.pred  	%p254, %p252, %p253;
	ld.global.u64 	%rd165, [%rd157+14336];
	{ // callseq 363, 0
	.param .b64 param0;
	st.param.b64 	[param0], %rd165;
	.param .b32 retval0;
	prototype_363 : .callprototype (.param .b32 _) _ (.param .b64 _);
	call (retval0), 
	%rd20, 
	(
	param0
	)
	, prototype_363;
	ld.param.b32 	%r344, [retval0];
	} // callseq 363
	cvt.u16.u32 	%rs419, %r344;
	and.b16  	%rs421, %rs419, 255;
	setp.ne.s16 	%p255, %rs421, 0;
	or.pred  	%p343, %p254, %p255;
	add.s32 	%r447, %r447, 2048;
$L__BB5_13:
	setp.eq.s32 	%p256, %r13, 0;
	@%p256 bra 	$L__BB5_19;
	and.b32  	%r16, %r5, 3;
	setp.lt.u32 	%p258, %r13, 4;
	@%p258 bra 	$L__BB5_16;
	mul.wide.s32 	%rd166, %r447, 8;
	add.s64 	%rd167, %rd2, %rd166;
	ld.global.u64 	%rd168, [%rd167];
	{ // callseq 364, 0
	.param .b64 param0;
	st.param.b64 	[param0], %rd168;
	.param .b32 retval0;
	prototype_364 : .callprototype (.param .b32 _) _ (.param .b64 _);
	call (retval0), 
	%rd20, 
	(
	param0
	)
	, prototype_364;
	ld.param.b32 	%r346, [retval0];
	} // callseq 364
	cvt.u16.u32 	%rs422, %r346;
	and.b16  	%rs424, %rs422, 255;
	setp.ne.s16 	%p259, %rs424, 0;
	or.pred  	%p260, %p343, %p259;
	ld.global.u64 	%rd169, [%rd167+2048];
	{ // callseq 365, 0
	.param .b64 param0;
	st.param.b64 	[param0], %rd169;
	.param .b32 retval0;
	prototype_365 : .callprototype (.param .b32 _) _ (.param .b64 _);
	call (retval0), 
	%rd20, 
	(
	param0
	)
	, prototype_365;
	ld.param.b32 	%r348, [retval0];
	} // callseq 365
	cvt.u16.u32 	%rs425, %r348;
	and.b16  	%rs427, %rs425, 255;
	setp.ne.s16 	%p261, %rs427, 0;
	or.pred  	%p262, %p260, %p261;
	ld.global.u64 	%rd170, [%rd167+4096];
	{ // callseq 366, 0
	.param .b64 param0;
	st.param.b64 	[param0], %rd170;
	.param .b32 retval0;
	prototype_366 : .callprototype (.param .b32 _) _ (.param .b64 _);
	call (retval0), 
	%rd20, 
	(
	param0
	)
	, prototype_366;
	ld.param.b32 	%r350, [retval0];
	} // callseq 366
	cvt.u16.u32 	%rs428, %r350;
	and.b16  	%rs430, %rs428, 255;
	setp.ne.s16 	%p263, %rs430, 0;
	or.pred  	%p264, %p262, %p263;
	ld.global.u64 	%rd171, [%rd167+6144];
	{ // callseq 367, 0
	.param .b64 param0;
	st.param.b64 	[param0], %rd171;
	.param .b32 retval0;
	prototype_367 : .callprototype (.param .b32 _) _ (.param .b64 _);
	call (retval0), 
	%rd20, 
	(
	param0
	)
	, prototype_367;
	ld.param.b32 	%r352, [retval0];
	} // callseq 367
	cvt.u16.u32 	%rs431, %r352;
	and.b16  	%rs433, %rs431, 255;
	setp.ne.s16 	%p265, %rs433, 0;
	or.pred  	%p343, %p264, %p265;
	add.s32 	%r447, %r447, 1024;
$L__BB5_16:
	setp.eq.s32 	%p266, %r16, 0;
	@%p266 bra 	$L__BB5_19;
	neg.s32 	%r450, %r16;
$L__BB5_18:
	.pragma "nounroll";
	mul.wide.s32 	%rd172, %r447, 8;
	add.s64 	%rd173, %rd2, %rd172;
	ld.global.u64 	%rd174, [%rd173];
	{ // callseq 368, 0
	.param .b64 param0;
	st.param.b64 	[param0], %rd174;
	.param .b32 retval0;
	prototype_368 : .callprototype (.param .b32 _) _ (.param .b64 _);
	call (retval0), 
	%rd20, 
	(
	param0
	)
	, prototype_368;
	ld.param.b32 	%r354, [retval0];
	} // callseq 368
	cvt.u16.u32 	%rs434, %r354;
	and.b16  	%rs436, %rs434, 255;
	setp.ne.s16 	%p267, %rs436, 0;
	or.pred  	%p343, %p343, %p267;
	add.s32 	%r447, %r447, 256;
	add.s32 	%r450, %r450, 1;
	setp.ne.s32 	%p268, %r450, 0;
	@%p268 bra 	$L__BB5_18;
$L__BB5_19:
	selp.u16 	%rs502, 1, 0, %p343;
$L__BB5_20:
	setp.lt.u64 	%p269, %rd19, 256;
	@%p269 bra 	$L__BB5_36;
	// begin inline asm
	mov.u32 %r403, %laneid;
	// end inline asm
	cvt.u32.u16 	%r409, %rs502;
	and.b32  	%r405, %r409, 255;
	mov.b32 	%r406, 1;
	mov.b32 	%r407, 31;
	mov.b32 	%r408, -1;
	// begin inline asm
	shfl.sync.down.b32 %r404, %r405, %r406, %r407, %r408;
	// end inline asm
	setp.gt.s32 	%p308, %r403, 30;
	@%p308 bra 	$L__BB5_23;
	setp.ne.s16 	%p309, %rs502, 0;
	and.b32  	%r410, %r404, 255;
	setp.ne.s32 	%p310, %r410, 0;
	or.pred  	%p311, %p309, %p310;
	selp.u16 	%rs502, 1, 0, %p311;
$L__BB5_23:
	cvt.u32.u16 	%r416, %rs502;
	and.b32  	%r412, %r416, 255;
	mov.b32 	%r413, 2;
	mov.b32 	%r414, 31;
	mov.b32 	%r415, -1;
	// begin inline asm
	shfl.sync.down.b32 %r411, %r412, %r413, %r414, %r415;
	// end inline asm
	setp.gt.s32 	%p312, %r403, 29;
	@%p312 bra 	$L__BB5_25;
	setp.ne.s16 	%p313, %rs502, 0;
	and.b32  	%r417, %r411, 255;
	setp.ne.s32 	%p314, %r417, 0;
	or.pred  	%p315, %p313, %p314;
	selp.u16 	%rs502, 1, 0, %p315;
$L__BB5_25:
	cvt.u32.u16 	%r423, %rs502;
	and.b32  	%r419, %r423, 255;
	mov.b32 	%r420, 4;
	mov.b32 	%r421, 31;
	mov.b32 	%r422, -1;
	// begin inline asm
	shfl.sync.down.b32 %r418, %r419, %r420, %r421, %r422;
	// end inline asm
	setp.gt.s32 	%p316, %r403, 27;
	@%p316 bra 	$L__BB5_27;
	setp.ne.s16 	%p317, %rs502, 0;
	and.b32  	%r424, %r418, 255;
	setp.ne.s32 	%p318, %r424, 0;
	or.pred  	%p319, %p317, %p318;
	selp.u16 	%rs502, 1, 0, %p319;
$L__BB5_27:
	cvt.u32.u16 	%r430, %rs502;
	and.b32  	%r426, %r430, 255;
	mov.b32 	%r427, 8;
	mov.b32 	%r428, 31;
	mov.b32 	%r429, -1;
	// begin inline asm
	shfl.sync.down.b32 %r425, %r426, %r427, %r428, %r429;
	// end inline asm
	setp.gt.s32 	%p320, %r403, 23;
	@%p320 bra 	$L__BB5_29;
	setp.ne.s16 	%p321, %rs502, 0;
	and.b32  	%r431, %r425, 255;
	setp.ne.s32 	%p322, %r431, 0;
	or.pred  	%p323, %p321, %p322;
	selp.u16 	%rs502, 1, 0, %p323;
$L__BB5_29:
	cvt.u32.u16 	%r437, %rs502;
	and.b32  	%r433, %r437, 255;
	mov.b32 	%r434, 16;
	mov.b32 	%r435, 31;
	mov.b32 	%r436, -1;
	// begin inline asm
	shfl.sync.down.b32 %r432, %r433, %r434, %r435, %r436;
	// end inline asm
	setp.gt.s32 	%p324, %r403, 15;
	@%p324 bra 	$L__BB5_32;
	setp.ne.s16 	%p325, %rs502, 0;
	and.b32  	%r438, %r432, 255;
	setp.ne.s32 	%p326, %r438, 0;
	or.pred  	%p327, %p325, %p326;
	selp.u16 	%rs502, 1, 0, %p327;
	setp.ne.s32 	%p328, %r403, 0;
	@%p328 bra 	$L__BB5_32;
	shr.u32 	%r439, %r2, 5;
	mov.u32 	%r440, _ZZN3cub18CUB_300001_SM_10006detail6reduce28DeviceReduceSingleTileKernelINS2_10policy_hubIbyN4cuda3std3__410logical_orIbEEE10Policy1000EN6thrust24THRUST_300001_SM_1000_NS6detail15normal_iteratorINSD_10device_ptrIyEEEEPbyS9_bbPFbyEEEvT0_T1_T2_T3_T4_T6_E12temp_storage;
	add.s32 	%r441, %r440, %r439;
	st.shared.u8 	[%r441+8], %rs502;
$L__BB5_32:
	bar.sync 	0;
	setp.ne.s32 	%p329, %r2, 0;
	@%p329 bra 	$L__BB5_89;
	ld.shared.u8 	%rs459, [_ZZN3cub18CUB_300001_SM_10006detail6reduce28DeviceReduceSingleTileKernelINS2_10policy_hubIbyN4cuda3std3__410logical_orIbEEE10Policy1000EN6thrust24THRUST_300001_SM_1000_NS6detail15normal_iteratorINSD_10device_ptrIyEEEEPbyS9_bbPFbyEEEvT0_T1_T2_T3_T4_T6_E12temp_storage+9];
	or.b16  	%rs461, %rs502, %rs459;
	ld.shared.u8 	%rs462, [_ZZN3cub18CUB_300001_SM_10006detail6reduce28DeviceReduceSingleTileKernelINS2_10policy_hubIbyN4cuda3std3__410logical_orIbEEE10Policy1000EN6thrust24THRUST_300001_SM_1000_NS6detail15normal_iteratorINSD_10device_ptrIyEEEEPbyS9_bbPFbyEEEvT0_T1_T2_T3_T4_T6_E12temp_storage+10];
	or.b16  	%rs464, %rs461, %rs462;
	ld.shared.u8 	%rs465, [_ZZN3cub18CUB_300001_SM_10006detail6reduce28DeviceReduceSingleTileKernelINS2_10policy_hubIbyN4cuda3std3__410logical_orIbEEE10Policy1000EN6thrust24THRUST_300001_SM_1000_NS6detail15normal_iteratorINSD_10device_ptrIyEEEEPbyS9_bbPFbyEEEvT0_T1_T2_T3_T4_T6_E12temp_storage+11];
	or.b16  	%rs467, %rs464, %rs465;
	ld.shared.u8 	%rs468, [_ZZN3cub18CUB_300001_SM_10006detail6reduce28DeviceReduceSingleTileKernelINS2_10policy_hubIbyN4cuda3std3__410logical_orIbEEE10Policy1000EN6thrust24THRUST_300001_SM_1000_NS6detail15normal_iteratorINSD_10device_ptrIyEEEEPbyS9_bbPFbyEEEvT0_T1_T2_T3_T4_T6_E12temp_storage+12];
	or.b16  	%rs470, %rs467, %rs468;
	ld.shared.u8 	%rs471, [_ZZN3cub18CUB_300001_SM_10006detail6reduce28DeviceReduceSingleTileKernelINS2_10policy_hubIbyN4cuda3std3__410logical_orIbEEE10Policy1000EN6thrust24THRUST_300001_SM_1000_NS6detail15normal_iteratorINSD_10device_ptrIyEEEEPbyS9_bbPFbyEEEvT0_T1_T2_T3_T4_T6_E12temp_storage+13];
	or.b16  	%rs473, %rs470, %rs471;
	ld.shared.u8 	%rs474, [_ZZN3cub18CUB_300001_SM_10006detail6reduce28DeviceReduceSingleTileKernelINS2_10policy_hubIbyN4cuda3std3__410logical_orIbEEE10Policy1000EN6thrust24THRUST_300001_SM_1000_NS6detail15normal_iteratorINSD_10device_ptrIyEEEEPbyS9_bbPFbyEEEvT0_T1_T2_T3_T4_T6_E12temp_storage+14];
	or.b16  	%rs476, %rs473, %rs474;
	and.b16  	%rs477, %rs476, 255;
	mov.pred 	%p344, -1;
	setp.ne.s16 	%p331, %rs477, 0;
	@%p331 bra 	$L__BB5_35;
	ld.shared.u8 	%rs478, [_ZZN3cub18CUB_300001_SM_10006detail6reduce28DeviceReduceSingleTileKernelINS2_10policy_hubIbyN4cuda3std3__410logical_orIbEEE10Policy1000EN6thrust24THRUST_300001_SM_1000_NS6detail15normal_iteratorINSD_10device_ptrIyEEEEPbyS9_bbPFbyEEEvT0_T1_T2_T3_T4_T6_E12temp_storage+15];
	setp.ne.s16 	%p344, %rs478, 0;
$L__BB5_35:
	selp.u16 	%rs502, 1, 0, %p344;
	bra.uni 	$L__BB5_89;
$L__BB5_36:
	// begin inline asm
	mov.u32 %r356, %laneid;
	// end inline asm
	and.b32  	%r362, %r2, 992;
	add.s32 	%r363, %r362, 32;
	setp.gt.u32 	%p270, %r363, %r1;
	not.b32 	%r364, %r362;
	add.s32 	%r365, %r1, %r364;
	selp.b32 	%r360, %r365, 31, %p270;
	cvt.u32.u16 	%r366, %rs502;
	and.b32  	%r358, %r366, 255;
	mov.b32 	%r359, 1;
	mov.b32 	%r361, -1;
	// begin inline asm
	shfl.sync.down.b32 %r357, %r358, %r359, %r360, %r361;
	// end inline asm
	setp.ge.s32 	%p271, %r356, %r360;
	@%p271 bra 	$L__BB5_38;
	setp.ne.s16 	%p272, %rs502, 0;
	and.b32  	%r367, %r357, 255;
	setp.ne.s32 	%p273, %r367, 0;
	or.pred  	%p274, %p272, %p273;
	selp.u16 	%rs502, 1, 0, %p274;
$L__BB5_38:
	cvt.u32.u16 	%r373, %rs502;
	and.b32  	%r369, %r373, 255;
	mov.b32 	%r370, 2;
	mov.b32 	%r372, -1;
	// begin inline asm
	shfl.sync.down.b32 %r368, %r369, %r370, %r360, %r372;
	// end inline asm
	add.s32 	%r374, %r356, 2;
	setp.gt.s32 	%p275, %r374, %r360;
	@%p275 bra 	$L__BB5_40;
	setp.ne.s16 	%p276, %rs502, 0;
	and.b32  	%r375, %r368, 255;
	setp.ne.s32 	%p277, %r375, 0;
	or.pred  	%p278, %p276, %p277;
	selp.u16 	%rs502, 1, 0, %p278;
$L__BB5_40:
	cvt.u32.u16 	%r381, %rs502;
	and.b32  	%r377, %r381, 255;
	mov.b32 	%r378, 4;
	mov.b32 	%r380, -1;
	// begin inline asm
	shfl.sync.down.b32 %r376, %r377, %r378, %r360, %r380;
	// end inline asm
	add.s32 	%r382, %r356, 4;
	setp.gt.s32 	%p279, %r382, %r360;
	@%p279 bra 	$L__BB5_42;
	setp.ne.s16 	%p280, %rs502, 0;
	and.b32  	%r383, %r376, 255;
	setp.ne.s32 	%p281, %r383, 0;
	or.pred  	%p282, %p280, %p281;
	selp.u16 	%rs502, 1, 0, %p282;
$L__BB5_42:
	cvt.u32.u16 	%r389, %rs502;
	and.b32  	%r385, %r389, 255;
	mov.b32 	%r386, 8;
	mov.b32 	%r388, -1;
	// begin inline asm
	shfl.sync.down.b32 %r384, %r385, %r386, %r360, %r388;
	// end inline asm
	add.s32 	%r390, %r356, 8;
	setp.gt.s32 	%p283, %r390, %r360;
	@%p283 bra 	$L__BB5_44;
	setp.ne.s16 	%p284, %rs502, 0;
	and.b32  	%r391, %r384, 255;
	setp.ne.s32 	%p285, %r391, 0;
	or.pred  	%p286, %p284, %p285;
	selp.u16 	%rs502, 1, 0, %p286;
$L__BB5_44:
	cvt.u32.u16 	%r397, %rs502;
	and.b32  	%r393, %r397, 255;
	mov.b32 	%r394, 16;
	mov.b32 	%r396, -1;
	// begin inline asm
	shfl.sync.down.b32 %r392, %r393, %r394, %r360, %r396;
	// end inline asm
	add.s32 	%r398, %r356, 16;
	setp.gt.s32 	%p287, %r398, %r360;
	@%p287 bra 	$L__BB5_46;
	setp.ne.s16 	%p288, %rs502, 0;
	and.b32  	%r399, %r392, 255;
	setp.ne.s32 	%p289, %r399, 0;
	or.pred  	%p290, %p288, %p289;
	selp.u16 	%rs502, 1, 0, %p290;
$L__BB5_46:
	setp.ne.s32 	%p291, %r356, 0;
	@%p291 bra 	$L__BB5_48;
	shr.u32 	%r400, %r2, 5;
	mov.u32 	%r401, _ZZN3cub18CUB_300001_SM_10006detail6reduce28DeviceReduceSingleTileKernelINS2_10policy_hubIbyN4cuda3std3__410logical_orIbEEE10Policy1000EN6thrust24THRUST_300001_SM_1000_NS6detail15normal_iteratorINSD_10device_ptrIyEEEEPbyS9_bbPFbyEEEvT0_T1_T2_T3_T4_T6_E12temp_storage;
	add.s32 	%r402, %r401, %r400;
	st.shared.u8 	[%r402+8], %rs502;
$L__BB5_48:
	bar.sync 	0;
	setp.ne.s32 	%p292, %r2, 0;
	setp.lt.u64 	%p293, %rd19, 33;
	or.pred  	%p294, %p292, %p293;
	@%p294 bra 	$L__BB5_89;
	ld.shared.u8 	%rs437, [_ZZN3cub18CUB_300001_SM_10006detail6reduce28DeviceReduceSingleTileKernelINS2_10policy_hubIbyN4cuda3std3__410logical_orIbEEE10Policy1000EN6thrust24THRUST_300001_SM_1000_NS6detail15normal_iteratorINSD_10device_ptrIyEEEEPbyS9_bbPFbyEEEvT0_T1_T2_T3_T4_T6_E12temp_storage+9];
	or.b16  	%rs439, %rs502, %rs437;
	and.b16  	%rs440, %rs439, 255;
	setp.ne.s16 	%p17, %rs440, 0;
	selp.u16 	%rs502, 1, 0, %p17;
	setp.lt.u64 	%p295, %rd19, 65;
	@%p295 bra 	$L__BB5_89;
	ld.shared.u8 	%rs441, [_ZZN3cub18CUB_300001_SM_10006detail6reduce28DeviceReduceSingleTileKernelINS2_10policy_hubIbyN4cuda3std3__410logical_orIbEEE10Policy1000EN6thrust24THRUST_300001_SM_1000_NS6detail15normal_iteratorINSD_10device_ptrIyEEEEPbyS9_bbPFbyEEEvT0_T1_T2_T3_T4_T6_E12temp_storage+10];
	setp.ne.s16 	%p296, %rs441, 0;
	or.pred  	%p18, %p17, %p296;
	selp.u16 	%rs502, 1, 0, %p18;
	setp.lt.u64 	%p297, %rd19, 97;
	@%p297 bra 	$L__BB5_89;
	ld.shared.u8 	%rs444, [_ZZN3cub18CUB_300001_SM_10006detail6reduce28DeviceReduceSingleTileKernelINS2_10policy_hubIbyN4cuda3std3__410logical_orIbEEE10Policy1000EN6thrust24THRUST_300001_SM_1000_NS6detail15normal_iteratorINSD_10device_ptrIyEEEEPbyS9_bbPFbyEEEvT0_T1_T2_T3_T4_T6_E12temp_storage+11];
	setp.ne.s16 	%p298, %rs444, 0;
	or.pred  	%p19, %p18, %p298;
	selp.u16 	%rs502, 1, 0, %p19;
	setp.lt.u64 	%p299, %rd19, 129;
	@%p299 bra 	$L__BB5_89;
	ld.shared.u8 	%rs447, [_ZZN3cub18CUB_300001_SM_10006detail6reduce28DeviceReduceSingleTileKernelINS2_10policy_hubIbyN4cuda3std3__410logical_orIbEEE10Policy1000EN6thrust24THRUST_300001_SM_1000_NS6detail15normal_iteratorINSD_10device_ptrIyEEEEPbyS9_bbPFbyEEEvT0_T1_T2_T3_T4_T6_E12temp_storage+12];
	setp.ne.s16 	%p300, %rs447, 0;
	or.pred  	%p20, %p19, %p300;
	selp.u16 	%rs502, 1, 0, %p20;
	setp.lt.u64 	%p301, %rd19, 161;
	@%p301 bra 	$L__BB5_89;
	ld.shared.u8 	%rs450, [_ZZN3cub18CUB_300001_SM_10006detail6reduce28DeviceReduceSingleTileKernelINS2_10policy_hubIbyN4cuda3std3__410logical_orIbEEE10Policy1000EN6thrust24THRUST_300001_SM_1000_NS6detail15normal_iteratorINSD_10device_ptrIyEEEEPbyS9_bbPFbyEEEvT0_T1_T2_T3_T4_T6_E12temp_storage+13];
	setp.ne.s16 	%p302, %rs450, 0;
	or.pred  	%p21, %p20, %p302;
	selp.u16 	%rs502, 1, 0, %p21;
	setp.lt.u64 	%p303, %rd19, 193;
	@%p303 bra 	$L__BB5_89;
	ld.shared.u8 	%rs453, [_ZZN3cub18CUB_300001_SM_10006detail6reduce28DeviceReduceSingleTileKernelINS2_10policy_hubIbyN4cuda3std3__410logical_orIbEEE10Policy1000EN6thrust24THRUST_300001_SM_1000_NS6detail15normal_iteratorINSD_10device_ptrIyEEEEPbyS9_bbPFbyEEEvT0_T1_T2_T3_T4_T6_E12temp_storage+14];
	setp.ne.s16 	%p304, %rs453, 0;
	or.pred  	%p22, %p21, %p304;
	selp.u16 	%rs502, 1, 0, %p22;
	setp.lt.u64 	%p305, %rd19, 225;
	@%p305 bra 	$L__BB5_89;
	ld.shared.u8 	%rs456, [_ZZN3cub18CUB_300001_SM_10006detail6reduce28DeviceReduceSingleTileKernelINS2_10policy_hubIbyN4cuda3std3__410logical_orIbEEE10Policy1000EN6thrust24THRUST_300001_SM_1000_NS6detail15normal_iteratorINSD_10device_ptrIyEEEEPbyS9_bbPFbyEEEvT0_T1_T2_T3_T4_T6_E12temp_storage+15];
	setp.ne.s16 	%p306, %rs456, 0;
	or.pred  	%p307, %p22, %p306;
	selp.u16 	%rs502, 1, 0, %p307;
	bra.uni 	$L__BB5_89;
$L__BB5_56:
	mov.u32 	%r37, %tid.x;
	cvt.u64.u32 	%rd6, %r37;
	mul.wide.u32 	%rd23, %r37, 8;
	add.s64 	%rd7, %rd2, %rd23;
	ld.global.u64 	%rd24, [%rd7];
	{ // callseq 246, 0
	.param .b64 param0;
	st.param.b64 	[param0], %rd24;
	.param .b32 retval0;
	prototype_246 : .callprototype (.param .b32 _) _ (.param .b64 _);
	call (retval0), 
	%rd20, 
	(
	param0
	)
	, prototype_246;
	ld.param.b32 	%r61, [retval0];
	} // callseq 246
	cvt.u16.u32 	%rs51, %r61;
	ld.global.u64 	%rd25, [%rd7+2048];
	{ // callseq 247, 0
	.param .b64 param0;
	st.param.b64 	[param0], %rd25;
	.param .b32 retval0;
	prototype_247 : .callprototype (.param .b32 _) _ (.param .b64 _);
	call (retval0), 
	%rd20, 
	(
	param0
	)
	, prototype_247;
	ld.param.b32 	%r63, [retval0];
	} // callseq 247
	cvt.u16.u32 	%rs52, %r63;
	ld.global.u64 	%rd26, [%rd7+4096];
	{ // callseq 248, 0
	.param .b64 param0;
	st.param.b64 	[param0], %rd26;
	.param .b32 retval0;
	prototype_248 : .callprototype (.param .b32 _) _ (.param .b64 _);
	call (retval0), 
	%rd20, 
	(
	param0
	)
	, prototype_248;
	ld.param.b32 	%r65, [retval0];
	} // callseq 248
	cvt.u16.u32 	%rs54, %r65;
	ld.global.u64 	%rd27, [%rd7+6144];
	{ // callseq 249, 0
	.param .b64 param0;
	st.param.b64 	[param0], %rd27;
	.param .b32 retval0;
	prototype_249 : .callprototype (.param .b32 _) _ (.param .b64 _);
	call (retval0), 
	%rd20, 
	(
	param0
	)
	, prototype_249;
	ld.param.b32 	%r67, [retval0];
	} // callseq 249
	cvt.u16.u32 	%rs56, %r67;
	ld.global.u64 	%rd28, [%rd7+8192];
	{ // callseq 250, 0
	.param .b64 param0;
	st.param.b64 	[param0], %rd28;
	.param .b32 retval0;
	prototype_250 : .callprototype (.param .b32 _) _ (.param .b64 _);
	call (retval0), 
	%rd20, 
	(
	param0
	)
	, prototype_250;
	ld.param.b32 	%r69, [retval0];
	} // callseq 250
	cvt.u16.u32 	%rs58, %r69;
	ld.global.u64 	%rd29, [%rd7+10240];
	{ // callseq 251, 0
	.param .b64 param0;
	st.param.b64 	[param0], %rd29;
	.param .b32 retval0;
	prototype_251 : .callprototype (.param .b32 _) _ (.param .b64 _);
	call (retval0), 
	%rd20, 
	(
	param0
	)
	, prototype_251;
	ld.param.b32 	%r71, [retval0];
	} // callseq 251
	cvt.u16.u32 	%rs60, %r71;
	ld.global.u64 	%rd30, [%rd7+12288];
	{ // callseq 252, 0
	.param .b64 param0;
	st.param.b64 	[param0], %rd30;
	.param .b32 retval0;
	prototype_252 : .callprototype (.param .b32 _) _ (.param .b64 _);
	call (retval0), 
	%rd20, 
	(
	param0
	)
	, prototype_252;
	ld.param.b32 	%r73, [retval0];
	} // callseq 252
	cvt.u16.u32 	%rs62, %r73;
	ld.global.u64 	%rd31, [%rd7+14336];
	{ // callseq 253, 0
	.param .b64 param0;
	st.param.b64 	[param0], %rd31;
	.param .b32 retval0;
	prototype_253 : .callprototype (.param .b32 _) _ (.param .b64 _);
	call (retval0), 
	%rd20, 
	(
	param0
	)
	, prototype_253;
	ld.param.b32 	%r75, [retval0];
	} // callseq 253
	cvt.u16.u32 	%rs64, %r75;
	ld.global.u64 	%rd32, [%rd7+16384];
	{ // callseq 254, 0
	.param .b64 param0;
	st.param.b64 	[param0], %rd32;
	.param .b32 retval0;
	prototype_254 : .callprototype (.param .b32 _) _ (.param .b64 _);
	call (retval0), 
	%rd20, 
	(
	param0
	)
	, prototype_254;
	ld.param.b32 	%r77, [retval0];
	} // callseq 254
	cvt.u16.u32 	%rs66, %r77;
	ld.global.u64 	%rd33, [%rd7+18432];
	{ // callseq 255, 0
	.param .b64 param0;
	st.param.b64 	[param0], %rd33;
	.param .b32 retval0;
	prototype_255 : .callprototype (.param .b32 _) _ (.param .b64 _);
	call (retval0), 
	%rd20, 
	(
	param0
	)
	, prototype_255;
	ld.param.b32 	%r79, [retval0];
	} // callseq 255
	cvt.u16.u32 	%rs68, %r79;
	ld.global.u64 	%rd34, [%rd7+20480];
	{ // callseq 256, 0
	.param .b64 param0;
	st.param.b64 	[param0], %rd34;
	.param .b32 retval0;
	prototype_256 : .callprototype (.param .b32 _) _ (.param .b64 _);
	call (retval0), 
	%rd20, 
	(
	param0
	)
	, prototype_256;
	ld.param.b32 	%r81, [retval0];
	} // callseq 256
	cvt.u16.u32 	%rs70, %r81;
	ld.global.u64 	%rd35, [%rd7+22528];
	{ // callseq 257, 0
	.param .b64 param0;
	st.param.b64 	[param0], %rd35;
	.param .b32 retval0;
	prototype_257 : .callprototype (.param .b32 _) _ (.param .b64 _);
	call (retval0), 
	%rd20, 
	(
	param0
	)
	, prototype_257;
	ld.param.b32 	%r83, [retval0];
	} // callseq 257
	cvt.u16.u32 	%rs72, %r83;
	ld.global.u64 	%rd36, [%rd7+24576];
	{ // callseq 258, 0
	.param .b64 param0;
	st.param.b64 	[param0], %rd36;
	.param .b32 retval0;
	prototype_258 : .callprototype (.param .b32 _) _ (.param .b64 _);
	call (retval0), 
	%rd20, 
	(
	param0
	)
	, prototype_258;
	ld.param.b32 	%r85, [retval0];
	} // callseq 258
	cvt.u16.u32 	%rs74, %r85;
	ld.global.u64 	%rd37, [%rd7+26624];
	{ // callseq 259, 0
	.param .b64 param0;
	st.param.b64 	[param0], %rd37;
	.param .b32 retval0;
	prototype_259 : .callprototype (.param .b32 _) _ (.param .b64 _);
	call (retval0), 
	%rd20, 
	(
	param0
	)
	, prototype_259;
	ld.param.b32 	%r87, [retval0];
	} // callseq 259
	cvt.u16.u32 	%rs76, %r87;
	ld.global.u64 	%rd38, [%rd7+28672];
	{ // callseq 260, 0
	.param .b64 param0;
	st.param.b64 	[param0], %rd38;
	.param .b32 retval0;
	prototype_260 : .callprototype (.param .b32 _) _ (.param .b64 _);
	call (retval0), 
	%rd20, 
	(
	param0
	)
	, prototype_260;
	ld.param.b32 	%r89, [retval0];
	} // callseq 260
	cvt.u16.u32 	%rs78, %r89;
	ld.global.u64 	%rd39, [%rd7+30720];
	{ // callseq 261, 0
	.param .b64 param0;
	st.param.b64 	[param0], %rd39;
	.param .b32 retval0;
	prototype_261 : .callprototype (.param .b32 _) _ (.param .b64 _);
	call (retval0), 
	%rd20, 
	(
	param0
	)
	, prototype_261;
	ld.param.b32 	%r91, [retval0];
	} // callseq 261
	cvt.u16.u32 	%rs80, %r91;
	ld.global.u64 	%rd40, [%rd7+32768];
	{ // callseq 262, 0
	.param .b64 param0;
	st.param.b64 	[param0], %rd40;
	.param .b32 retval0;
	prototype_262 : .callprototype (.param .b32 _) _ (.param .b64 _);
	call (retval0), 
	%rd20, 
	(
	param0
	)
	, prototype_262;
	ld.param.b32 	%r93, [retval0];
	} // callseq 262
	cvt.u16.u32 	%rs82, %r93;
	ld.global.u64 	%rd41, [%rd7+34816];
	{ // callseq 263, 0
	.param .b64 param0;
	st.param.b64 	[param0], %rd41;
	.param .b32 retval0;
	prototype_263 : .callprototype (.param .b32 _) _ (.param .b64 _);
	call (retval0), 
	%rd20, 
	(
	param0
	)
	, prototype_263;
	ld.param.b32 	%r95, [retval0];
	} // callseq 263
	cvt.u16.u32 	%rs84, %r95;
	ld.global.u64 	%rd42, [%rd7+36864];
	{ // callseq 264, 0
	.param .b64 param0;
	st.param.b64 	[param0], %rd42;
	.param .b32 retval0;
	prototype_264 : .callprototype (.param .b32 _) _ (.param .b64 _);
	call (retval0), 
	%rd20, 
	(
	param0
	)
	, prototype_264;
	ld.param.b32 	%r97, [retval0];
	} // callseq 264
	cvt.u16.u32 	%rs86, %r97;
	ld.global.u64 	%rd43, [%rd7+38912];
	{ // callseq 265, 0
	.param .b64 param0;
	st.param.b64 	[param0], %rd43;
	.param .b32 retval0;
	prototype_265 : .callprototype (.param .b32 _) _ (.param .b64 _);
	call (retval0), 
	%rd20, 
	(
	param0
	)
	, prototype_265;
	ld.param.b32 	%r99, [retval0];
	} // callseq 265
	cvt.u16.u32 	%rs88, %r99;
	ld.global.u64 	%rd44, [%rd7+40960];
	{ // callseq 266, 0
	.param .b64 param0;
	st.param.b64 	[param0], %rd44;
	.param .b32 retval0;
	prototype_266 : .callprototype (.param .b32 _) _ (.param .b64 _);
	call (retval0), 
	%rd20, 
	(
	param0
	)
	, prototype_266;
	ld.param.b32 	%r101, [retval0];
	} // callseq 266
	cvt.u16.u32 	%rs90, %r101;
	ld.global.u64 	%rd45, [%rd7+43008];
	{ // callseq 267, 0
	.param .b64 param0;
	st.param.b64 	[param0], %rd45;
	.param .b32 retval0;
	prototype_267 : .callprototype (.param .b32 _) _ (.param .b64 _);
	call (retval0), 
	%rd20, 
	(
	param0
	)
	, prototype_267;
	ld.param.b32 	%r103, [retval0];
	} // callseq 267
	cvt.u16.u32 	%rs92, %r103;
	ld.global.u64 	%rd46, [%rd7+45056];
	{ // callseq 268, 0
	.param .b64 param0;
	st.param.b64 	[param0], %rd46;
	.param .b32 retval0;
	prototype_268 : .callprototype (.param .b32 _) _ (.param .b64 _);
	call (retval0), 
	%rd20, 
	(
	param0
	)
	, prototype_268;
	ld.param.b32 	%r105, [retval0];
	} // callseq 268
	cvt.u16.u32 	%rs94, %r105;
	ld.global.u64 	%rd47, [%rd7+47104];
	{ // callseq 269, 0
	.param .b64 param0;
	st.param.b64 	[param0], %rd47;
	.param .b32 retval0;
	prototype_269 : .callprototype (.param .b32 _) _ (.param .b64 _);
	call (retval0), 
	%rd20, 
	(
	param0
	)
	, prototype_269;
	ld.param.b32 	%r107, [retval0];
	} // callseq 269
	cvt.u16.u32 	%rs96, %r107;
	ld.global.u64 	%rd48, [%rd7+49152];
	{ // callseq 270, 0
	.param .b64 param0;
	st.param.b64 	[param0], %rd48;
	.param .b32 retval0;
	prototype_270 : .callprototype (.param .b32 _) _ (.param .b64 _);
	call (retval0), 
	%rd20, 
	(
	param0
	)
	, prototype_270;
	ld.param.b32 	%r109, [retval0];
	} // callseq 270
	cvt.u16.u32 	%rs98, %r109;
	ld.global.u64 	%rd49, [%rd7+51200];
	{ // callseq 271, 0
	.param .b64 param0;
	st.param.b64 	[param0], %rd49;
	.param .b32 retval0;
	prototype_271 : .callprototype (.param .b32 _) _ (.param .b64 _);
	call (retval0), 
	%rd20, 
	(
	param0
	)
	, prototype_271;
	ld.param.b32 	%r111, [retval0];
	} // callseq 271
	cvt.u16.u32 	%rs100, %r111;
	ld.global.u64 	%rd50, [%rd7+53248];
	{ // callseq 272, 0
	.param .b64 param0;
	st.param.b64 	[param0], %rd50;
	.param .b32 retval0;
	prototype_272 : .callprototype (.param .b32 _) _ (.param .b64 _);
	call (retval0), 
	%rd20, 
	(
	param0
	)
	, prototype_272;
	ld.param.b32 	%r113, [retval0];
	} // callseq 272
	cvt.u16.u32 	%rs102, %r113;
	ld.global.u64 	%rd51, [%rd7+55296];
	{ // callseq 273, 0
	.param .b64 param0;
	st.param.b64 	[param0], %rd51;
	.param .b32 retval0;
	prototype_273 : .callprototype (.param .b32 _) _ (.param .b64 _);
	call (retval0), 
	%rd20, 
	(
	param0
	)
	, prototype_273;
	ld.param.b32 	%r115, [retval0];
	} // callseq 273
	cvt.u16.u32 	%rs104, %r115;
	ld.global.u64 	%rd52, [%rd7+57344];
	{ // callseq 274, 0
	.param .b64 param0;
	st.param.b64 	[param0], %rd52;
	.param .b32 retval0;
	prototype_274 : .callprototype (.param .b32 _) _ (.param .b64 _);
	call (retval0), 
	%rd20, 
	(
	param0
	)
	, prototype_274;
	ld.param.b32 	%r117, [retval0];
	} // callseq 274
	cvt.u16.u32 	%rs106, %r117;
	ld.global.u64 	%rd53, [%rd7+59392];
	{ // callseq 275, 0
	.param .b64 param0;
	st.param.b64 	[param0], %rd53;
	.param .b32 retval0;
	prototype_275 : .callprototype (.param .b32 _) _ (.param .b64 _);
	call (retval0), 
	%rd20, 
	(
	param0
	)
	, prototype_275;
	ld.param.b32 	%r119, [retval0];
	} // callseq 275
	cvt.u16.u32 	%rs108, %r119;
	ld.global.u64 	%rd54, [%rd7+61440];
	{ // callseq 276, 0
	.param .b64 param0;
	st.param.b64 	[param0], %rd54;
	.param .b32 retval0;
	prototype_276 : .callprototype (.param .b32 _) _ (.param .b64 _);
	call (retval0), 
	%rd20, 
	(
	param0
	)
	, prototype_276;
	ld.param.b32 	%r121, [retval0];
	} // callseq 276
	cvt.u16.u32 	%rs110, %r121;
	ld.global.u64 	%rd55, [%rd7+63488];
	{ // callseq 277, 0
	.param .b64 param0;
	st.param.b64 	[param0], %rd55;
	.param .b32 retval0;
	prototype_277 : .callprototype (.param .b32 _) _ (.param .b64 _);
	call (retval0), 
	%rd20, 
	(
	param0
	)
	, prototype_277;
	ld.param.b32 	%r123, [retval0];
	} // callseq 277
	cvt.u16.u32 	%rs112, %r123;
	or.b16  	%rs114, %rs51, %rs52;
	or.b16  	%rs115, %rs114, %rs54;
	or.b16  	%rs116, %rs115, %rs56;
	or.b16  	%rs117, %rs116, %rs58;
	or.b16  	%rs118, %rs117, %rs60;
	or.b16  	%rs119, %rs118, %rs62;
	or.b16  	%rs120, %rs119, %rs64;
	or.b16  	%rs121, %rs120, %rs66;
	or.b16  	%rs122, %rs121, %rs68;
	or.b16  	%rs123, %rs122, %rs70;
	or.b16  	%rs124, %rs123, %rs72;
	or.b16  	%rs125, %rs124, %rs74;
	or.b16  	%rs126, %rs125, %rs76;
	or.b16  	%rs127, %rs126, %rs78;
	or.b16  	%rs128, %rs127, %rs80;
	or.b16  	%rs129, %rs128, %rs82;
	or.b16  	%rs130, %rs129, %rs84;
	or.b16  	%rs131, %rs130, %rs86;
	or.b16  	%rs132, %rs131, %rs88;
	or.b16  	%rs133, %rs132, %rs90;
	or.b16  	%rs134, %rs133, %rs92;
	or.b16  	%rs135, %rs134, %rs94;
	or.b16  	%rs136, %rs135, %rs96;
	or.b16  	%rs137, %rs136, %rs98;
	or.b16  	%rs138, %rs137, %rs100;
	or.b16  	%rs139, %rs138, %rs102;
	or.b16  	%rs140, %rs139, %rs104;
	or.b16  	%rs141, %rs140, %rs106;
	or.b16  	%rs142, %rs141, %rs108;
	or.b16  	%rs143, %rs142, %rs110;
	or.b16  	%rs144, %rs143, %rs112;
	and.b16  	%rs145, %rs144, 255;
	setp.ne.s16 	%p345, %rs145, 0;
	selp.u16 	%rs502, 1, 0, %p345;
	add.s64 	%rd8, %rd19, -8192;
	setp.lt.u64 	%p44, %rd8, 8192;
	mov.b64 	%rd177, 8192;
	@%p44 bra 	$L__BB5_60;
	mov.b64 	%rd177, 8192;
$L__BB5_58:
	shl.b64 	%rd57, %rd177, 3;
	add.s64 	%rd58, %rd7, %rd57;
	ld.global.u64 	%rd59, [%rd58];
	{ // callseq 278, 0
	.param .b64 param0;
	st.param.b64 	[param0], %rd59;
	.param .b32 retval0;
	prototype_278 : .callprototype (.param .b32 _) _ (.param .b64 _);
	call (retval0), 
	%rd20, 
	(
	param0
	)
	, prototype_278;
	ld.param.b32 	%r125, [retval0];
	} // callseq 278
	cvt.u16.u32 	%rs146, %r125;
	and.b16  	%rs148, %rs146, 255;
	ld.global.u64 	%rd60, [%rd58+2048];
	{ // callseq 279, 0
	.param .b64 param0;
	st.param.b64 	[param0], %rd60;
	.param .b32 retval0;
	prototype_279 : .callprototype (.param .b32 _) _ (.param .b64 _);
	call (retval0), 
	%rd20, 
	(
	param0
	)
	, prototype_279;
	ld.param.b32 	%r127, [retval0];
	} // callseq 279
	cvt.u16.u32 	%rs149, %r127;
	and.b16  	%rs151, %rs149, 255;
	ld.global.u64 	%rd61, [%rd58+4096];
	{ // callseq 280, 0
	.param .b64 param0;
	st.param.b64 	[param0], %rd61;
	.param .b32 retval0;
	prototype_280 : .callprototype (.param .b32 _) _ (.param .b64 _);
	call (retval0), 
	%rd20, 
	(
	param0
	)
	, prototype_280;
	ld.param.b32 	%r129, [retval0];
	} // callseq 280
	cvt.u16.u32 	%rs152, %r129;
	and.b16  	%rs154, %rs152, 255;
	ld.global.u64 	%rd62, [%rd58+6144];
	{ // callseq 281, 0
	.param .b64 param0;
	st.param.b64 	[param0], %rd62;
	.param .b32 retval0;
	prototype_281 : .callprototype (.param .b32 _) _ (.param .b64 _);
	call (retval0), 
	%rd20, 
	(
	param0
	)
	, prototype_281;
	ld.param.b32 	%r131, [retval0];
	} // callseq 281
	cvt.u16.u32 	%rs155, %r131;
	and.b16  	%rs157, %rs155, 255;
	ld.global.u64 	%rd63, [%rd58+8192];
	{ // callseq 282, 0
	.param .b64 param0;
	st.param.b64 	[param0], %rd63;
	.param .b32 retval0;
	prototype_282 : .callprototype (.param .b32 _) _ (.param .b64 _);
	call (retval0), 
	%rd20, 
	(
	param0
	)
	, prototype_282;
	ld.param.b32 	%r133, [retval0];
	} // callseq 282
	cvt.u16.u32 	%rs158, %r133;
	and.b16  	%rs160, %rs158, 255;
	ld.global.u64 	%rd64, [%rd58+10240];
	{ // callseq 283, 0
	.param .b64 param0;
	st.param.b64 	[param0], %rd64;
	.param .b32 retval0;
	prototype_283 : .callprototype (.param .b32 _) _ (.param .b64 _);
	call (retval0), 
	%rd20, 
	(
	param0
	)
	, prototype_283;
	ld.param.b32 	%r135, [retval0];
	} // callseq 283
	cvt.u16.u32 	%rs161, %r135;
	and.b16  	%rs163, %rs161, 255;
	ld.global.u64 	%rd65, [%rd58+12288];
	{ // callseq 284, 0
	.param .b64 param0;
	st.param.b64 	[param0], %rd65;
	.param .b32 retval0;
	prototype_284 : .callprototype (.param .b32 _) _ (.param .b64 _);
	call (retval0), 
	%rd20, 
	(
	param0
	)
	, prototype_284;
	ld.param.b32 	%r137, [retval0];
	} // callseq 284
	cvt.u16.u32 	%rs164, %r137;
	and.b16  	%rs166, %rs164, 255;
	ld.global.u64 	%rd66, [%rd58+14336];
	{ // callseq 285, 0
	.param .b64 param0;
	st.param.b64 	[param0], %rd66;
	.param .b32 retval0;
	prototype_285 : .callprototype (.param .b32 _) _ (.param .b64 _);
	call (retval0), 
	%rd20, 
	(
	param0
	)
	, prototype_285;
	ld.param.b32 	%r139, [retval0];
	} // callseq 285
	cvt.u16.u32 	%rs167, %r139;
	and.b16  	%rs169, %rs167, 255;
	ld.global.u64 	%rd67, [%rd58+16384];
	{ // callseq 286, 0
	.param .b64 param0;
	st.param.b64 	[param0], %rd67;
	.param .b32 retval0;
	prototype_286 : .callprototype (.param .b32 _) _ (.param .b64 _);
	call (retval0), 
	%rd20, 
	(
	param0
	)
	, prototype_286;
	ld.param.b32 	%r141, [retval0];
	} // callseq 286
	cvt.u16.u32 	%rs170, %r141;
	and.b16  	%rs172, %rs170, 255;
	ld.global.u64 	%rd68, [%rd58+18432];
	{ // callseq 287, 0
	.param .b64 param0;
	st.param.b64 	[param0], %rd68;
	.param .b32 retval0;
	prototype_287 : .callprototype (.param .b32 _) _ (.param .b64 _);
	call (retval0), 
	%rd20, 
	(
	param0
	)
	, prototype_287;
	ld.param.b32 	%r143, [retval0];
	} // callseq 287
	cvt.u16.u32 	%rs173, %r143;
	and.b16  	%rs175, %rs173, 255;
	ld.global.u64 	%rd69, [%rd58+20480];
	{ // callseq 288, 0
	.param .b64 param0;
	st.param.b64 	[param0], %rd69;
	.param .b32 retval0;
	prototype_288 : .callprototype (.param .b32 _) _ (.param .b64 _);
	call (retval0), 
	%rd20, 
	(
	param0
	)
	, prototype_288;
	ld.param.b32 	%r145, [retval0];
	} // callseq 288
	cvt.u16.u32 	%rs176, %r145;
	and.b16  	%rs178, %rs176, 255;
	ld.global.u64 	%rd70, [%rd58+22528];
	{ // callseq 289, 0
	.param .b64 param0;
	st.param.b64 	[param0], %rd70;
	.param .b32 retval0;
	prototype_289 : .callprototype (.param .b32 _) _ (.param .b64 _);
	call (retval0), 
	%rd20, 
	(
	param0
	)
	, prototype_289;
	ld.param.b32 	%r147, [retval0];
	} // callseq 289
	cvt.u16.u32 	%rs179, %r147;
	and.b16  	%rs181, %rs179, 255;
	ld.global.u64 	%rd71, [%rd58+24576];
	{ // callseq 290, 0
	.param .b64 param0;
	st.param.b64 	[param0], %rd71;
	.param .b32 retval0;
	prototype_290 : .callprototype (.param .b32 _) _ (.param .b64 _);
	call (retval0), 
	%rd20, 
	(
	param0
	)
	, prototype_290;
	ld.param.b32 	%r149, [retval0];
	} // callseq 290
	cvt.u16.u32 	%rs182, %r149;
	and.b16  	%rs184, %rs182, 255;
	ld.global.u64 	%rd72, [%rd58+26624];
	{ // callseq 291, 0
	.param .b64 param0;
	st.param.b64 	[param0], %rd72;
	.param .b32 retval0;
	prototype_291 : .callprototype (.param .b32 _) _ (.param .b64 _);
	call (retval0), 
	%rd20, 
	(
	param0
	)
	, prototype_291;
	ld.param.b32 	%r151, [retval0];
	} // callseq 291
	cvt.u16.u32 	%rs185, %r151;
	and.b16  	%rs187, %rs185, 255;
	ld.global.u64 	%rd73, [%rd58+28672];
	{ // callseq 292, 0
	.param .b64 param0;
	st.param.b64 	[param0], %rd73;
	.param .b32 retval0;
	prototype_292 : .callprototype (.param .b32 _) _ (.param .b64 _);
	call (retval0), 
	%rd20, 
	(
	param0
	)
	, prototype_292;
	ld.param.b32 	%r153, [retval0];
	} // callseq 292
	cvt.u16.u32 	%rs188, %r153;
	and.b16  	%rs190, %rs188, 255;
	ld.global.u64 	%rd74, [%rd58+30720];
	{ // callseq 293, 0
	.param .b64 param0;
	st.param.b64 	[param0], %rd74;
	.param .b32 retval0;
	prototype_293 : .callprototype (.param .b32 _) _ (.param .b64 _);
	call (retval0), 
	%rd20, 
	(
	param0
	)
	, prototype_293;
	ld.param.b32 	%r155, [retval0];
	} // callseq 293
	cvt.u16.u32 	%rs191, %r155;
	and.b16  	%rs193, %rs191, 255;
	ld.global.u64 	%rd75, [%rd58+32768];
	{ // callseq 294, 0
	.param .b64 param0;
	st.param.b64 	[param0], %rd75;
	.param .b32 retval0;
	prototype_294 : .callprototype (.param .b32 _) _ (.param .b64 _);
	call (retval0), 
	%rd20, 
	(
	param0
	)
	, prototype_294;
	ld.param.b32 	%r157, [retval0];
	} // callseq 294
	cvt.u16.u32 	%rs194, %r157;
	and.b16  	%rs196, %rs194, 255;
	ld.global.u64 	%rd76, [%rd58+34816];
	{ // callseq 295, 0
	.param .b64 param0;
	st.param.b64 	[param0], %rd76;
	.param .b32 retval0;
	prototype_295 : .callprototype (.param .b32 _) _ (.param .b64 _);
	call (retval0), 
	%rd20, 
	(
	param0
	)
	, prototype_295;
	ld.param.b32 	%r159, [retval0];
	} // callseq 295
	cvt.u16.u32 	%rs197, %r159;
	and.b16  	%rs199, %rs197, 255;
	ld.global.u64 	%rd77, [%rd58+36864];
	{ // callseq 296, 0
	.param .b64 param0;
	st.param.b64 	[param0], %rd77;
	.param .b32 retval0;
	prototype_296 : .callprototype (.param .b32 _) _ (.param .b64 _);
	call (retval0), 
	%rd20, 
	(
	param0
	)
	, prototype_296;
	ld.param.b32 	%r161, [retval0];
	} // callseq 296
	cvt.u16.u32 	%rs200, %r161;
	and.b16  	%rs202, %rs200, 255;
	ld.global.u64 	%rd78, [%rd58+38912];
	{ // callseq 297, 0
	.param .b64 param0;
	st.param.b64 	[param0], %rd78;
	.param .b32 retval0;
	prototype_297 : .callprototype (.param .b32 _) _ (.param .b64 _);
	call (retval0), 
	%rd20, 
	(
	param0
	)
	, prototype_297;
	ld.param.b32 	%r163, [retval0];
	} // callseq 297
	cvt.u16.u32 	%rs203, %r163;
	and.b16  	%rs205, %rs203, 255;
	ld.global.u64 	%rd79, [%rd58+40960];
	{ // callseq 298, 0
	.param .b64 param0;
	st.param.b64 	[param0], %rd79;
	.param .b32 retval0;
	prototype_298 : .callprototype (.param .b32 _) _ (.param .b64 _);
	call (retval0), 
	%rd20, 
	(
	param0
	)
	, prototype_298;
	ld.param.b32 	%r165, [retval0];
	} // callseq 298
	cvt.u16.u32 	%rs206, %r165;
	and.b16  	%rs208, %rs206, 255;
	ld.global.u64 	%rd80, [%rd58+43008];
	{ // callseq 299, 0
	.param .b64 param0;
	st.param.b64 	[param0], %rd80;
	.param .b32 retval0;
	prototype_299 : .callprototype (.param .b32 _) _ (.param .b64 _);
	call (retval0), 
	%rd20, 
	(
	param0
	)
	, prototype_299;
	ld.param.b32 	%r167, [retval0];
	} // callseq 299
	cvt.u16.u32 	%rs209, %r167;
	and.b16  	%rs211, %rs209, 255;
	ld.global.u64 	%rd81, [%rd58+45056];
	{ // callseq 300, 0
	.param .b64 param0;
	st.param.b64 	[param0], %rd81;
	.param .b32 retval0;
	prototype_300 : .callprototype (.param .b32 _) _ (.param .b64 _);
	call (retval0), 
	%rd20, 
	(
	param0
	)
	, prototype_300;
	ld.param.b32 	%r169, [retval0];
	} // callseq 300
	cvt.u16.u32 	%rs212, %r169;
	and.b16  	%rs214, %rs212, 255;
	ld.global.u64 	%rd82, [%rd58+47104];
	{ // callseq 301, 0
	.param .b64 param0;
	st.param.b64 	[param0], %rd82;
	.param .b32 retval0;
	prototype_301 : .callprototype (.param .b32 _) _ (.param .b64 _);
	call (retval0), 
	%rd20, 
	(
	param0
	)
	, prototype_301;
	ld.param.b32 	%r171, [retval0];
	} // callseq 301
	cvt.u16.u32 	%rs215, %r171;
	and.b16  	%rs217, %rs215, 255;
	ld.global.u64 	%rd83, [%rd58+49152];
	{ // callseq 302, 0
	.param .b64 param0;
	st.param.b64 	[param0], %rd83;
	.param .b32 retval0;
	prototype_302 : .callprototype (.param .b32 _) _ (.param .b64 _);
	call (retval0), 
	%rd20, 
	(
	param0
	)
	, prototype_302;
	ld.param.b32 	%r173, [retval0];
	} // callseq 302
	cvt.u16.u32 	%rs218, %r173;
	and.b16  	%rs220, %rs218, 255;
	ld.global.u64 	%rd84, [%rd58+51200];
	{ // callseq 303, 0
	.param .b64 param0;
	st.param.b64 	[param0], %rd84;
	.param .b32 retval0;
	prototype_303 : .callprototype (.param .b32 _) _ (.param .b64 _);
	call (retval0), 
	%rd20, 
	(
	param0
	)
	, prototype_303;
	ld.param.b32 	%r175, [retval0];
	} // callseq 303
	cvt.u16.u32 	%rs221, %r175;
	and.b16  	%rs223, %rs221, 255;
	ld.global.u64 	%rd85, [%rd58+53248];
	{ // callseq 304, 0
	.param .b64 param0;
	st.param.b64 	[param0], %rd85;
	.param .b32 retval0;
	prototype_304 : .callprototype (.param .b32 _) _ (.param .b64 _);
	call (retval0), 
	%rd20, 
	(
	param0
	)
	, prototype_304;
	ld.param.b32 	%r177, [retval0];
	} // callseq 304
	cvt.u16.u32 	%rs224, %r177;
	and.b16  	%rs226, %rs224, 255;
	ld.global.u64 	%rd86, [%rd58+55296];
	{ // callseq 305, 0
	.param .b64 param0;
	st.param.b64 	[param0], %rd86;
	.param .b32 retval0;
	prototype_305 : .callprototype (.param .b32 _) _ (.param .b64 _);
	call (retval0), 
	%rd20, 
	(
	param0
	)
	, prototype_305;
	ld.param.b32 	%r179, [retval0];
	} // callseq 305
	cvt.u16.u32 	%rs227, %r179;
	and.b16  	%rs229, %rs227, 255;
	ld.global.u64 	%rd87, [%rd58+57344];
	{ // callseq 306, 0
	.param .b64 param0;
	st.param.b64 	[param0], %rd87;
	.param .b32 retval0;
	prototype_306 : .callprototype (.param .b32 _) _ (.param .b64 _);
	call (retval0), 
	%rd20, 
	(
	param0
	)
	, prototype_306;
	ld.param.b32 	%r181, [retval0];
	} // callseq 306
	cvt.u16.u32 	%rs230, %r181;
	and.b16  	%rs232, %rs230, 255;
	ld.global.u64 	%rd88, [%rd58+59392];
	{ // callseq 307, 0
	.param .b64 param0;
	st.param.b64 	[param0], %rd88;
	.param .b32 retval0;
	prototype_307 : .callprototype (.param .b32 _) _ (.param .b64 _);
	call (retval0), 
	%rd20, 
	(
	param0
	)
	, prototype_307;
	ld.param.b32 	%r183, [retval0];
	} // callseq 307
	cvt.u16.u32 	%rs233, %r183;
	and.b16  	%rs235, %rs233, 255;
	ld.global.u64 	%rd89, [%rd58+61440];
	{ // callseq 308, 0
	.param .b64 param0;
	st.param.b64 	[param0], %rd89;
	.param .b32 retval0;
	prototype_308 : .callprototype (.param .b32 _) _ (.param .b64 _);
	call (retval0), 
	%rd20, 
	(
	param0
	)
	, prototype_308;
	ld.param.b32 	%r185, [retval0];
	} // callseq 308
	cvt.u16.u32 	%rs236, %r185;
	and.b16  	%rs238, %rs236, 255;
	ld.global.u64 	%rd90, [%rd58+63488];
	{ // callseq 309, 0
	.param .b64 param0;
	st.param.b64 	[param0], %rd90;
	.param .b32 retval0;
	prototype_309 : .callprototype (.param .b32 _) _ (.param .b64 _);
	call (retval0), 
	%rd20, 
	(
	param0
	)
	, prototype_309;
	ld.param.b32 	%r187, [retval0];
	} // callseq 309
	cvt.u16.u32 	%rs239, %r187;
	and.b16  	%rs241, %rs239, 255;
	setp.ne.s16 	%p45, %rs148, 0;
	or.pred  	%p46, %p345, %p45;
	setp.ne.s16 	%p47, %rs151, 0;
	or.pred  	%p48, %p46, %p47;
	setp.ne.s16 	%p49, %rs154, 0;
	or.pred  	%p50, %p48, %p49;
	setp.ne.s16 	%p51, %rs157, 0;
	or.pred  	%p52, %p50, %p51;
	setp.ne.s16 	%p53, %rs160, 0;
	or.pred  	%p54, %p52, %p53;
	setp.ne.s16 	%p55, %rs163, 0;
	or.pred  	%p56, %p54, %p55;
	setp.ne.s16 	%p57, %rs166, 0;
	or.pred  	%p58, %p56, %p57;
	setp.ne.s16 	%p59, %rs169, 0;
	or.pred  	%p60, %p58, %p59;
	setp.ne.s16 	%p61, %rs172, 0;
	or.pred  	%p62, %p60, %p61;
	setp.ne.s16 	%p63, %rs175, 0;
	or.pred  	%p64, %p62, %p63;
	setp.ne.s16 	%p65, %rs178, 0;
	or.pred  	%p66, %p64, %p65;
	setp.ne.s16 	%p67, %rs181, 0;
	or.pred  	%p68, %p66, %p67;
	setp.ne.s16 	%p69, %rs184, 0;
	or.pred  	%p70, %p68, %p69;
	setp.ne.s16 	%p71, %rs187, 0;
	or.pred  	%p72, %p70, %p71;
	setp.ne.s16 	%p73, %rs190, 0;
	or.pred  	%p74, %p72, %p73;
	setp.ne.s16 	%p75, %rs193, 0;
	or.pred  	%p76, %p74, %p75;
	setp.ne.s16 	%p77, %rs196, 0;
	or.pred  	%p78, %p76, %p77;
	setp.ne.s16 	%p79, %rs199, 0;
	or.pred  	%p80, %p78, %p79;
	setp.ne.s16 	%p81, %rs202, 0;
	or.pred  	%p82, %p80, %p81;
	setp.ne.s16 	%p83, %rs205, 0;
	or.pred  	%p84, %p82, %p83;
	setp.ne.s16 	%p85, %rs208, 0;
	or.pred  	%p86, %p84, %p85;
	setp.ne.s16 	%p87, %rs211, 0;
	or.pred  	%p88, %p86, %p87;
	setp.ne.s16 	%p89, %rs214, 0;
	or.pred  	%p90, %p88, %p89;
	setp.ne.s16 	%p91, %rs217, 0;
	or.pred  	%p92, %p90, %p91;
	setp.ne.s16 	%p93, %rs220, 0;
	or.pred  	%p94, %p92, %p93;
	setp.ne.s16 	%p95, %rs223, 0;
	or.pred  	%p96, %p94, %p95;
	setp.ne.s16 	%p97, %rs226, 0;
	or.pred  	%p98, %p96, %p97;
	setp.ne.s16 	%p99, %rs229, 0;
	or.pred  	%p100, %p98, %p99;
	setp.ne.s16 	%p101, %rs232, 0;
	or.pred  	%p102, %p100, %p101;
	setp.ne.s16 	%p103, %rs235, 0;
	or.pred  	%p104, %p102, %p103;
	setp.ne.s16 	%p105, %rs238, 0;
	or.pred  	%p106, %p104, %p105;
	setp.ne.s16 	%p107, %rs241, 0;
	or.pred  	%p345, %p106, %p107;
	selp.u16 	%rs502, 1, 0, %p345;
	sub.s64 	%rd91, %rd19, %rd177;
	setp.lt.u64 	%p108, %rd91, 8192;
	@%p108 bra 	$L__BB5_74;
	add.s64 	%rd177, %rd177, 8192;
	setp.le.u64 	%p109, %rd177, %rd8;
	@%p109 bra 	$L__BB5_58;
$L__BB5_60:
	setp.le.u64 	%p110, %rd19, %rd177;
	cvt.u32.u64 	%r189, %rd177;
	cvt.u32.u64 	%r190, %rd19;
	sub.s32 	%r191, %r190, %r189;
	setp.ge.s32 	%p111, %r37, %r191;
	or.pred  	%p112, %p110, %p111;
	@%p112 bra 	$L__BB5_74;
	setp.ne.s16 	%p354, %rs502, 0;
	not.b32 	%r194, %r37;
	add.s32 	%r195, %r194, %r190;
	sub.s32 	%r197, %r195, %r189;
	shr.u32 	%r198, %r197, 8;
	add.s32 	%r38, %r198, 1;
	and.b32  	%r39, %r38, 15;
	setp.lt.u32 	%p114, %r197, 3840;
	mov.u32 	%r454, %r37;
	@%p114 bra 	$L__BB5_64;
	and.b32  	%r199, %r38, 33554416;
	neg.s32 	%r452, %r199;
	add.s64 	%rd92, %rd177, %rd6;
	shl.b64 	%rd93, %rd92, 3;
	add.s64 	%rd94, %rd93, %rd2;
	add.s64 	%rd178, %rd94, 16384;
	mov.u32 	%r454, %r37;
$L__BB5_63:
	.pragma "nounroll";
	ld.global.u64 	%rd95, [%rd178+-16384];
	{ // callseq 310, 0
	.param .b64 param0;
	st.param.b64 	[param0], %rd95;
	.param .b32 retval0;
	prototype_310 : .callprototype (.param .b32 _) _ (.param .b64 _);
	call (retval0), 
	%rd20, 
	(
	param0
	)
	, prototype_310;
	ld.param.b32 	%r200, [retval0];
	} // callseq 310
	cvt.u16.u32 	%rs242, %r200;
	and.b16  	%rs244, %rs242, 255;
	setp.ne.s16 	%p115, %rs244, 0;
	or.pred  	%p116, %p354, %p115;
	ld.global.u64 	%rd96, [%rd178+-14336];
	{ // callseq 311, 0
	.param .b64 param0;
	st.param.b64 	[param0], %rd96;
	.param .b32 retval0;
	prototype_311 : .callprototype (.param .b32 _) _ (.param .b64 _);
	call (retval0), 
	%rd20, 
	(
	param0
	)
	, prototype_311;
	ld.param.b32 	%r202, [retval0];
	} // callseq 311
	cvt.u16.u32 	%rs245, %r202;
	and.b16  	%rs247, %rs245, 255;
	setp.ne.s16 	%p117, %rs247, 0;
	or.pred  	%p118, %p116, %p117;
	ld.global.u64 	%rd97, [%rd178+-12288];
	{ // callseq 312, 0
	.param .b64 param0;
	st.param.b64 	[param0], %rd97;
	.param .b32 retval0;
	prototype_312 : .callprototype (.param .b32 _) _ (.param .b64 _);
	call (retval0), 
	%rd20, 
	(
	param0
	)
	, prototype_312;
	ld.param.b32 	%r204, [retval0];
	} // callseq 312
	cvt.u16.u32 	%rs248, %r204;
	and.b16  	%rs250, %rs248, 255;
	setp.ne.s16 	%p119, %rs250, 0;
	or.pred  	%p120, %p118, %p119;
	ld.global.u64 	%rd98, [%rd178+-10240];
	{ // callseq 313, 0
	.param .b64 param0;
	st.param.b64 	[param0], %rd98;
	.param .b32 retval0;
	prototype_313 : .callprototype (.param .b32 _) _ (.param .b64 _);
	call (retval0), 
	%rd20, 
	(
	param0
	)
	, prototype_313;
	ld.param.b32 	%r206, [retval0];
	} // callseq 313
	cvt.u16.u32 	%rs251, %r206;
	and.b16  	%rs253, %rs251, 255;
	setp.ne.s16 	%p121, %rs253, 0;
	or.pred  	%p122, %p120, %p121;
	ld.global.u64 	%rd99, [%rd178+-8192];
	{ // callseq 314, 0
	.param .b64 param0;
	st.param.b64 	[param0], %rd99;
	.param .b32 retval0;
	prototype_314 : .callprototype (.param .b32 _) _ (.param .b64 _);
	call (retval0), 
	%rd20, 
	(
	param0
	)
	, prototype_314;
	ld.param.b32 	%r208, [retval0];
	} // callseq 314
	cvt.u16.u32 	%rs254, %r208;
	and.b16  	%rs256, %rs254, 255;
	setp.ne.s16 	%p123, %rs256, 0;
	or.pred  	%p124, %p122, %p123;
	ld.global.u64 	%rd100, [%rd178+-6144];
	{ // callseq 315, 0
	.param .b64 param0;
	st.param.b64 	[param0], %rd100;
	.param .b32 retval0;
	prototype_315 : .callprototype (.param .b32 _) _ (.param .b64 _);
	call (retval0), 
	%rd20, 
	(
	param0
	)
	, prototype_315;
	ld.param.b32 	%r210, [retval0];
	} // callseq 315
	cvt.u16.u32 	%rs257, %r210;
	and.b16  	%rs259, %rs257, 255;
	setp.ne.s16 	%p125, %rs259, 0;
	or.pred  	%p126, %p124, %p125;
	ld.global.u64 	%rd101, [%rd178+-4096];
	{ // callseq 316, 0
	.param .b64 param0;
	st.param.b64 	[param0], %rd101;
	.param .b32 retval0;
	prototype_316 : .callprototype (.param .b32 _) _ (.param .b64 _);
	call (retval0), 
	%rd20, 
	(
	param0
	)
	, prototype_316;
	ld.param.b32 	%r212, [retval0];
	} // callseq 316
	cvt.u16.u32 	%rs260, %r212;
	and.b16  	%rs262, %rs260, 255;
	setp.ne.s16 	%p127, %rs262, 0;
	or.pred  	%p128, %p126, %p127;
	ld.global.u64 	%rd102, [%rd178+-2048];
	{ // callseq 317, 0
	.param .b64 param0;
	st.param.b64 	[param0], %rd102;
	.param .b32 retval0;
	prototype_317 : .callprototype (.param .b32 _) _ (.param .b64 _);
	call (retval0), 
	%rd20, 
	(
	param0
	)
	, prototype_317;
	ld.param.b32 	%r214, [retval0];
	} // callseq 317
	cvt.u16.u32 	%rs263, %r214;
	and.b16  	%rs265, %rs263, 255;
	setp.ne.s16 	%p129, %rs265, 0;
	or.pred  	%p130, %p128, %p129;
	ld.global.u64 	%rd103, [%rd178];
	{ // callseq 318, 0
	.param .b64 param0;
	st.param.b64 	[param0], %rd103;
	.param .b32 retval0;
	prototype_318 : .callprototype (.param .b32 _) _ (.param .b64 _);
	call (retval0), 
	%rd20, 
	(
	param0
	)
	, prototype_318;
	ld.param.b32 	%r216, [retval0];
	} // callseq 318
	cvt.u16.u32 	%rs266, %r216;
	and.b16  	%rs268, %rs266, 255;
	setp.ne.s16 	%p131, %rs268, 0;
	or.pred  	%p132, %p130, %p131;
	ld.global.u64 	%rd104, [%rd178+2048];
	{ // callseq 319, 0
	.param .b64 param0;
	st.param.b64 	[param0], %rd104;
	.param .b32 retval0;
	prototype_319 : .callprototype (.param .b32 _) _ (.param .b64 _);
	call (retval0), 
	%rd20, 
	(
	param0
	)
	, prototype_319;
	ld.param.b32 	%r218, [retval0];
	} // callseq 319
	cvt.u16.u32 	%rs269, %r218;
	and.b16  	%rs271, %rs269, 255;
	setp.ne.s16 	%p133, %rs271, 0;
	or.pred  	%p134, %p132, %p133;
	ld.global.u64 	%rd105, [%rd178+4096];
	{ // callseq 320, 0
	.param .b64 param0;
	st.param.b64 	[param0], %rd105;
	.param .b32 retval0;
	prototype_320 : .callprototype (.param .b32 _) _ (.param .b64 _);
	call (retval0), 
	%rd20, 
	(
	param0
	)
	, prototype_320;
	ld.param.b32 	%r220, [retval0];
	} // callseq 320
	cvt.u16.u32 	%rs272, %r220;
	and.b16  	%rs274, %rs272, 255;
	setp.ne.s16 	%p135, %rs274, 0;
	or.pred  	%p136, %p134, %p135;
	ld.global.u64 	%rd106, [%rd178+6144];
	{ // callseq 321, 0
	.param .b64 param0;
	st.param.b64 	[param0], %rd106;
	.param .b32 retval0;
	prototype_321 : .callprototype (.param .b32 _) _ (.param .b64 _);
	call (retval0), 
	%rd20, 
	(
	param0
	)
	, prototype_321;
	ld.param.b32 	%r222, [retval0];
	} // callseq 321
	cvt.u16.u32 	%rs275, %r222;
	and.b16  	%rs277, %rs275, 255;
	setp.ne.s16 	%p137, %rs277, 0;
	or.pred  	%p138, %p136, %p137;
	ld.global.u64 	%rd107, [%rd178+8192];
	{ // callseq 322, 0
	.param .b64 param0;
	st.param.b64 	[param0], %rd107;
	.param .b32 retval0;
	prototype_322 : .callprototype (.param .b32 _) _ (.param .b64 _);
	call (retval0), 
	%rd20, 
	(
	param0
	)
	, prototype_322;
	ld.param.b32 	%r224, [retval0];
	} // callseq 322
	cvt.u16.u32 	%rs278, %r224;
	and.b16  	%rs280, %rs278, 255;
	setp.ne.s16 	%p139, %rs280, 0;
	or.pred  	%p140, %p138, %p139;
	ld.global.u64 	%rd108, [%rd178+10240];
	{ // callseq 323, 0
	.param .b64 param0;
	st.param.b64 	[param0], %rd108;
	.param .b32 retval0;
	prototype_323 : .callprototype (.param .b32 _) _ (.param .b64 _);
	call (retval0), 
	%rd20, 
	(
	param0
	)
	, prototype_323;
	ld.param.b32 	%r226, [retval0];
	} // callseq 323
	cvt.u16.u32 	%rs281, %r226;
	and.b16  	%rs283, %rs281, 255;
	setp.ne.s16 	%p141, %rs283, 0;
	or.pred  	%p142, %p140, %p141;
	ld.global.u64 	%rd109, [%rd178+12288];
	{ // callseq 324, 0
	.param .b64 param0;
	st.param.b64 	[param0], %rd109;
	.param .b32 retval0;
	prototype_324 : .callprototype (.param .b32 _) _ (.param .b64 _);
	call (retval0), 
	%rd20, 
	(
	param0
	)
	, prototype_324;
	ld.param.b32 	%r228, [retval0];
	} // callseq 324
	cvt.u16.u32 	%rs284, %r228;
	and.b16  	%rs286, %rs284, 255;
	setp.ne.s16 	%p143, %rs286, 0;
	or.pred  	%p144, %p142, %p143;
	ld.global.u64 	%rd110, [%rd178+14336];
	{ // callseq 325, 0
	.param .b64 param0;
	st.param.b64 	[param0], %rd110;
	.param .b32 retval0;
	prototype_325 : .callprototype (.param .b32 _) _ (.param .b64 _);
	call (retval0), 
	%rd20, 
	(
	param0
	)
	, prototype_325;
	ld.param.b32 	%r230, [retval0];
	} // callseq 325
	cvt.u16.u32 	%rs287, %r230;
	and.b16  	%rs289, %rs287, 255;
	setp.ne.s16 	%p145, %rs289, 0;
	or.pred  	%p354, %p144, %p145;
	add.s32 	%r454, %r454, 4096;
	add.s32 	%r452, %r452, 16;
	add.s64 	%rd178, %rd178, 32768;
	setp.ne.s32 	%p146, %r452, 0;
	@%p146 bra 	$L__BB5_63;
$L__BB5_64:
	setp.eq.s32 	%p147, %r39, 0;
	@%p147 bra 	$L__BB5_73;
	and.b32  	%r46, %r38, 7;
	setp.lt.u32 	%p149, %r39, 8;
	@%p149 bra 	$L__BB5_67;
	cvt.u64.u32 	%rd111, %r454;
	add.s64 	%rd112, %rd177, %rd111;
	shl.b64 	%rd113, %rd112, 3;
	add.s64 	%rd114, %rd2, %rd113;
	ld.global.u64 	%rd115, [%rd114];
	{ // callseq 326, 0
	.param .b64 param0;
	st.param.b64 	[param0], %rd115;
	.param .b32 retval0;
	prototype_326 : .callprototype (.param .b32 _) _ (.param .b64 _);
	call (retval0), 
	%rd20, 
	(
	param0
	)
	, prototype_326;
	ld.param.b32 	%r232, [retval0];
	} // callseq 326
	cvt.u16.u32 	%rs290, %r232;
	and.b16  	%rs292, %rs290, 255;
	setp.ne.s16 	%p150, %rs292, 0;
	or.pred  	%p151, %p354, %p150;
	ld.global.u64 	%rd116, [%rd114+2048];
	{ // callseq 327, 0
	.param .b64 param0;
	st.param.b64 	[param0], %rd116;
	.param .b32 retval0;
	prototype_327 : .callprototype (.param .b32 _) _ (.param .b64 _);
	call (retval0), 
	%rd20, 
	(
	param0
	)
	, prototype_327;
	ld.param.b32 	%r234, [retval0];
	} // callseq 327
	cvt.u16.u32 	%rs293, %r234;
	and.b16  	%rs295, %rs293, 255;
	setp.ne.s16 	%p152, %rs295, 0;
	or.pred  	%p153, %p151, %p152;
	ld.global.u64 	%rd117, [%rd114+4096];
	{ // callseq 328, 0
	.param .b64 param0;
	st.param.b64 	[param0], %rd117;
	.param .b32 retval0;
	prototype_328 : .callprototype (.param .b32 _) _ (.param .b64 _);
	call (retval0), 
	%rd20, 
	(
	param0
	)
	, prototype_328;
	ld.param.b32 	%r236, [retval0];
	} // callseq 328
	cvt.u16.u32 	%rs296, %r236;
	and.b16  	%rs298, %rs296, 255;
	setp.ne.s16 	%p154, %rs298, 0;
	or.pred  	%p155, %p153, %p154;
	ld.global.u64 	%rd118, [%rd114+6144];
	{ // callseq 329, 0
	.param .b64 param0;
	st.param.b64 	[param0], %rd118;
	.param .b32 retval0;
	prototype_329 : .callprototype (.param .b32 _) _ (.param .b64 _);
	call (retval0), 
	%rd20, 
	(
	param0
	)
	, prototype_329;
	ld.param.b32 	%r238, [retval0];
	} // callseq 329
	cvt.u16.u32 	%rs299, %r238;
	and.b16  	%rs301, %rs299, 255;
	setp.ne.s16 	%p156, %rs301, 0;
	or.pred  	%p157, %p155, %p156;
	ld.global.u64 	%rd119, [%rd114+8192];
	{ // callseq 330, 0
	.param .b64 param0;
	st.param.b64 	[param0], %rd119;
	.param .b32 retval0;
	prototype_330 : .callprototype (.param .b32 _) _ (.param .b64 _);
	call (retval0), 
	%rd20, 
	(
	param0
	)
	, prototype_330;
	ld.param.b32 	%r240, [retval0];
	} // callseq 330
	cvt.u16.u32 	%rs302, %r240;
	and.b16  	%rs304, %rs302, 255;
	setp.ne.s16 	%p158, %rs304, 0;
	or.pred  	%p159, %p157, %p158;
	ld.global.u64 	%rd120, [%rd114+10240];
	{ // callseq 331, 0
	.param .b64 param0;
	st.param.b64 	[param0], %rd120;
	.param .b32 retval0;
	prototype_331 : .callprototype (.param .b32 _) _ (.param .b64 _);
	call (retval0), 
	%rd20, 
	(
	param0
	)
	, prototype_331;
	ld.param.b32 	%r242, [retval0];
	} // callseq 331
	cvt.u16.u32 	%rs305, %r242;
	and.b16  	%rs307, %rs305, 255;
	setp.ne.s16 	%p160, %rs307, 0;
	or.pred  	%p161, %p159, %p160;
	ld.global.u64 	%rd121, [%rd114+12288];
	{ // callseq 332, 0
	.param .b64 param0;
	st.param.b64 	[param0], %rd121;
	.param .b32 retval0;
	prototype_332 : .callprototype (.param .b32 _) _ (.param .b64 _);
	call (retval0), 
	%rd20, 
	(
	param0
	)
	, prototype_332;
	ld.param.b32 	%r244, [retval0];
	} // callseq 332
	cvt.u16.u32 	%rs308, %r244;
	and.b16  	%rs310, %rs308, 255;
	setp.ne.s16 	%p162, %rs310, 0;
	or.pred  	%p163, %p161, %p162;
	ld.global.u64 	%rd122, [%rd114+14336];
	{ // callseq 333, 0
	.param .b64 param0;
	st.param.b64 	[param0], %rd122;
	.param .b32 retval0;
	prototype_333 : .callprototype (.param .b32 _) _ (.param .b64 _);
	call (retval0), 
	%rd20, 
	(
	param0
	)
	, prototype_333;
	ld.param.b32 	%r246, [retval0];
	} // callseq 333
	cvt.u16.u32 	%rs311, %r246;
	and.b16  	%rs313, %rs311, 255;
	setp.ne.s16 	%p164, %rs313, 0;
	or.pred  	%p354, %p163, %p164;
	add.s32 	%r454, %r454, 2048;
$L__BB5_67:
	setp.eq.s32 	%p165, %r46, 0;
	@%p165 bra 	$L__BB5_73;
	and.b32  	%r49, %r38, 3;
	setp.lt.u32 	%p167, %r46, 4;
	@%p167 bra 	$L__BB5_70;
	cvt.u64.u32 	%rd123, %r454;
	add.s64 	%rd124, %rd177, %rd123;
	shl.b64 	%rd125, %rd124, 3;
	add.s64 	%rd126, %rd2, %rd125;
	ld.global.u64 	%rd127, [%rd126];
	{ // callseq 334, 0
	.param .b64 param0;
	st.param.b64 	[param0], %rd127;
	.param .b32 retval0;
	prototype_334 : .callprototype (.param .b32 _) _ (.param .b64 _);
	call (retval0), 
	%rd20, 
	(
	param0
	)
	, prototype_334;
	ld.param.b32 	%r248, [retval0];
	} // callseq 334
	cvt.u16.u32 	%rs314, %r248;
	and.b16  	%rs316, %rs314, 255;
	setp.ne.s16 	%p168, %rs316, 0;
	or.pred  	%p169, %p354, %p168;
	ld.global.u64 	%rd128, [%rd126+2048];
	{ // callseq 335, 0
	.param .b64 param0;
	st.param.b64 	[param0], %rd128;
	.param .b32 retval0;
	prototype_335 : .callprototype (.param .b32 _) _ (.param .b64 _);
	call (retval0), 
	%rd20, 
	(
	param0
	)
	, prototype_335;
	ld.param.b32 	%r250, [retval0];
	} // callseq 335
	cvt.u16.u32 	%rs317, %r250;
	and.b16  	%rs319, %rs317, 255;
	setp.ne.s16 	%p170, %rs319, 0;
	or.pred  	%p171, %p169, %p170;
	ld.global.u64 	%rd129, [%rd126+4096];
	{ // callseq 336, 0
	.param .b64 param0;
	st.param.b64 	[param0], %rd129;
	.param .b32 retval0;
	prototype_336 : .callprototype (.param .b32 _) _ (.param .b64 _);
	call (retval0), 
	%rd20, 
	(
	param0
	)
	, prototype_336;
	ld.param.b32 	%r252, [retval0];
	} // callseq 336
	cvt.u16.u32 	%rs320, %r252;
	and.b16  	%rs322, %rs320, 255;
	setp.ne.s16 	%p172, %rs322, 0;
	or.pred  	%p173, %p171, %p172;
	ld.global.u64 	%rd130, [%rd126+6144];
	{ // callseq 337, 0
	.param .b64 param0;
	st.param.b64 	[param0], %rd130;
	.param .b32 retval0;
	prototype_337 : .callprototype (.param .b32 _) _ (.param .b64 _);
	call (retval0), 
	%rd20, 
	(
	param0
	)
	, prototype_337;
	ld.param.b32 	%r254, [retval0];
	} // callseq 337
	cvt.u16.u32 	%rs323, %r254;
	and.b16  	%rs325, %rs323, 255;
	setp.ne.s16 	%p174, %rs325, 0;
	or.pred  	%p354, %p173, %p174;
	add.s32 	%r454, %r454, 1024;
$L__BB5_70:
	setp.eq.s32 	%p175, %r49, 0;
	@%p175 bra 	$L__BB5_73;
	cvt.u64.u32 	%rd131, %r454;
	add.s64 	%rd132, %rd177, %rd131;
	shl.b64 	%rd133, %rd132, 3;
	add.s64 	%rd179, %rd2, %rd133;
	neg.s32 	%r457, %r49;
$L__BB5_72:
	.pragma "nounroll";
	ld.global.u64 	%rd134, [%rd179];
	{ // callseq 338, 0
	.param .b64 param0;
	st.param.b64 	[param0], %rd134;
	.param .b32 retval0;
	prototype_338 : .callprototype (.param .b32 _) _ (.param .b64 _);
	call (retval0), 
	%rd20, 
	(
	param0
	)
	, prototype_338;
	ld.param.b32 	%r256, [retval0];
	} // callseq 338
	cvt.u16.u32 	%rs326, %r256;
	and.b16  	%rs328, %rs326, 255;
	setp.ne.s16 	%p176, %rs328, 0;
	or.pred  	%p354, %p354, %p176;
	add.s64 	%rd179, %rd179, 2048;
	add.s32 	%r457, %r457, 1;
	setp.ne.s32 	%p177, %r457, 0;
	@%p177 bra 	$L__BB5_72;
$L__BB5_73:
	selp.u16 	%rs502, 1, 0, %p354;
$L__BB5_74:
	// begin inline asm
	mov.u32 %r258, %laneid;
	// end inline asm
	cvt.u32.u16 	%r260, %rs502;
	mov.b32 	%r261, 1;
	mov.b32 	%r262, 31;
	mov.b32 	%r263, -1;
	// begin inline asm
	shfl.sync.down.b32 %r259, %r260, %r261, %r262, %r263;
	// end inline asm
	setp.gt.s32 	%p178, %r258, 30;
	@%p178 bra 	$L__BB5_76;
	setp.ne.s16 	%p179, %rs502, 0;
	and.b32  	%r264, %r259, 255;
	setp.ne.s32 	%p180, %r264, 0;
	or.pred  	%p181, %p179, %p180;
	selp.u16 	%rs502, 1, 0, %p181;
$L__BB5_76:
	cvt.u32.u16 	%r266, %rs502;
	mov.b32 	%r267, 2;
	mov.b32 	%r268, 31;
	mov.b32 	%r269, -1;
	// begin inline asm
	shfl.sync.down.b32 %r265, %r266, %r267, %r268, %r269;
	// end inline asm
	setp.gt.s32 	%p182, %r258, 29;
	@%p182 bra 	$L__BB5_78;
	setp.ne.s16 	%p183, %rs502, 0;
	and.b32  	%r270, %r265, 255;
	setp.ne.s32 	%p184, %r270, 0;
	or.pred  	%p185, %p183, %p184;
	selp.u16 	%rs502, 1, 0, %p185;
$L__BB5_78:
	cvt.u32.u16 	%r272, %rs502;
	mov.b32 	%r273, 4;
	mov.b32 	%r274, 31;
	mov.b32 	%r275, -1;
	// begin inline asm
	shfl.sync.down.b32 %r271, %r272, %r273, %r274, %r275;
	// end inline asm
	setp.gt.s32 	%p186, %r258, 27;
	@%p186 bra 	$L__BB5_80;
	setp.ne.s16 	%p187, %rs502, 0;
	and.b32  	%r276, %r271, 255;
	setp.ne.s32 	%p188, %r276, 0;
	or.pred  	%p189, %p187, %p188;
	selp.u16 	%rs502, 1, 0, %p189;
$L__BB5_80:
	cvt.u32.u16 	%r278, %rs502;
	mov.b32 	%r279, 8;
	mov.b32 	%r280, 31;
	mov.b32 	%r281, -1;
	// begin inline asm
	shfl.sync.down.b32 %r277, %r278, %r279, %r280, %r281;
	// end inline asm
	setp.gt.s32 	%p190, %r258, 23;
	@%p190 bra 	$L__BB5_82;
	setp.ne.s16 	%p191, %rs502, 0;
	and.b32  	%r282, %r277, 255;
	setp.ne.s32 	%p192, %r282, 0;
	or.pred  	%p193, %p191, %p192;
	selp.u16 	%rs502, 1, 0, %p193;
$L__BB5_82:
	cvt.u32.u16 	%r284, %rs502;
	mov.b32 	%r285, 16;
	mov.b32 	%r286, 31;
	mov.b32 	%r287, -1;
	// begin inline asm
	shfl.sync.down.b32 %r283, %r284, %r285, %r286, %r287;
	// end inline asm
	setp.gt.s32 	%p194, %r258, 15;
	@%p194 bra 	$L__BB5_85;
	setp.ne.s16 	%p195, %rs502, 0;
	and.b32  	%r288, %r283, 255;
	setp.ne.s32 	%p196, %r288, 0;
	or.pred  	%p197, %p195, %p196;
	selp.u16 	%rs502, 1, 0, %p197;
	setp.ne.s32 	%p198, %r258, 0;
	@%p198 bra 	$L__BB5_85;
	shr.u32 	%r289, %r37, 5;
	mov.u32 	%r290, _ZZN3cub18CUB_300001_SM_10006detail6reduce28DeviceReduceSingleTileKernelINS2_10policy_hubIbyN4cuda3std3__410logical_orIbEEE10Policy1000EN6thrust24THRUST_300001_SM_1000_NS6detail15normal_iteratorINSD_10device_ptrIyEEEEPbyS9_bbPFbyEEEvT0_T1_T2_T3_T4_T6_E12temp_storage;
	add.s32 	%r291, %r290, %r289;
	st.shared.u8 	[%r291+8], %rs502;
$L__BB5_85:
	bar.sync 	0;
	setp.ne.s32 	%p199, %r37, 0;
	@%p199 bra 	$L__BB5_89;
	ld.shared.u8 	%rs329, [_ZZN3cub18CUB_300001_SM_10006detail6reduce28DeviceReduceSingleTileKernelINS2_10policy_hubIbyN4cuda3std3__410logical_orIbEEE10Policy1000EN6thrust24THRUST_300001_SM_1000_NS6detail15normal_iteratorINSD_10device_ptrIyEEEEPbyS9_bbPFbyEEEvT0_T1_T2_T3_T4_T6_E12temp_storage+9];
	or.b16  	%rs331, %rs502, %rs329;
	ld.shared.u8 	%rs332, [_ZZN3cub18CUB_300001_SM_10006detail6reduce28DeviceReduceSingleTileKernelINS2_10policy_hubIbyN4cuda3std3__410logical_orIbEEE10Policy1000EN6thrust24THRUST_300001_SM_1000_NS6detail15normal_iteratorINSD_10device_ptrIyEEEEPbyS9_bbPFbyEEEvT0_T1_T2_T3_T4_T6_E12temp_storage+10];
	or.b16  	%rs334, %rs331, %rs332;
	ld.shared.u8 	%rs335, [_ZZN3cub18CUB_300001_SM_10006detail6reduce28DeviceReduceSingleTileKernelINS2_10policy_hubIbyN4cuda3std3__410logical_orIbEEE10Policy1000EN6thrust24THRUST_300001_SM_1000_NS6detail15normal_iteratorINSD_10device_ptrIyEEEEPbyS9_bbPFbyEEEvT0_T1_T2_T3_T4_T6_E12temp_storage+11];
	or.b16  	%rs337, %rs334, %rs335;
	ld.shared.u8 	%rs338, [_ZZN3cub18CUB_300001_SM_10006detail6reduce28DeviceReduceSingleTileKernelINS2_10policy_hubIbyN4cuda3std3__410logical_orIbEEE10Policy1000EN6thrust24THRUST_300001_SM_1000_NS6detail15normal_iteratorINSD_10device_ptrIyEEEEPbyS9_bbPFbyEEEvT0_T1_T2_T3_T4_T6_E12temp_storage+12];
	or.b16  	%rs340, %rs337, %rs338;
	ld.shared.u8 	%rs341, [_ZZN3cub18CUB_300001_SM_10006detail6reduce28DeviceReduceSingleTileKernelINS2_10policy_hubIbyN4cuda3std3__410logical_orIbEEE10Policy1000EN6thrust24THRUST_300001_SM_1000_NS6detail15normal_iteratorINSD_10device_ptrIyEEEEPbyS9_bbPFbyEEEvT0_T1_T2_T3_T4_T6_E12temp_storage+13];
	or.b16  	%rs343, %rs340, %rs341;
	ld.shared.u8 	%rs344, [_ZZN3cub18CUB_300001_SM_10006detail6reduce28DeviceReduceSingleTileKernelINS2_10policy_hubIbyN4cuda3std3__410logical_orIbEEE10Policy1000EN6thrust24THRUST_300001_SM_1000_NS6detail15normal_iteratorINSD_10device_ptrIyEEEEPbyS9_bbPFbyEEEvT0_T1_T2_T3_T4_T6_E12temp_storage+14];
	or.b16  	%rs346, %rs343, %rs344;
	and.b16  	%rs347, %rs346, 255;
	mov.pred 	%p355, -1;
	setp.ne.s16 	%p201, %rs347, 0;
	@%p201 bra 	$L__BB5_88;
	ld.shared.u8 	%rs348, [_ZZN3cub18CUB_300001_SM_10006detail6reduce28DeviceReduceSingleTileKernelINS2_10policy_hubIbyN4cuda3std3__410logical_orIbEEE10Policy1000EN6thrust24THRUST_300001_SM_1000_NS6detail15normal_iteratorINSD_10device_ptrIyEEEEPbyS9_bbPFbyEEEvT0_T1_T2_T3_T4_T6_E12temp_storage+15];
	setp.ne.s16 	%p355, %rs348, 0;
$L__BB5_88:
	selp.u16 	%rs502, 1, 0, %p355;
$L__BB5_89:
	mov.u32 	%r442, %tid.x;
	setp.ne.s32 	%p332, %r442, 0;
	@%p332 bra 	$L__BB5_91;
	or.b16  	%rs480, %rs50, %rs502;
	and.b16  	%rs481, %rs480, 255;
	setp.ne.s16 	%p333, %rs481, 0;
	selp.u16 	%rs482, 1, 0, %p333;
	st.global.u8 	[%rd1], %rs482;
$L__BB5_91:
	ret;

}
	// .globl	_ZN3cub18CUB_300001_SM_10006detail6reduce18DeviceReduceKernelINS2_10policy_hubIbyN4cuda3std3__410logical_orIbEEE10Policy1000EN6thrust24THRUST_300001_SM_1000_NS6detail15normal_iteratorINSD_10device_ptrIyEEEEyS9_bPFbyEEEvT0_PT3_T1_NS0_13GridEvenShareISO_EET2_T4_
.visible .entry _ZN3cub18CUB_300001_SM_10006detail6reduce18DeviceReduceKernelINS2_10policy_hubIbyN4cuda3std3__410logical_orIbEEE10Policy1000EN6thrust24THRUST_300001_SM_1000_NS6detail15normal_iteratorINSD_10device_ptrIyEEEEyS9_bPFbyEEEvT0_PT3_T1_NS0_13GridEvenShareISO_EET2_T4_(
	.param .align 8 .b8 _ZN3cub18CUB_300001_SM_10006detail6reduce18DeviceReduceKernelINS2_10policy_hubIbyN4cuda3std3__410logical_orIbEEE10Policy1000EN6thrust24THRUST_300001_SM_1000_NS6detail15normal_iteratorINSD_10device_ptrIyEEEEyS9_bPFbyEEEvT0_PT3_T1_NS0_13GridEvenShareISO_EET2_T4__param_0[8],
	.param .u64 .ptr .align 1 _ZN3cub18CUB_300001_SM_10006detail6reduce18DeviceReduceKernelINS2_10policy_hubIbyN4cuda3std3__410logical_orIbEEE10Policy1000EN6thrust24THRUST_300001_SM_1000_NS6detail15normal_iteratorINSD_10device_ptrIyEEEEyS9_bPFbyEEEvT0_PT3_T1_NS0_13GridEvenShareISO_EET2_T4__param_1,
	.param .u64 _ZN3cub18CUB_300001_SM_10006detail6reduce18DeviceReduceKernelINS2_10policy_hubIbyN4cuda3std3__410logical_orIbEEE10Policy1000EN6thrust24THRUST_300001_SM_1000_NS6detail15normal_iteratorINSD_10device_ptrIyEEEEyS9_bPFbyEEEvT0_PT3_T1_NS0_13GridEvenShareISO_EET2_T4__param_2,
	.param .align 8 .b8 _ZN3cub18CUB_300001_SM_10006detail6reduce18DeviceReduceKernelINS2_10policy_hubIbyN4cuda3std3__410logical_orIbEEE10Policy1000EN6thrust24THRUST_300001_SM_1000_NS6detail15normal_iteratorINSD_10device_ptrIyEEEEyS9_bPFbyEEEvT0_PT3_T1_NS0_13GridEvenShareISO_EET2_T4__param_3[72],
	.param .align 1 .b8 _ZN3cub18CUB_300001_SM_10006detail6reduce18DeviceReduceKernelINS2_10policy_hubIbyN4cuda3std3__410logical_orIbEEE10Policy1000EN6thrust24THRUST_300001_SM_1000_NS6detail15normal_iteratorINSD_10device_ptrIyEEEEyS9_bPFbyEEEvT0_PT3_T1_NS0_13GridEvenShareISO_EET2_T4__param_4[1],
	.param .u64 .ptr .align 1 _ZN3cub18CUB_300001_SM_10006detail6reduce18DeviceReduceKernelINS2_10policy_hubIbyN4cuda3std3__410logical_orIbEEE10Policy1000EN6thrust24THRUST_300001_SM_1000_NS6detail15normal_iteratorINSD_10device_ptrIyEEEEyS9_bPFbyEEEvT0_PT3_T1_NS0_13GridEvenShareISO_EET2_T4__param_5
)
.maxntid 256
{
	.reg .pred 	%p<288>;
	.reg .b16 	%rs<508>;
	.reg .b32 	%r<497>;
	.reg .b64 	%rd<198>;
	// demoted variable
	.shared .align 1 .b8 _ZZN3cub18CUB_300001_SM_10006detail6reduce18DeviceReduceKernelINS2_10policy_hubIbyN4cuda3std3__410logical_orIbEEE10Policy1000EN6thrust24THRUST_300001_SM_1000_NS6detail15normal_iteratorINSD_10device_ptrIyEEEEyS9_bPFbyEEEvT0_PT3_T1_NS0_13GridEvenShareISO_EET2_T4_E12temp_storage[17];
	ld.param.u64 	%rd1, [_ZN3cub18CUB_300001_SM_10006detail6reduce18DeviceReduceKernelINS2_10policy_hubIbyN4cuda3std3__410logical_orIbEEE10Policy1000EN6thrust24THRUST_300001_SM_1000_NS6detail15normal_iteratorINSD_10device_ptrIyEEEEyS9_bPFbyEEEvT0_PT3_T1_NS0_13GridEvenShareISO_EET2_T4__param_3+32];
	ld.param.u32 	%r1, [_ZN3cub18CUB_300001_SM_10006detail6reduce18DeviceReduceKernelINS2_10policy_hubIbyN4cuda3std3__410logical_orIbEEE10Policy1000EN6thrust24THRUST_300001_SM_1000_NS6detail15normal_iteratorINSD_10device_ptrIyEEEEyS9_bPFbyEEEvT0_PT3_T1_NS0_13GridEvenShareISO_EET2_T4__param_3+40];
	ld.param.u64 	%rd26, [_ZN3cub18CUB_300001_SM_10006detail6reduce18DeviceReduceKernelINS2_10policy_hubIbyN4cuda3std3__410logical_orIbEEE10Policy1000EN6thrust24THRUST_300001_SM_1000_NS6detail15normal_iteratorINSD_10device_ptrIyEEEEyS9_bPFbyEEEvT0_PT3_T1_NS0_13GridEvenShareISO_EET2_T4__param_0];
	ld.param.u64 	%rd24, [_ZN3cub18CUB_300001_SM_10006detail6reduce18DeviceReduceKernelINS2_10policy_hubIbyN4cuda3std3__410logical_orIbEEE10Policy1000EN6thrust24THRUST_300001_SM_1000_NS6detail15normal_iteratorINSD_10device_ptrIyEEEEyS9_bPFbyEEEvT0_PT3_T1_NS0_13GridEvenShareISO_EET2_T4__param_1];
	ld.param.u64 	%rd25, [_ZN3cub18CUB_300001_SM_10006detail6reduce18DeviceReduceKernelINS2_10policy_hubIbyN4cuda3std3__410logical_orIbEEE10Policy1000EN6thrust24THRUST_300001_SM_1000_NS6detail15normal_iteratorINSD_10device_ptrIyEEEEyS9_bPFbyEEEvT0_PT3_T1_NS0_13GridEvenShareISO_EET2_T4__param_5];
	cvta.to.global.u64 	%rd2, %rd26;
	mov.u32 	%r2, %ctaid.x;
	shl.b32 	%r69, %r1, 13;
	cvt.s64.s32 	%rd3, %r69;
	shl.b32 	%r70, %r2, 13;
	cvt.u64.u32 	%rd4, %r70;
	sub.s64 	%rd5, %rd1, %rd4;
	setp.gt.u64 	%p39, %rd5, 8191;
	@%p39 bra 	$L__BB6_53;
	cvt.u32.u64 	%r325, %rd4;
	cvt.u32.u64 	%r3, %rd1;
	sub.s32 	%r4, %r3, %r325;
	mov.u32 	%r5, %tid.x;
	setp.ge.s32 	%p137, %r5, %r4;
	mov.b16 	%rs507, 0;
	mov.u32 	%r484, %r5;
	@%p137 bra 	$L__BB6_3;
	add.s32 	%r327, %r325, %r5;
	mul.wide.u32 	%rd142, %r327, 8;
	add.s64 	%rd143, %rd2, %rd142;
	ld.global.u64 	%rd144, [%rd143];
	{ // callseq 462, 0
	.param .b64 param0;
	st.param.b64 	[param0], %rd144;
	.param .b32 retval0;
	prototype_462 : .callprototype (.param .b32 _) _ (.param .b64 _);
	call (retval0), 
	%rd25, 
	(
	param0
	)
	, prototype_462;
	ld.param.b32 	%r328, [retval0];
	} // callseq 462
	cvt.u16.u32 	%rs507, %r328;
	add.s32 	%r484, %r5, 256;
$L__BB6_3:
	setp.ge.s32 	%p138, %r484, %r4;
	@%p138 bra 	$L__BB6_17;
	setp.ne.s16 	%p276, %rs507, 0;
	not.b32 	%r331, %r484;
	add.s32 	%r332, %r331, %r3;
	sub.s32 	%r333, %r332, %r325;
	shr.u32 	%r334, %r333, 8;
	add.s32 	%r8, %r334, 1;
	and.b32  	%r9, %r8, 15;
	setp.lt.u32 	%p140, %r333, 3840;
	@%p140 bra 	$L__BB6_7;
	and.b32  	%r335, %r8, 33554416;
	neg.s32 	%r482, %r335;
	mul.wide.u32 	%rd145, %r2, 65536;
	mul.wide.u32 	%rd146, %r484, 8;
	or.b64  	%rd147, %rd145, %rd146;
	add.s64 	%rd148, %rd147, %rd2;
	add.s64 	%rd192, %rd148, 16384;
$L__BB6_6:
	.pragma "nounroll";
	ld.global.u64 	%rd149, [%rd192+-16384];
	{ // callseq 463, 0
	.param .b64 param0;
	st.param.b64 	[param0], %rd149;
	.param .b32 retval0;
	prototype_463 : .callprototype (.param .b32 _) _ (.param .b64 _);
	call (retval0), 
	%rd25, 
	(
	param0
	)
	, prototype_463;
	ld.param.b32 	%r336, [retval0];
	} // callseq 463
	cvt.u16.u32 	%rs359, %r336;
	and.b16  	%rs361, %rs359, 255;
	setp.ne.s16 	%p141, %rs361, 0;
	or.pred  	%p142, %p276, %p141;
	ld.global.u64 	%rd150, [%rd192+-14336];
	{ // callseq 464, 0
	.param .b64 param0;
	st.param.b64 	[param0], %rd150;
	.param .b32 retval0;
	prototype_464 : .callprototype (.param .b32 _) _ (.param .b64 _);
	call (retval0), 
	%rd25, 
	(
	param0
	)
	, prototype_464;
	ld.param.b32 	%r338, [retval0];
	} // callseq 464
	cvt.u16.u32 	%rs362, %r338;
	and.b16  	%rs364, %rs362, 255;
	setp.ne.s16 	%p143, %rs364, 0;
	or.pred  	%p144, %p142, %p143;
	ld.global.u64 	%rd151, [%rd192+-12288];
	{ // callseq 465, 0
	.param .b64 param0;
	st.param.b64 	[param0], %rd151;
	.param .b32 retval0;
	prototype_465 : .callprototype (.param .b32 _) _ (.param .b64 _);
	call (retval0), 
	%rd25, 
	(
	param0
	)
	, prototype_465;
	ld.param.b32 	%r340, [retval0];
	} // callseq 465
	cvt.u16.u32 	%rs365, %r340;
	and.b16  	%rs367, %rs365, 255;
	setp.ne.s16 	%p145, %rs367, 0;
	or.pred  	%p146, %p144, %p145;
	ld.global.u64 	%rd152, [%rd192+-10240];
	{ // callseq 466, 0
	.param .b64 param0;
	st.param.b64 	[param0], %rd152;
	.param .b32 retval0;
	prototype_466 : .callprototype (.param .b32 _) _ (.param .b64 _);
	call (retval0), 
	%rd25, 
	(
	param0
	)
	, prototype_466;
	ld.param.b32 	%r342, [retval0];
	} // callseq 466
	cvt.u16.u32 	%rs368, %r342;
	and.b16  	%rs370, %rs368, 255;
	setp.ne.s16 	%p147, %rs370, 0;
	or.pred  	%p148, %p146, %p147;
	ld.global.u64 	%rd153, [%rd192+-8192];
	{ // callseq 467, 0
	.param .b64 param0;
	st.param.b64 	[param0], %rd153;
	.param .b32 retval0;
	prototype_467 : .callprototype (.param .b32 _) _ (.param .b64 _);
	call (retval0), 
	%rd25, 
	(
	param0
	)
	, prototype_467;
	ld.param.b32 	%r344, [retval0];
	} // callseq 467
	cvt.u16.u32 	%rs371, %r344;
	and.b16  	%rs373, %rs371, 255;
	setp.ne.s16 	%p149, %rs373, 0;
	or.pred  	%p150, %p148, %p149;
	ld.global.u64 	%rd154, [%rd192+-6144];
	{ // callseq 468, 0
	.param .b64 param0;
	st.param.b64 	[param0], %rd154;
	.param .b32 retval0;
	prototype_468 : .callprototype (.param .b32 _) _ (.param .b64 _);
	call (retval0), 
	%rd25, 
	(
	param0
	)
	, prototype_468;
	ld.param.b32 	%r346, [retval0];
	} // callseq 468
	cvt.u16.u32 	%rs374, %r346;
	and.b16  	%rs376, %rs374, 255;
	setp.ne.s16 	%p151, %rs376, 0;
	or.pred  	%p152, %p150, %p151;
	ld.global.u64 	%rd155, [%rd192+-4096];
	{ // callseq 469, 0
	.param .b64 param0;
	st.param.b64 	[param0], %rd155;
	.param .b32 retval0;
	prototype_469 : .callprototype (.param .b32 _) _ (.param .b64 _);
	call (retval0), 
	%rd25, 
	(
	param0
	)
	, prototype_469;
	ld.param.b32 	%r348, [retval0];
	} // callseq 469
	cvt.u16.u32 	%rs377, %r348;
	and.b16  	%rs379, %rs377, 255;
	setp.ne.s16 	%p153, %rs379, 0;
	or.pred  	%p154, %p152, %p153;
	ld.global.u64 	%rd156, [%rd192+-2048];
	{ // callseq 470, 0
	.param .b64 param0;
	st.param.b64 	[param0], %rd156;
	.param .b32 retval0;
	prototype_470 : .callprototype (.param .b32 _) _ (.param .b64 _);
	call (retval0), 
	%rd25, 
	(
	param0
	)
	, prototype_470;
	ld.param.b32 	%r350, [retval0];
	} // callseq 470
	cvt.u16.u32 	%rs380, %r350;
	and.b16  	%rs382, %rs380, 255;
	setp.ne.s16 	%p155, %rs382, 0;
	or.pred  	%p156, %p154, %p155;
	ld.global.u64 	%rd157, [%rd192];
	{ // callseq 471, 0
	.param .b64 param0;
	st.param.b64 	[param0], %rd157;
	.param .b32 retval0;
	prototype_471 : .callprototype (.param .b32 _) _ (.param .b64 _);
	call (retval0), 
	%rd25, 
	(
	param0
	)
	, prototype_471;
	ld.param.b32 	%r352, [retval0];
	} // callseq 471
	cvt.u16.u32 	%rs383, %r352;
	and.b16  	%rs385, %rs383, 255;
	setp.ne.s16 	%p157, %rs385, 0;
	or.pred  	%p158, %p156, %p157;
	ld.global.u64 	%rd158, [%rd192+2048];
	{ // callseq 472, 0
	.param .b64 param0;
	st.param.b64 	[param0], %rd158;
	.param .b32 retval0;
	prototype_472 : .callprototype (.param .b32 _) _ (.param .b64 _);
	call (retval0), 
	%rd25, 
	(
	param0
	)
	, prototype_472;
	ld.param.b32 	%r354, [retval0];
	} // callseq 472
	cvt.u16.u32 	%rs386, %r354;
	and.b16  	%rs388, %rs386, 255;
	setp.ne.s16 	%p159, %rs388, 0;
	or.pred  	%p160, %p158, %p159;
	ld.global.u64 	%rd159, [%rd192+4096];
	{ // callseq 473, 0
	.param .b64 param0;
	st.param.b64 	[param0], %rd159;
	.param .b32 retval0;
	prototype_473 : .callprototype (.param .b32 _) _ (.param .b64 _);
	call (retval0), 
	%rd25, 
	(
	param0
	)
	, prototype_473;
	ld.param.b32 	%r356, [retval0];
	} // callseq 473
	cvt.u16.u32 	%rs389, %r356;
	and.b16  	%rs391, %rs389, 255;
	setp.ne.s16 	%p161, %rs391, 0;
	or.pred  	%p162, %p160, %p161;
	ld.global.u64 	%rd160, [%rd192+6144];
	{ // callseq 474, 0
	.param .b64 param0;
	st.param.b64 	[param0], %rd160;
	.param .b32 retval0;
	prototype_474 : .callprototype (.param .b32 _) _ (.param .b64 _);
	call (retval0), 
	%rd25, 
	(
	param0
	)
	, prototype_474;
	ld.param.b32 	%r358, [retval0];
	} // callseq 474
	cvt.u16.u32 	%rs392, %r358;
	and.b16  	%rs394, %rs392, 255;
	setp.ne.s16 	%p163, %rs394, 0;
	or.pred  	%p164, %p162, %p163;
	ld.global.u64 	%rd161, [%rd192+8192];
	{ // callseq 475, 0
	.param .b64 param0;
	st.param.b64 	[param0], %rd161;
	.param .b32 retval0;
	prototype_475 : .callprototype (.param .b32 _) _ (.param .b64 _);
	call (retval0), 
	%rd25, 
	(
	param0
	)
	, prototype_475;
	ld.param.b32 	%r360, [retval0];
	} // callseq 475
	cvt.u16.u32 	%rs395, %r360;
	and.b16  	%rs397, %rs395, 255;
	setp.ne.s16 	%p165, %rs397, 0;
	or.pred  	%p166, %p164, %p165;
	ld.global.u64 	%rd162, [%rd192+10240];
	{ // callseq 476, 0
	.param .b64 param0;
	st.param.b64 	[param0], %rd162;
	.param .b32 retval0;
	prototype_476 : .callprototype (.param .b32 _) _ (.param .b64 _);
	call (retval0), 
	%rd25, 
	(
	param0
	)
	, prototype_476;
	ld.param.b32 	%r362, [retval0];
	} // callseq 476
	cvt.u16.u32 	%rs398, %r362;
	and.b16  	%rs400, %rs398, 255;
	setp.ne.s16 	%p167, %rs400, 0;
	or.pred  	%p168, %p166, %p167;
	ld.global.u64 	%rd163, [%rd192+12288];
	{ // callseq 477, 0
	.param .b64 param0;
	st.param.b64 	[param0], %rd163;
	.param .b32 retval0;
	prototype_477 : .callprototype (.param .b32 _) _ (.param .b64 _);
	call (retval0), 
	%rd25, 
	(
	param0
	)
	, prototype_477;
	ld.param.b32 	%r364, [retval0];
	} // callseq 477
	cvt.u16.u32 	%rs401, %r364;
	and.b16  	%rs403, %rs401, 255;
	setp.ne.s16 	%p169, %rs403, 0;
	or.pred  	%p170, %p168, %p169;
	ld.global.u64 	%rd164, [%rd192+14336];
	{ // callseq 478, 0
	.param .b64 param0;
	st.param.b64 	[param0], %rd164;
	.param .b32 retval0;
	prototype_478 : .callprototype (.param .b32 _) _ (.param .b64 _);
	call (retval0), 
	%rd25, 
	(
	param0
	)
	, prototype_478;
	ld.param.b32 	%r366, [retval0];
	} // callseq 478
	cvt.u16.u32 	%rs404, %r366;
	and.b16  	%rs406, %rs404, 255;
	setp.ne.s16 	%p171, %rs406, 0;
	or.pred  	%p276, %p170, %p171;
	add.s32 	%r484, %r484, 4096;
	add.s32 	%r482, %r482, 16;
	add.s64 	%rd192, %rd192, 32768;
	setp.ne.s32 	%p172, %r482, 0;
	@%p172 bra 	$L__BB6_6;
$L__BB6_7:
	setp.eq.s32 	%p173, %r9, 0;
	@%p173 bra 	$L__BB6_16;
	and.b32  	%r16, %r8, 7;
	setp.lt.u32 	%p175, %r9, 8;
	@%p175 bra 	$L__BB6_10;
	cvt.s64.s32 	%rd165, %r484;
	add.s64 	%rd166, %rd165, %rd4;
	shl.b64 	%rd167, %rd166, 3;
	add.s64 	%rd168, %rd2, %rd167;
	ld.global.u64 	%rd169, [%rd168];
	{ // callseq 479, 0
	.param .b64 param0;
	st.param.b64 	[param0], %rd169;
	.param .b32 retval0;
	prototype_479 : .callprototype (.param .b32 _) _ (.param .b64 _);
	call (retval0), 
	%rd25, 
	(
	param0
	)
	, prototype_479;
	ld.param.b32 	%r368, [retval0];
	} // callseq 479
	cvt.u16.u32 	%rs407, %r368;
	and.b16  	%rs409, %rs407, 255;
	setp.ne.s16 	%p176, %rs409, 0;
	or.pred  	%p177, %p276, %p176;
	ld.global.u64 	%rd170, [%rd168+2048];
	{ // callseq 480, 0
	.param .b64 param0;
	st.param.b64 	[param0], %rd170;
	.param .b32 retval0;
	prototype_480 : .callprototype (.param .b32 _) _ (.param .b64 _);
	call (retval0), 
	%rd25, 
	(
	param0
	)
	, prototype_480;
	ld.param.b32 	%r370, [retval0];
	} // callseq 480
	cvt.u16.u32 	%rs410, %r370;
	and.b16  	%rs412, %rs410, 255;
	setp.ne.s16 	%p178, %rs412, 0;
	or.pred  	%p179, %p177, %p178;
	ld.global.u64 	%rd171, [%rd168+4096];
	{ // callseq 481, 0
	.param .b64 param0;
	st.param.b64 	[param0], %rd171;
	.param .b32 retval0;
	prototype_481 : .callprototype (.param .b32 _) _ (.param .b64 _);
	call (retval0), 
	%rd25, 
	(
	param0
	)
	, prototype_481;
	ld.param.b32 	%r372, [retval0];
	} // callseq 481
	cvt.u16.u32 	%rs413, %r372;
	and.b16  	%rs415, %rs413, 255;
	setp.ne.s16 	%p180, %rs415, 0;
	or.pred  	%p181, %p179, %p180;
	ld.global.u64 	%rd172, [%rd168+6144];
	{ // callseq 482, 0
	.param .b64 param0;
	st.param.b64 	[param0], %rd172;
	.param .b32 retval0;
	prototype_482 : .callprototype (.param .b32 _) _ (.param .b64 _);
	call (retval0), 
	%rd25, 
	(
	param0
	)
	, prototype_482;
	ld.param.b32 	%r374, [retval0];
	} // callseq 482
	cvt.u16.u32 	%rs416, %r374;
	and.b16  	%rs418, %rs416, 255;
	setp.ne.s16 	%p182, %rs418, 0;
	or.pred  	%p183, %p181, %p182;
	ld.global.u64 	%rd173, [%rd168+8192];
	{ // callseq 483, 0
	.param .b64 param0;
	st.param.b64 	[param0], %rd173;
	.param .b32 retval0;
	prototype_483 : .callprototype (.param .b32 _) _ (.param .b64 _);
	call (retval0), 
	%rd25, 
	(
	param0
	)
	, prototype_483;
	ld.param.b32 	%r376, [retval0];
	} // callseq 483
	cvt.u16.u32 	%rs419, %r376;
	and.b16  	%rs421, %rs419, 255;
	setp.ne.s16 	%p184, %rs421, 0;
	or.pred  	%p185, %p183, %p184;
	ld.global.u64 	%rd174, [%rd168+10240];
	{ // callseq 484, 0
	.param .b64 param0;
	st.param.b64 	[param0], %rd174;
	.param .b32 retval0;
	prototype_484 : .callprototype (.param .b32 _) _ (.param .b64 _);
	call (retval0), 
	%rd25, 
	(
	param0
	)
	, prototype_484;
	ld.param.b32 	%r378, [retval0];
	} // callseq 484
	cvt.u16.u32 	%rs422, %r378;
	and.b16  	%rs424, %rs422, 255;
	setp.ne.s16 	%p186, %rs424, 0;
	or.pred  	%p187, %p185, %p186;
	ld.global.u64 	%rd175, [%rd168+12288];
	{ // callseq 485, 0
	.param .b64 param0;
	st.param.b64 	[param0], %rd175;
	.param .b32 retval0;
	prototype_485 : .callprototype (.param .b32 _) _ (.param .b64 _);
	call (retval0), 
	%rd25, 
	(
	param0
	)
	, prototype_485;
	ld.param.b32 	%r380, [retval0];
	} // callseq 485
	cvt.u16.u32 	%rs425, %r380;
	and.b16  	%rs427, %rs425, 255;
	setp.ne.s16 	%p188, %rs427, 0;
	or.pred  	%p189, %p187, %p188;
	ld.global.u64 	%rd176, [%rd168+14336];
	{ // callseq 486, 0
	.param .b64 param0;
	st.param.b64 	[param0], %rd176;
	.param .b32 retval0;
	prototype_486 : .callprototype (.param .b32 _) _ (.param .b64 _);
	call (retval0), 
	%rd25, 
	(
	param0
	)
	, prototype_486;
	ld.param.b32 	%r382, [retval0];
	} // callseq 486
	cvt.u16.u32 	%rs428, %r382;
	and.b16  	%rs430, %rs428, 255;
	setp.ne.s16 	%p190, %rs430, 0;
	or.pred  	%p276, %p189, %p190;
	add.s32 	%r484, %r484, 2048;
$L__BB6_10:
	setp.eq.s32 	%p191, %r16, 0;
	@%p191 bra 	$L__BB6_16;
	and.b32  	%r19, %r8, 3;
	setp.lt.u32 	%p193, %r16, 4;
	@%p193 bra 	$L__BB6_13;
	cvt.s64.s32 	%rd177, %r484;
	add.s64 	%rd178, %rd177, %rd4;
	shl.b64 	%rd179, %rd178, 3;
	add.s64 	%rd180, %rd2, %rd179;
	ld.global.u64 	%rd181, [%rd180];
	{ // callseq 487, 0
	.param .b64 param0;
	st.param.b64 	[param0], %rd181;
	.param .b32 retval0;
	prototype_487 : .callprototype (.param .b32 _) _ (.param .b64 _);
	call (retval0), 
	%rd25, 
	(
	param0
	)
	, prototype_487;
	ld.param.b32 	%r384, [retval0];
	} // callseq 487
	cvt.u16.u32 	%rs431, %r384;
	and.b16  	%rs433, %rs431, 255;
	setp.ne.s16 	%p194, %rs433, 0;
	or.pred  	%p195, %p276, %p194;
	ld.global.u64 	%rd182, [%rd180+2048];
	{ // callseq 488, 0
	.param .b64 param0;
	st.param.b64 	[param0], %rd182;
	.param .b32 retval0;
	prototype_488 : .callprototype (.param .b32 _) _ (.param .b64 _);
	call (retval0), 
	%rd25, 
	(
	param0
	)
	, prototype_488;
	ld.param.b32 	%r386, [retval0];
	} // callseq 488
	cvt.u16.u32 	%rs434, %r386;
	and.b16  	%rs436, %rs434, 255;
	setp.ne.s16 	%p196, %rs436, 0;
	or.pred  	%p197, %p195, %p196;
	ld.global.u64 	%rd183, [%rd180+4096];
	{ // callseq 489, 0
	.param .b64 param0;
	st.param.b64 	[param0], %rd183;
	.param .b32 retval0;
	prototype_489 : .callprototype (.param .b32 _) _ (.param .b64 _);
	call (retval0), 
	%rd25, 
	(
	param0
	)
	, prototype_489;
	ld.param.b32 	%r388, [retval0];
	} // callseq 489
	cvt.u16.u32 	%rs437, %r388;
	and.b16  	%rs439, %rs437, 255;
	setp.ne.s16 	%p198, %rs439, 0;
	or.pred  	%p199, %p197, %p198;
	ld.global.u64 	%rd184, [%rd180+6144];
	{ // callseq 490, 0
	.param .b64 param0;
	st.param.b64 	[param0], %rd184;
	.param .b32 retval0;
	prototype_490 : .callprototype (.param .b32 _) _ (.param .b64 _);
	call (retval0), 
	%rd25, 
	(
	param0
	)
	, prototype_490;
	ld.param.b32 	%r390, [retval0];
	} // callseq 490
	cvt.u16.u32 	%rs440, %r390;
	and.b16  	%rs442, %rs440, 255;
	setp.ne.s16 	%p200, %rs442, 0;
	or.pred  	%p276, %p199, %p200;
	add.s32 	%r484, %r484, 1024;
$L__BB6_13:
	setp.eq.s32 	%p201, %r19, 0;
	@%p201 bra 	$L__BB6_16;
	mul.wide.u32 	%rd185, %r2, 65536;
	add.s64 	%rd9, %rd2, %rd185;
	neg.s32 	%r487, %r19;
$L__BB6_15:
	.pragma "nounroll";
	mul.wide.s32 	%rd186, %r484, 8;
	add.s64 	%rd187, %rd9, %rd186;
	ld.global.u64 	%rd188, [%rd187];
	{ // callseq 491, 0
	.param .b64 param0;
	st.param.b64 	[param0], %rd188;
	.param .b32 retval0;
	prototype_491 : .callprototype (.param .b32 _) _ (.param .b64 _);
	call (retval0), 
	%rd25, 
	(
	param0
	)
	, prototype_491;
	ld.param.b32 	%r392, [retval0];
	} // callseq 491
	cvt.u16.u32 	%rs443, %r392;
	and.b16  	%rs445, %rs443, 255;
	setp.ne.s16 	%p202, %rs445, 0;
	or.pred  	%p276, %p276, %p202;
	add.s32 	%r484, %r484, 256;
	add.s32 	%r487, %r487, 1;
	setp.ne.s32 	%p203, %r487, 0;
	@%p203 bra 	$L__BB6_15;
$L__BB6_16:
	selp.u16 	%rs507, 1, 0, %p276;
$L__BB6_17:
	setp.lt.s32 	%p204, %r4, 256;
	@%p204 bra 	$L__BB6_33;
	// begin inline asm
	mov.u32 %r441, %laneid;
	// end inline asm
	cvt.u32.u16 	%r447, %rs507;
	and.b32  	%r443, %r447, 255;
	mov.b32 	%r444, 1;
	mov.b32 	%r445, 31;
	mov.b32 	%r446, -1;
	// begin inline asm
	shfl.sync.down.b32 %r442, %r443, %r444, %r445, %r446;
	// end inline asm
	setp.gt.s32 	%p243, %r441, 30;
	@%p243 bra 	$L__BB6_20;
	setp.ne.s16 	%p244, %rs507, 0;
	and.b32  	%r448, %r442, 255;
	setp.ne.s32 	%p245, %r448, 0;
	or.pred  	%p246, %p244, %p245;
	selp.u16 	%rs507, 1, 0, %p246;
$L__BB6_20:
	cvt.u32.u16 	%r454, %rs507;
	and.b32  	%r450, %r454, 255;
	mov.b32 	%r451, 2;
	mov.b32 	%r452, 31;
	mov.b32 	%r453, -1;
	// begin inline asm
	shfl.sync.down.b32 %r449, %r450, %r451, %r452, %r453;
	// end inline asm
	setp.gt.s32 	%p247, %r441, 29;
	@%p247 bra 	$L__BB6_22;
	setp.ne.s16 	%p248, %rs507, 0;
	and.b32  	%r455, %r449, 255;
	setp.ne.s32 	%p249, %r455, 0;
	or.pred  	%p250, %p248, %p249;
	selp.u16 	%rs507, 1, 0, %p250;
$L__BB6_22:
	cvt.u32.u16 	%r461, %rs507;
	and.b32  	%r457, %r461, 255;
	mov.b32 	%r458, 4;
	mov.b32 	%r459, 31;
	mov.b32 	%r460, -1;
	// begin inline asm
	shfl.sync.down.b32 %r456, %r457, %r458, %r459, %r460;
	// end inline asm
	setp.gt.s32 	%p251, %r441, 27;
	@%p251 bra 	$L__BB6_24;
	setp.ne.s16 	%p252, %rs507, 0;
	and.b32  	%r462, %r456, 255;
	setp.ne.s32 	%p253, %r462, 0;
	or.pred  	%p254, %p252, %p253;
	selp.u16 	%rs507, 1, 0, %p254;
$L__BB6_24:
	cvt.u32.u16 	%r468, %rs507;
	and.b32  	%r464, %r468, 255;
	mov.b32 	%r465, 8;
	mov.b32 	%r466, 31;
	mov.b32 	%r467, -1;
	// begin inline asm
	shfl.sync.down.b32 %r463, %r464, %r465, %r466, %r467;
	// end inline asm
	setp.gt.s32 	%p255, %r441, 23;
	@%p255 bra 	$L__BB6_26;
	setp.ne.s16 	%p256, %rs507, 0;
	and.b32  	%r469, %r463, 255;
	setp.ne.s32 	%p257, %r469, 0;
	or.pred  	%p258, %p256, %p257;
	selp.u16 	%rs507, 1, 0, %p258;
$L__BB6_26:
	cvt.u32.u16 	%r475, %rs507;
	and.b32  	%r471, %r475, 255;
	mov.b32 	%r472, 16;
	mov.b32 	%r473, 31;
	mov.b32 	%r474, -1;
	// begin inline asm
	shfl.sync.down.b32 %r470, %r471, %r472, %r473, %r474;
	// end inline asm
	setp.gt.s32 	%p259, %r441, 15;
	@%p259 bra 	$L__BB6_29;
	setp.ne.s16 	%p260, %rs507, 0;
	and.b32  	%r476, %r470, 255;
	setp.ne.s32 	%p261, %r476, 0;
	or.pred  	%p262, %p260, %p261;
	selp.u16 	%rs507, 1, 0, %p262;
	setp.ne.s32 	%p263, %r441, 0;
	@%p263 bra 	$L__BB6_29;
	shr.u32 	%r477, %r5, 5;
	mov.u32 	%r478, _ZZN3cub18CUB_300001_SM_10006detail6reduce18DeviceReduceKernelINS2_10policy_hubIbyN4cuda3std3__410logical_orIbEEE10Policy1000EN6thrust24THRUST_300001_SM_1000_NS6detail15normal_iteratorINSD_10device_ptrIyEEEEyS9_bPFbyEEEvT0_PT3_T1_NS0_13GridEvenShareISO_EET2_T4_E12temp_storage;
	add.s32 	%r479, %r478, %r477;
	st.shared.u8 	[%r479+8], %rs507;
$L__BB6_29:
	bar.sync 	0;
	setp.ne.s32 	%p264, %r5, 0;
	@%p264 bra 	$L__BB6_86;
	ld.shared.u8 	%rs468, [_ZZN3cub18CUB_300001_SM_10006detail6reduce18DeviceReduceKernelINS2_10policy_hubIbyN4cuda3std3__410logical_orIbEEE10Policy1000EN6thrust24THRUST_300001_SM_1000_NS6detail15normal_iteratorINSD_10device_ptrIyEEEEyS9_bPFbyEEEvT0_PT3_T1_NS0_13GridEvenShareISO_EET2_T4_E12temp_storage+9];
	or.b16  	%rs470, %rs507, %rs468;
	ld.shared.u8 	%rs471, [_ZZN3cub18CUB_300001_SM_10006detail6reduce18DeviceReduceKernelINS2_10policy_hubIbyN4cuda3std3__410logical_orIbEEE10Policy1000EN6thrust24THRUST_300001_SM_1000_NS6detail15normal_iteratorINSD_10device_ptrIyEEEEyS9_bPFbyEEEvT0_PT3_T1_NS0_13GridEvenShareISO_EET2_T4_E12temp_storage+10];
	or.b16  	%rs473, %rs470, %rs471;
	ld.shared.u8 	%rs474, [_ZZN3cub18CUB_300001_SM_10006detail6reduce18DeviceReduceKernelINS2_10policy_hubIbyN4cuda3std3__410logical_orIbEEE10Policy1000EN6thrust24THRUST_300001_SM_1000_NS6detail15normal_iteratorINSD_10device_ptrIyEEEEyS9_bPFbyEEEvT0_PT3_T1_NS0_13GridEvenShareISO_EET2_T4_E12temp_storage+11];
	or.b16  	%rs476, %rs473, %rs474;
	ld.shared.u8 	%rs477, [_ZZN3cub18CUB_300001_SM_10006detail6reduce18DeviceReduceKernelINS2_10policy_hubIbyN4cuda3std3__410logical_orIbEEE10Policy1000EN6thrust24THRUST_300001_SM_1000_NS6detail15normal_iteratorINSD_10device_ptrIyEEEEyS9_bPFbyEEEvT0_PT3_T1_NS0_13GridEvenShareISO_EET2_T4_E12temp_storage+12];
	or.b16  	%rs479, %rs476, %rs477;
	ld.shared.u8 	%rs480, [_ZZN3cub18CUB_300001_SM_10006detail6reduce18DeviceReduceKernelINS2_10policy_hubIbyN4cuda3std3__410logical_orIbEEE10Policy1000EN6thrust24THRUST_300001_SM_1000_NS6detail15normal_iteratorINSD_10device_ptrIyEEEEyS9_bPFbyEEEvT0_PT3_T1_NS0_13GridEvenShareISO_EET2_T4_E12temp_storage+13];
	or.b16  	%rs482, %rs479, %rs480;
	ld.shared.u8 	%rs483, [_ZZN3cub18CUB_300001_SM_10006detail6reduce18DeviceReduceKernelINS2_10policy_hubIbyN4cuda3std3__410logical_orIbEEE10Policy1000EN6thrust24THRUST_300001_SM_1000_NS6detail15normal_iteratorINSD_10device_ptrIyEEEEyS9_bPFbyEEEvT0_PT3_T1_NS0_13GridEvenShareISO_EET2_T4_E12temp_storage+14];
	or.b16  	%rs485, %rs482, %rs483;
	and.b16  	%rs486, %rs485, 255;
	mov.pred 	%p277, -1;
	setp.ne.s16 	%p266, %rs486, 0;
	@%p266 bra 	$L__BB6_32;
	ld.shared.u8 	%rs487, [_ZZN3cub18CUB_300001_SM_10006detail6reduce18DeviceReduceKernelINS2_10policy_hubIbyN4cuda3std3__410logical_orIbEEE10Policy1000EN6thrust24THRUST_300001_SM_1000_NS6detail15normal_iteratorINSD_10device_ptrIyEEEEyS9_bPFbyEEEvT0_PT3_T1_NS0_13GridEvenShareISO_EET2_T4_E12temp_storage+15];
	setp.ne.s16 	%p277, %rs487, 0;
$L__BB6_32:
	selp.u16 	%rs507, 1, 0, %p277;
	bra.uni 	$L__BB6_86;
$L__BB6_33:
	// begin inline asm
	mov.u32 %r394, %laneid;
	// end inline asm
	and.b32  	%r400, %r5, 992;
	add.s32 	%r401, %r400, 32;
	setp.gt.s32 	%p205, %r401, %r4;
	not.b32 	%r402, %r400;
	add.s32 	%r403, %r4, %r402;
	selp.b32 	%r398, %r403, 31, %p205;
	cvt.u32.u16 	%r404, %rs507;
	and.b32  	%r396, %r404, 255;
	mov.b32 	%r397, 1;
	mov.b32 	%r399, -1;
	// begin inline asm
	shfl.sync.down.b32 %r395, %r396, %r397, %r398, %r399;
	// end inline asm
	setp.ge.s32 	%p206, %r394, %r398;
	@%p206 bra 	$L__BB6_35;
	setp.ne.s16 	%p207, %rs507, 0;
	and.b32  	%r405, %r395, 255;
	setp.ne.s32 	%p208, %r405, 0;
	or.pred  	%p209, %p207, %p208;
	selp.u16 	%rs507, 1, 0, %p209;
$L__BB6_35:
	cvt.u32.u16 	%r411, %rs507;
	and.b32  	%r407, %r411, 255;
	mov.b32 	%r408, 2;
	mov.b32 	%r410, -1;
	// begin inline asm
	shfl.sync.down.b32 %r406, %r407, %r408, %r398, %r410;
	// end inline asm
	add.s32 	%r412, %r394, 2;
	setp.gt.s32 	%p210, %r412, %r398;
	@%p210 bra 	$L__BB6_37;
	setp.ne.s16 	%p211, %rs507, 0;
	and.b32  	%r413, %r406, 255;
	setp.ne.s32 	%p212, %r413, 0;
	or.pred  	%p213, %p211, %p212;
	selp.u16 	%rs507, 1, 0, %p213;
$L__BB6_37:
	cvt.u32.u16 	%r419, %rs507;
	and.b32  	%r415, %r419, 255;
	mov.b32 	%r416, 4;
	mov.b32 	%r418, -1;
	// begin inline asm
	shfl.sync.down.b32 %r414, %r415, %r416, %r398, %r418;
	// end inline asm
	add.s32 	%r420, %r394, 4;
	setp.gt.s32 	%p214, %r420, %r398;
	@%p214 bra 	$L__BB6_39;
	setp.ne.s16 	%p215, %rs507, 0;
	and.b32  	%r421, %r414, 255;
	setp.ne.s32 	%p216, %r421, 0;
	or.pred  	%p217, %p215, %p216;
	selp.u16 	%rs507, 1, 0, %p217;
$L__BB6_39:
	cvt.u32.u16 	%r427, %rs507;
	and.b32  	%r423, %r427, 255;
	mov.b32 	%r424, 8;
	mov.b32 	%r426, -1;
	// begin inline asm
	shfl.sync.down.b32 %r422, %r423, %r424, %r398, %r426;
	// end inline asm
	add.s32 	%r428, %r394, 8;
	setp.gt.s32 	%p218, %r428, %r398;
	@%p218 bra 	$L__BB6_41;
	setp.ne.s16 	%p219, %rs507, 0;
	and.b32  	%r429, %r422, 255;
	setp.ne.s32 	%p220, %r429, 0;
	or.pred  	%p221, %p219, %p220;
	selp.u16 	%rs507, 1, 0, %p221;
$L__BB6_41:
	cvt.u32.u16 	%r435, %rs507;
	and.b32  	%r431, %r435, 255;
	mov.b32 	%r432, 16;
	mov.b32 	%r434, -1;
	// begin inline asm
	shfl.sync.down.b32 %r430, %r431, %r432, %r398, %r434;
	// end inline asm
	add.s32 	%r436, %r394, 16;
	setp.gt.s32 	%p222, %r436, %r398;
	@%p222 bra 	$L__BB6_43;
	setp.ne.s16 	%p223, %rs507, 0;
	and.b32  	%r437, %r430, 255;
	setp.ne.s32 	%p224, %r437, 0;
	or.pred  	%p225, %p223, %p224;
	selp.u16 	%rs507, 1, 0, %p225;
$L__BB6_43:
	setp.ne.s32 	%p226, %r394, 0;
	@%p226 bra 	$L__BB6_45;
	shr.u32 	%r438, %r5, 5;
	mov.u32 	%r439, _ZZN3cub18CUB_300001_SM_10006detail6reduce18DeviceReduceKernelINS2_10policy_hubIbyN4cuda3std3__410logical_orIbEEE10Policy1000EN6thrust24THRUST_300001_SM_1000_NS6detail15normal_iteratorINSD_10device_ptrIyEEEEyS9_bPFbyEEEvT0_PT3_T1_NS0_13GridEvenShareISO_EET2_T4_E12temp_storage;
	add.s32 	%r440, %r439, %r438;
	st.shared.u8 	[%r440+8], %rs507;
$L__BB6_45:
	bar.sync 	0;
	setp.ne.s32 	%p227, %r5, 0;
	setp.lt.s32 	%p228, %r4, 33;
	or.pred  	%p229, %p227, %p228;
	@%p229 bra 	$L__BB6_86;
	ld.shared.u8 	%rs446, [_ZZN3cub18CUB_300001_SM_10006detail6reduce18DeviceReduceKernelINS2_10policy_hubIbyN4cuda3std3__410logical_orIbEEE10Policy1000EN6thrust24THRUST_300001_SM_1000_NS6detail15normal_iteratorINSD_10device_ptrIyEEEEyS9_bPFbyEEEvT0_PT3_T1_NS0_13GridEvenShareISO_EET2_T4_E12temp_storage+9];
	or.b16  	%rs448, %rs507, %rs446;
	and.b16  	%rs449, %rs448, 255;
	setp.ne.s16 	%p17, %rs449, 0;
	selp.u16 	%rs507, 1, 0, %p17;
	setp.lt.u32 	%p230, %r4, 65;
	@%p230 bra 	$L__BB6_86;
	ld.shared.u8 	%rs450, [_ZZN3cub18CUB_300001_SM_10006detail6reduce18DeviceReduceKernelINS2_10policy_hubIbyN4cuda3std3__410logical_orIbEEE10Policy1000EN6thrust24THRUST_300001_SM_1000_NS6detail15normal_iteratorINSD_10device_ptrIyEEEEyS9_bPFbyEEEvT0_PT3_T1_NS0_13GridEvenShareISO_EET2_T4_E12temp_storage+10];
	setp.ne.s16 	%p231, %rs450, 0;
	or.pred  	%p18, %p17, %p231;
	selp.u16 	%rs507, 1, 0, %p18;
	setp.lt.u32 	%p232, %r4, 97;
	@%p232 bra 	$L__BB6_86;
	ld.shared.u8 	%rs453, [_ZZN3cub18CUB_300001_SM_10006detail6reduce18DeviceReduceKernelINS2_10policy_hubIbyN4cuda3std3__410logical_orIbEEE10Policy1000EN6thrust24THRUST_300001_SM_1000_NS6detail15normal_iteratorINSD_10device_ptrIyEEEEyS9_bPFbyEEEvT0_PT3_T1_NS0_13GridEvenShareISO_EET2_T4_E12temp_storage+11];
	setp.ne.s16 	%p233, %rs453, 0;
	or.pred  	%p19, %p18, %p233;
	selp.u16 	%rs507, 1, 0, %p19;
	setp.lt.u32 	%p234, %r4, 129;
	@%p234 bra 	$L__BB6_86;
	ld.shared.u8 	%rs456, [_ZZN3cub18CUB_300001_SM_10006detail6reduce18DeviceReduceKernelINS2_10policy_hubIbyN4cuda3std3__410logical_orIbEEE10Policy1000EN6thrust24THRUST_300001_SM_1000_NS6detail15normal_iteratorINSD_10device_ptrIyEEEEyS9_bPFbyEEEvT0_PT3_T1_NS0_13GridEvenShareISO_EET2_T4_E12temp_storage+12];
	setp.ne.s16 	%p235, %rs456, 0;
	or.pred  	%p20, %p19, %p235;
	selp.u16 	%rs507, 1, 0, %p20;
	setp.lt.u32 	%p236, %r4, 161;
	@%p236 bra 	$L__BB6_86;
	ld.shared.u8 	%rs459, [_ZZN3cub18CUB_300001_SM_10006detail6reduce18DeviceReduceKernelINS2_10policy_hubIbyN4cuda3std3__410logical_orIbEEE10Policy1000EN6thrust24THRUST_300001_SM_1000_NS6detail15normal_iteratorINSD_10device_ptrIyEEEEyS9_bPFbyEEEvT0_PT3_T1_NS0_13GridEvenShareISO_EET2_T4_E12temp_storage+13];
	setp.ne.s16 	%p237, %rs459, 0;
	or.pred  	%p21, %p20, %p237;
	selp.u16 	%rs507, 1, 0, %p21;
	setp.lt.u32 	%p238, %r4, 193;
	@%p238 bra 	$L__BB6_86;
	ld.shared.u8 	%rs462, [_ZZN3cub18CUB_300001_SM_10006detail6reduce18DeviceReduceKernelINS2_10policy_hubIbyN4cuda3std3__410logical_orIbEEE10Policy1000EN6thrust24THRUST_300001_SM_1000_NS6detail15normal_iteratorINSD_10device_ptrIyEEEEyS9_bPFbyEEEvT0_PT3_T1_NS0_13GridEvenShareISO_EET2_T4_E12temp_storage+14];
	setp.ne.s16 	%p239, %rs462, 0;
	or.pred  	%p22, %p21, %p239;
	selp.u16 	%rs507, 1, 0, %p22;
	setp.lt.u32 	%p240, %r4, 225;
	@%p240 bra 	$L__BB6_86;
	ld.shared.u8 	%rs465, [_ZZN3cub18CUB_300001_SM_10006detail6reduce18DeviceReduceKernelINS2_10policy_hubIbyN4cuda3std3__410logical_orIbEEE10Policy1000EN6thrust24THRUST_300001_SM_1000_NS6detail15normal_iteratorINSD_10device_ptrIyEEEEyS9_bPFbyEEEvT0_PT3_T1_NS0_13GridEvenShareISO_EET2_T4_E12temp_storage+15];
	setp.ne.s16 	%p241, %rs465, 0;
	or.pred  	%p242, %p22, %p241;
	selp.u16 	%rs507, 1, 0, %p242;
	bra.uni 	$L__BB6_86;
$L__BB6_53:
	cvt.u32.u64 	%r71, %rd4;
	mov.u32 	%r40, %tid.x;
	add.s32 	%r72, %r40, %r71;
	mul.wide.u32 	%rd27, %r72, 8;
	add.s64 	%rd28, %rd2, %rd27;
	ld.global.u64 	%rd29, [%rd28];
	{ // callseq 369, 0
	.param .b64 param0;
	st.param.b64 	[param0], %rd29;
	.param .b32 retval0;
	prototype_369 : .callprototype (.param .b32 _) _ (.param .b64 _);
	call (retval0), 
	%rd25, 
	(
	param0
	)
	, prototype_369;
	ld.param.b32 	%r73, [retval0];
	} // callseq 369
	cvt.u16.u32 	%rs50, %r73;
	ld.global.u64 	%rd30, [%rd28+2048];
	{ // callseq 370, 0
	.param .b64 param0;
	st.param.b64 	[param0], %rd30;
	.param .b32 retval0;
	prototype_370 : .callprototype (.param .b32 _) _ (.param .b64 _);
	call (retval0), 
	%rd25, 
	(
	param0
	)
	, prototype_370;
	ld.param.b32 	%r75, [retval0];
	} // callseq 370
	cvt.u16.u32 	%rs51, %r75;
	ld.global.u64 	%rd31, [%rd28+4096];
	{ // callseq 371, 0
	.param .b64 param0;
	st.param.b64 	[param0], %rd31;
	.param .b32 retval0;
	prototype_371 : .callprototype (.param .b32 _) _ (.param .b64 _);
	call (retval0), 
	%rd25, 
	(
	param0
	)
	, prototype_371;
	ld.param.b32 	%r77, [retval0];
	} // callseq 371
	cvt.u16.u32 	%rs53, %r77;
	ld.global.u64 	%rd32, [%rd28+6144];
	{ // callseq 372, 0
	.param .b64 param0;
	st.param.b64 	[param0], %rd32;
	.param .b32 retval0;
	prototype_372 : .callprototype (.param .b32 _) _ (.param .b64 _);
	call (retval0), 
	%rd25, 
	(
	param0
	)
	, prototype_372;
	ld.param.b32 	%r79, [retval0];
	} // callseq 372
	cvt.u16.u32 	%rs55, %r79;
	ld.global.u64 	%rd33, [%rd28+8192];
	{ // callseq 373, 0
	.param .b64 param0;
	st.param.b64 	[param0], %rd33;
	.param .b32 retval0;
	prototype_373 : .callprototype (.param .b32 _) _ (.param .b64 _);
	call (retval0), 
	%rd25, 
	(
	param0
	)
	, prototype_373;
	ld.param.b32 	%r81, [retval0];
	} // callseq 373
	cvt.u16.u32 	%rs57, %r81;
	ld.global.u64 	%rd34, [%rd28+10240];
	{ // callseq 374, 0
	.param .b64 param0;
	st.param.b64 	[param0], %rd34;
	.param .b32 retval0;
	prototype_374 : .callprototype (.param .b32 _) _ (.param .b64 _);
	call (retval0), 
	%rd25, 
	(
	param0
	)
	, prototype_374;
	ld.param.b32 	%r83, [retval0];
	} // callseq 374
	cvt.u16.u32 	%rs59, %r83;
	ld.global.u64 	%rd35, [%rd28+12288];
	{ // callseq 375, 0
	.param .b64 param0;
	st.param.b64 	[param0], %rd35;
	.param .b32 retval0;
	prototype_375 : .callprototype (.param .b32 _) _ (.param .b64 _);
	call (retval0), 
	%rd25, 
	(
	param0
	)
	, prototype_375;
	ld.param.b32 	%r85, [retval0];
	} // callseq 375
	cvt.u16.u32 	%rs61, %r85;
	ld.global.u64 	%rd36, [%rd28+14336];
	{ // callseq 376, 0
	.param .b64 param0;
	st.param.b64 	[param0], %rd36;
	.param .b32 retval0;
	prototype_376 : .callprototype (.param .b32 _) _ (.param .b64 _);
	call (retval0), 
	%rd25, 
	(
	param0
	)
	, prototype_376;
	ld.param.b32 	%r87, [retval0];
	} // callseq 376
	cvt.u16.u32 	%rs63, %r87;
	ld.global.u64 	%rd37, [%rd28+16384];
	{ // callseq 377, 0
	.param .b64 param0;
	st.param.b64 	[param0], %rd37;
	.param .b32 retval0;
	prototype_377 : .callprototype (.param .b32 _) _ (.param .b64 _);
	call (retval0), 
	%rd25, 
	(
	param0
	)
	, prototype_377;
	ld.param.b32 	%r89, [retval0];
	} // callseq 377
	cvt.u16.u32 	%rs65, %r89;
	ld.global.u64 	%rd38, [%rd28+18432];
	{ // callseq 378, 0
	.param .b64 param0;
	st.param.b64 	[param0], %rd38;
	.param .b32 retval0;
	prototype_378 : .callprototype (.param .b32 _) _ (.param .b64 _);
	call (retval0), 
	%rd25, 
	(
	param0
	)
	, prototype_378;
	ld.param.b32 	%r91, [retval0];
	} // callseq 378
	cvt.u16.u32 	%rs67, %r91;
	ld.global.u64 	%rd39, [%rd28+20480];
	{ // callseq 379, 0
	.param .b64 param0;
	st.param.b64 	[param0], %rd39;
	.param .b32 retval0;
	prototype_379 : .callprototype (.param .b32 _) _ (.param .b64 _);
	call (retval0), 
	%rd25, 
	(
	param0
	)
	, prototype_379;
	ld.param.b32 	%r93, [retval0];
	} // callseq 379
	cvt.u16.u32 	%rs69, %r93;
	ld.global.u64 	%rd40, [%rd28+22528];
	{ // callseq 380, 0
	.param .b64 param0;
	st.param.b64 	[param0], %rd40;
	.param .b32 retval0;
	prototype_380 : .callprototype (.param .b32 _) _ (.param .b64 _);
	call (retval0), 
	%rd25, 
	(
	param0
	)
	, prototype_380;
	ld.param.b32 	%r95, [retval0];
	} // callseq 380
	cvt.u16.u32 	%rs71, %r95;
	ld.global.u64 	%rd41, [%rd28+24576];
	{ // callseq 381, 0
	.param .b64 param0;
	st.param.b64 	[param0], %rd41;
	.param .b32 retval0;
	prototype_381 : .callprototype (.param .b32 _) _ (.param .b64 _);
	call (retval0), 
	%rd25, 
	(
	param0
	)
	, prototype_381;
	ld.param.b32 	%r97, [retval0];
	} // callseq 381
	cvt.u16.u32 	%rs73, %r97;
	ld.global.u64 	%rd42, [%rd28+26624];
	{ // callseq 382, 0
	.param .b64 param0;
	st.param.b64 	[param0], %rd42;
	.param .b32 retval0;
	prototype_382 : .callprototype (.param .b32 _) _ (.param .b64 _);
	call (retval0), 
	%rd25, 
	(
	param0
	)
	, prototype_382;
	ld.param.b32 	%r99, [retval0];
	} // callseq 382
	cvt.u16.u32 	%rs75, %r99;
	ld.global.u64 	%rd43, [%rd28+28672];
	{ // callseq 383, 0
	.param .b64 param0;
	st.param.b64 	[param0], %rd43;
	.param .b32 retval0;
	prototype_383 : .callprototype (.param .b32 _) _ (.param .b64 _);
	call (retval0), 
	%rd25, 
	(
	param0
	)
	, prototype_383;
	ld.param.b32 	%r101, [retval0];
	} // callseq 383
	cvt.u16.u32 	%rs77, %r101;
	ld.global.u64 	%rd44, [%rd28+30720];
	{ // callseq 384, 0
	.param .b64 param0;
	st.param.b64 	[param0], %rd44;
	.param .b32 retval0;
	prototype_384 : .callprototype (.param .b32 _) _ (.param .b64 _);
	call (retval0), 
	%rd25, 
	(
	param0
	)
	, prototype_384;
	ld.param.b32 	%r103, [retval0];
	} // callseq 384
	cvt.u16.u32 	%rs79, %r103;
	ld.global.u64 	%rd45, [%rd28+32768];
	{ // callseq 385, 0
	.param .b64 param0;
	st.param.b64 	[param0], %rd45;
	.param .b32 retval0;
	prototype_385 : .callprototype (.param .b32 _) _ (.param .b64 _);
	call (retval0), 
	%rd25, 
	(
	param0
	)
	, prototype_385;
	ld.param.b32 	%r105, [retval0];
	} // callseq 385
	cvt.u16.u32 	%rs81, %r105;
	ld.global.u64 	%rd46, [%rd28+34816];
	{ // callseq 386, 0
	.param .b64 param0;
	st.param.b64 	[param0], %rd46;
	.param .b32 retval0;
	prototype_386 : .callprototype (.param .b32 _) _ (.param .b64 _);
	call (retval0), 
	%rd25, 
	(
	param0
	)
	, prototype_386;
	ld.param.b32 	%r107, [retval0];
	} // callseq 386
	cvt.u16.u32 	%rs83, %r107;
	ld.global.u64 	%rd47, [%rd28+36864];
	{ // callseq 387, 0
	.param .b64 param0;
	st.param.b64 	[param0], %rd47;
	.param .b32 retval0;
	prototype_387 : .callprototype (.param .b32 _) _ (.param .b64 _);
	call (retval0), 
	%rd25, 
	(
	param0
	)
	, prototype_387;
	ld.param.b32 	%r109, [retval0];
	} // callseq 387
	cvt.u16.u32 	%rs85, %r109;
	ld.global.u64 	%rd48, [%rd28+38912];
	{ // callseq 388, 0
	.param .b64 param0;
	st.param.b64 	[param0], %rd48;
	.param .b32 retval0;
	prototype_388 : .callprototype (.param .b32 _) _ (.param .b64 _);
	call (retval0), 
	%rd25, 
	(
	param0
	)
	, prototype_388;
	ld.param.b32 	%r111, [retval0];
	} // callseq 388
	cvt.u16.u32 	%rs87, %r111;
	ld.global.u64 	%rd49, [%rd28+40960];
	{ // callseq 389, 0
	.param .b64 param0;
	st.param.b64 	[param0], %rd49;
	.param .b32 retval0;
	prototype_389 : .callprototype (.param .b32 _) _ (.param .b64 _);
	call (retval0), 
	%rd25, 
	(
	param0
	)
	, prototype_389;
	ld.param.b32 	%r113, [retval0];
	} // callseq 389
	cvt.u16.u32 	%rs89, %r113;
	ld.global.u64 	%rd50, [%rd28+43008];
	{ // callseq 390, 0
	.param .b64 param0;
	st.param.b64 	[param0], %rd50;
	.param .b32 retval0;
	prototype_390 : .callprototype (.param .b32 _) _ (.param .b64 _);
	call (retval0), 
	%rd25, 
	(
	param0
	)
	, prototype_390;
	ld.param.b32 	%r115, [retval0];
	} // callseq 390
	cvt.u16.u32 	%rs91, %r115;
	ld.global.u64 	%rd51, [%rd28+45056];
	{ // callseq 391, 0
	.param .b64 param0;
	st.param.b64 	[param0], %rd51;
	.param .b32 retval0;
	prototype_391 : .callprototype (.param .b32 _) _ (.param .b64 _);
	call (retval0), 
	%rd25, 
	(
	param0
	)
	, prototype_391;
	ld.param.b32 	%r117, [retval0];
	} // callseq 391
	cvt.u16.u32 	%rs93, %r117;
	ld.global.u64 	%rd52, [%rd28+47104];
	{ // callseq 392, 0
	.param .b64 param0;
	st.param.b64 	[param0], %rd52;
	.param .b32 retval0;
	prototype_392 : .callprototype (.param .b32 _) _ (.param .b64 _);
	call (retval0), 
	%rd25, 
	(
	param0
	)
	, prototype_392;
	ld.param.b32 	%r119, [retval0];
	} // callseq 392
	cvt.u16.u32 	%rs95, %r119;
	ld.global.u64 	%rd53, [%rd28+49152];
	{ // callseq 393, 0
	.param .b64 param0;
	st.param.b64 	[param0], %rd53;
	.param .b32 retval0;
	prototype_393 : .callprototype (.param .b32 _) _ (.param .b64 _);
	call (retval0), 
	%rd25, 
	(
	param0
	)
	, prototype_393;
	ld.param.b32 	%r121, [retval0];
	} // callseq 393
	cvt.u16.u32 	%rs97, %r121;
	ld.global.u64 	%rd54, [%rd28+51200];
	{ // callseq 394, 0
	.param .b64 param0;
	st.param.b64 	[param0], %rd54;
	.param .b32 retval0;
	prototype_394 : .callprototype (.param .b32 _) _ (.param .b64 _);
	call (retval0), 
	%rd25, 
	(
	param0
	)
	, prototype_394;
	ld.param.b32 	%r123, [retval0];
	} // callseq 394
	cvt.u16.u32 	%rs99, %r123;
	ld.global.u64 	%rd55, [%rd28+53248];
	{ // callseq 395, 0
	.param .b64 param0;
	st.param.b64 	[param0], %rd55;
	.param .b32 retval0;
	prototype_395 : .callprototype (.param .b32 _) _ (.param .b64 _);
	call (retval0), 
	%rd25, 
	(
	param0
	)
	, prototype_395;
	ld.param.b32 	%r125, [retval0];
	} // callseq 395
	cvt.u16.u32 	%rs101, %r125;
	ld.global.u64 	%rd56, [%rd28+55296];
	{ // callseq 396, 0
	.param .b64 param0;
	st.param.b64 	[param0], %rd56;
	.param .b32 retval0;
	prototype_396 : .callprototype (.param .b32 _) _ (.param .b64 _);
	call (retval0), 
	%rd25, 
	(
	param0
	)
	, prototype_396;
	ld.param.b32 	%r127, [retval0];
	} // callseq 396
	cvt.u16.u32 	%rs103, %r127;
	ld.global.u64 	%rd57, [%rd28+57344];
	{ // callseq 397, 0
	.param .b64 param0;
	st.param.b64 	[param0], %rd57;
	.param .b32 retval0;
	prototype_397 : .callprototype (.param .b32 _) _ (.param .b64 _);
	call (retval0), 
	%rd25, 
	(
	param0
	)
	, prototype_397;
	ld.param.b32 	%r129, [retval0];
	} // callseq 397
	cvt.u16.u32 	%rs105, %r129;
	ld.global.u64 	%rd58, [%rd28+59392];
	{ // callseq 398, 0
	.param .b64 param0;
	st.param.b64 	[param0], %rd58;
	.param .b32 retval0;
	prototype_398 : .callprototype (.param .b32 _) _ (.param .b64 _);
	call (retval0), 
	%rd25, 
	(
	param0
	)
	, prototype_398;
	ld.param.b32 	%r131, [retval0];
	} // callseq 398
	cvt.u16.u32 	%rs107, %r131;
	ld.global.u64 	%rd59, [%rd28+61440];
	{ // callseq 399, 0
	.param .b64 param0;
	st.param.b64 	[param0], %rd59;
	.param .b32 retval0;
	prototype_399 : .callprototype (.param .b32 _) _ (.param .b64 _);
	call (retval0), 
	%rd25, 
	(
	param0
	)
	, prototype_399;
	ld.param.b32 	%r133, [retval0];
	} // callseq 399
	cvt.u16.u32 	%rs109, %r133;
	ld.global.u64 	%rd60, [%rd28+63488];
	{ // callseq 400, 0
	.param .b64 param0;
	st.param.b64 	[param0], %rd60;
	.param .b32 retval0;
	prototype_400 : .callprototype (.param .b32 _) _ (.param .b64 _);
	call (retval0), 
	%rd25, 
	(
	param0
	)
	, prototype_400;
	ld.param.b32 	%r135, [retval0];
	} // callseq 400
	cvt.u16.u32 	%rs111, %r135;
	or.b16  	%rs113, %rs50, %rs51;
	or.b16  	%rs114, %rs113, %rs53;
	or.b16  	%rs115, %rs114, %rs55;
	or.b16  	%rs116, %rs115, %rs57;
	or.b16  	%rs117, %rs116, %rs59;
	or.b16  	%rs118, %rs117, %rs61;
	or.b16  	%rs119, %rs118, %rs63;
	or.b16  	%rs120, %rs119, %rs65;
	or.b16  	%rs121, %rs120, %rs67;
	or.b16  	%rs122, %rs121, %rs69;
	or.b16  	%rs123, %rs122, %rs71;
	or.b16  	%rs124, %rs123, %rs73;
	or.b16  	%rs125, %rs124, %rs75;
	or.b16  	%rs126, %rs125, %rs77;
	or.b16  	%rs127, %rs126, %rs79;
	or.b16  	%rs128, %rs127, %rs81;
	or.b16  	%rs129, %rs128, %rs83;
	or.b16  	%rs130, %rs129, %rs85;
	or.b16  	%rs131, %rs130, %rs87;
	or.b16  	%rs132, %rs131, %rs89;
	or.b16  	%rs133, %rs132, %rs91;
	or.b16  	%rs134, %rs133, %rs93;
	or.b16  	%rs135, %rs134, %rs95;
	or.b16  	%rs136, %rs135, %rs97;
	or.b16  	%rs137, %rs136, %rs99;
	or.b16  	%rs138, %rs137, %rs101;
	or.b16  	%rs139, %rs138, %rs103;
	or.b16  	%rs140, %rs139, %rs105;
	or.b16  	%rs141, %rs140, %rs107;
	or.b16  	%rs142, %rs141, %rs109;
	or.b16  	%rs143, %rs142, %rs111;
	and.b16  	%rs144, %rs143, 255;
	setp.ne.s16 	%p40, %rs144, 0;
	selp.u16 	%rs507, 1, 0, %p40;
	setp.lt.u64 	%p41, %rd5, %rd3;
	@%p41 bra 	$L__BB6_71;
	cvt.u32.u64 	%r138, %rd3;
	cvt.u64.u32 	%rd10, %r40;
	add.s64 	%rd194, %rd4, %rd3;
	cvt.u32.u64 	%r41, %rd1;
	not.b32 	%r140, %r40;
	add.s32 	%r141, %r140, %r41;
	sub.s32 	%r142, %r141, %r138;
	sub.s32 	%r489, %r142, %r71;
	add.s64 	%rd61, %rd194, %rd10;
	shl.b64 	%rd62, %rd61, 3;
	add.s64 	%rd63, %rd62, %rd2;
	add.s64 	%rd193, %rd63, 16384;
	mov.b32 	%r490, 0;
	mov.u64 	%rd195, %rd4;
$L__BB6_55:
	add.s64 	%rd195, %rd195, %rd3;
	add.s64 	%rd64, %rd1, -8192;
	setp.gt.u64 	%p42, %rd195, %rd64;
	@%p42 bra 	$L__BB6_57;
	cvt.u32.u64 	%r143, %rd3;
	add.s64 	%rd65, %rd195, %rd10;
	shl.b64 	%rd66, %rd65, 3;
	add.s64 	%rd67, %rd2, %rd66;
	ld.global.u64 	%rd68, [%rd67];
	{ // callseq 401, 0
	.param .b64 param0;
	st.param.b64 	[param0], %rd68;
	.param .b32 retval0;
	prototype_401 : .callprototype (.param .b32 _) _ (.param .b64 _);
	call (retval0), 
	%rd25, 
	(
	param0
	)
	, prototype_401;
	ld.param.b32 	%r144, [retval0];
	} // callseq 401
	cvt.u16.u32 	%rs145, %r144;
	ld.global.u64 	%rd69, [%rd67+2048];
	{ // callseq 402, 0
	.param .b64 param0;
	st.param.b64 	[param0], %rd69;
	.param .b32 retval0;
	prototype_402 : .callprototype (.param .b32 _) _ (.param .b64 _);
	call (retval0), 
	%rd25, 
	(
	param0
	)
	, prototype_402;
	ld.param.b32 	%r146, [retval0];
	} // callseq 402
	cvt.u16.u32 	%rs147, %r146;
	ld.global.u64 	%rd70, [%rd67+4096];
	{ // callseq 403, 0
	.param .b64 param0;
	st.param.b64 	[param0], %rd70;
	.param .b32 retval0;
	prototype_403 : .callprototype (.param .b32 _) _ (.param .b64 _);
	call (retval0), 
	%rd25, 
	(
	param0
	)
	, prototype_403;
	ld.param.b32 	%r148, [retval0];
	} // callseq 403
	cvt.u16.u32 	%rs149, %r148;
	ld.global.u64 	%rd71, [%rd67+6144];
	{ // callseq 404, 0
	.param .b64 param0;
	st.param.b64 	[param0], %rd71;
	.param .b32 retval0;
	prototype_404 : .callprototype (.param .b32 _) _ (.param .b64 _);
	call (retval0), 
	%rd25, 
	(
	param0
	)
	, prototype_404;
	ld.param.b32 	%r150, [retval0];
	} // callseq 404
	cvt.u16.u32 	%rs151, %r150;
	ld.global.u64 	%rd72, [%rd67+8192];
	{ // callseq 405, 0
	.param .b64 param0;
	st.param.b64 	[param0], %rd72;
	.param .b32 retval0;
	prototype_405 : .callprototype (.param .b32 _) _ (.param .b64 _);
	call (retval0), 
	%rd25, 
	(
	param0
	)
	, prototype_405;
	ld.param.b32 	%r152, [retval0];
	} // callseq 405
	cvt.u16.u32 	%rs153, %r152;
	ld.global.u64 	%rd73, [%rd67+10240];
	{ // callseq 406, 0
	.param .b64 param0;
	st.param.b64 	[param0], %rd73;
	.param .b32 retval0;
	prototype_406 : .callprototype (.param .b32 _) _ (.param .b64 _);
	call (retval0), 
	%rd25, 
	(
	param0
	)
	, prototype_406;
	ld.param.b32 	%r154, [retval0];
	} // callseq 406
	cvt.u16.u32 	%rs155, %r154;
	ld.global.u64 	%rd74, [%rd67+12288];
	{ // callseq 407, 0
	.param .b64 param0;
	st.param.b64 	[param0], %rd74;
	.param .b32 retval0;
	prototype_407 : .callprototype (.param .b32 _) _ (.param .b64 _);
	call (retval0), 
	%rd25, 
	(
	param0
	)
	, prototype_407;
	ld.param.b32 	%r156, [retval0];
	} // callseq 407
	cvt.u16.u32 	%rs157, %r156;
	ld.global.u64 	%rd75, [%rd67+14336];
	{ // callseq 408, 0
	.param .b64 param0;
	st.param.b64 	[param0], %rd75;
	.param .b32 retval0;
	prototype_408 : .callprototype (.param .b32 _) _ (.param .b64 _);
	call (retval0), 
	%rd25, 
	(
	param0
	)
	, prototype_408;
	ld.param.b32 	%r158, [retval0];
	} // callseq 408
	cvt.u16.u32 	%rs159, %r158;
	ld.global.u64 	%rd76, [%rd67+16384];
	{ // callseq 409, 0
	.param .b64 param0;
	st.param.b64 	[param0], %rd76;
	.param .b32 retval0;
	prototype_409 : .callprototype (.param .b32 _) _ (.param .b64 _);
	call (retval0), 
	%rd25, 
	(
	param0
	)
	, prototype_409;
	ld.param.b32 	%r160, [retval0];
	} // callseq 409
	cvt.u16.u32 	%rs161, %r160;
	ld.global.u64 	%rd77, [%rd67+18432];
	{ // callseq 410, 0
	.param .b64 param0;
	st.param.b64 	[param0], %rd77;
	.param .b32 retval0;
	prototype_410 : .callprototype (.param .b32 _) _ (.param .b64 _);
	call (retval0), 
	%rd25, 
	(
	param0
	)
	, prototype_410;
	ld.param.b32 	%r162, [retval0];
	} // callseq 410
	cvt.u16.u32 	%rs163, %r162;
	ld.global.u64 	%rd78, [%rd67+20480];
	{ // callseq 411, 0
	.param .b64 param0;
	st.param.b64 	[param0], %rd78;
	.param .b32 retval0;
	prototype_411 : .callprototype (.param .b32 _) _ (.param .b64 _);
	call (retval0), 
	%rd25, 
	(
	param0
	)
	, prototype_411;
	ld.param.b32 	%r164, [retval0];
	} // callseq 411
	cvt.u16.u32 	%rs165, %r164;
	ld.global.u64 	%rd79, [%rd67+22528];
	{ // callseq 412, 0
	.param .b64 param0;
	st.param.b64 	[param0], %rd79;
	.param .b32 retval0;
	prototype_412 : .callprototype (.param .b32 _) _ (.param .b64 _);
	call (retval0), 
	%rd25, 
	(
	param0
	)
	, prototype_412;
	ld.param.b32 	%r166, [retval0];
	} // callseq 412
	cvt.u16.u32 	%rs167, %r166;
	ld.global.u64 	%rd80, [%rd67+24576];
	{ // callseq 413, 0
	.param .b64 param0;
	st.param.b64 	[param0], %rd80;
	.param .b32 retval0;
	prototype_413 : .callprototype (.param .b32 _) _ (.param .b64 _);
	call (retval0), 
	%rd25, 
	(
	param0
	)
	, prototype_413;
	ld.param.b32 	%r168, [retval0];
	} // callseq 413
	cvt.u16.u32 	%rs169, %r168;
	ld.global.u64 	%rd81, [%rd67+26624];
	{ // callseq 414, 0
	.param .b64 param0;
	st.param.b64 	[param0], %rd81;
	.param .b32 retval0;
	prototype_414 : .callprototype (.param .b32 _) _ (.param .b64 _);
	call (retval0), 
	%rd25, 
	(
	param0
	)
	, prototype_414;
	ld.param.b32 	%r170, [retval0];
	} // callseq 414
	cvt.u16.u32 	%rs171, %r170;
	ld.global.u64 	%rd82, [%rd67+28672];
	{ // callseq 415, 0
	.param .b64 param0;
	st.param.b64 	[param0], %rd82;
	.param .b32 retval0;
	prototype_415 : .callprototype (.param .b32 _) _ (.param .b64 _);
	call (retval0), 
	%rd25, 
	(
	param0
	)
	, prototype_415;
	ld.param.b32 	%r172, [retval0];
	} // callseq 415
	cvt.u16.u32 	%rs173, %r172;
	ld.global.u64 	%rd83, [%rd67+30720];
	{ // callseq 416, 0
	.param .b64 param0;
	st.param.b64 	[param0], %rd83;
	.param .b32 retval0;
	prototype_416 : .callprototype (.param .b32 _) _ (.param .b64 _);
	call (retval0), 
	%rd25, 
	(
	param0
	)
	, prototype_416;
	ld.param.b32 	%r174, [retval0];
	} // callseq 416
	cvt.u16.u32 	%rs175, %r174;
	ld.global.u64 	%rd84, [%rd67+32768];
	{ // callseq 417, 0
	.param .b64 param0;
	st.param.b64 	[param0], %rd84;
	.param .b32 retval0;
	prototype_417 : .callprototype (.param .b32 _) _ (.param .b64 _);
	call (retval0), 
	%rd25, 
	(
	param0
	)
	, prototype_417;
	ld.param.b32 	%r176, [retval0];
	} // callseq 417
	cvt.u16.u32 	%rs177, %r176;
	ld.global.u64 	%rd85, [%rd67+34816];
	{ // callseq 418, 0
	.param .b64 param0;
	st.param.b64 	[param0], %rd85;
	.param .b32 retval0;
	prototype_418 : .callprototype (.param .b32 _) _ (.param .b64 _);
	call (retval0), 
	%rd25, 
	(
	param0
	)
	, prototype_418;
	ld.param.b32 	%r178, [retval0];
	} // callseq 418
	cvt.u16.u32 	%rs179, %r178;
	ld.global.u64 	%rd86, [%rd67+36864];
	{ // callseq 419, 0
	.param .b64 param0;
	st.param.b64 	[param0], %rd86;
	.param .b32 retval0;
	prototype_419 : .callprototype (.param .b32 _) _ (.param .b64 _);
	call (retval0), 
	%rd25, 
	(
	param0
	)
	, prototype_419;
	ld.param.b32 	%r180, [retval0];
	} // callseq 419
	cvt.u16.u32 	%rs181, %r180;
	ld.global.u64 	%rd87, [%rd67+38912];
	{ // callseq 420, 0
	.param .b64 param0;
	st.param.b64 	[param0], %rd87;
	.param .b32 retval0;
	prototype_420 : .callprototype (.param .b32 _) _ (.param .b64 _);
	call (retval0), 
	%rd25, 
	(
	param0
	)
	, prototype_420;
	ld.param.b32 	%r182, [retval0];
	} // callseq 420
	cvt.u16.u32 	%rs183, %r182;
	ld.global.u64 	%rd88, [%rd67+40960];
	{ // callseq 421, 0
	.param .b64 param0;
	st.param.b64 	[param0], %rd88;
	.param .b32 retval0;
	prototype_421 : .callprototype (.param .b32 _) _ (.param .b64 _);
	call (retval0), 
	%rd25, 
	(
	param0
	)
	, prototype_421;
	ld.param.b32 	%r184, [retval0];
	} // callseq 421
	cvt.u16.u32 	%rs185, %r184;
	ld.global.u64 	%rd89, [%rd67+43008];
	{ // callseq 422, 0
	.param .b64 param0;
	st.param.b64 	[param0], %rd89;
	.param .b32 retval0;
	prototype_422 : .callprototype (.param .b32 _) _ (.param .b64 _);
	call (retval0), 
	%rd25, 
	(
	param0
	)
	, prototype_422;
	ld.param.b32 	%r186, [retval0];
	} // callseq 422
	cvt.u16.u32 	%rs187, %r186;
	ld.global.u64 	%rd90, [%rd67+45056];
	{ // callseq 423, 0
	.param .b64 param0;
	st.param.b64 	[param0], %rd90;
	.param .b32 retval0;
	prototype_423 : .callprototype (.param .b32 _) _ (.param .b64 _);
	call (retval0), 
	%rd25, 
	(
	param0
	)
	, prototype_423;
	ld.param.b32 	%r188, [retval0];
	} // callseq 423
	cvt.u16.u32 	%rs189, %r188;
	ld.global.u64 	%rd91, [%rd67+47104];
	{ // callseq 424, 0
	.param .b64 param0;
	st.param.b64 	[param0], %rd91;
	.param .b32 retval0;
	prototype_424 : .callprototype (.param .b32 _) _ (.param .b64 _);
	call (retval0), 
	%rd25, 
	(
	param0
	)
	, prototype_424;
	ld.param.b32 	%r190, [retval0];
	} // callseq 424
	cvt.u16.u32 	%rs191, %r190;
	ld.global.u64 	%rd92, [%rd67+49152];
	{ // callseq 425, 0
	.param .b64 param0;
	st.param.b64 	[param0], %rd92;
	.param .b32 retval0;
	prototype_425 : .callprototype (.param .b32 _) _ (.param .b64 _);
	call (retval0), 
	%rd25, 
	(
	param0
	)
	, prototype_425;
	ld.param.b32 	%r192, [retval0];
	} // callseq 425
	cvt.u16.u32 	%rs193, %r192;
	ld.global.u64 	%rd93, [%rd67+51200];
	{ // callseq 426, 0
	.param .b64 param0;
	st.param.b64 	[param0], %rd93;
	.param .b32 retval0;
	prototype_426 : .callprototype (.param .b32 _) _ (.param .b64 _);
	call (retval0), 
	%rd25, 
	(
	param0
	)
	, prototype_426;
	ld.param.b32 	%r194, [retval0];
	} // callseq 426
	cvt.u16.u32 	%rs195, %r194;
	ld.global.u64 	%rd94, [%rd67+53248];
	{ // callseq 427, 0
	.param .b64 param0;
	st.param.b64 	[param0], %rd94;
	.param .b32 retval0;
	prototype_427 : .callprototype (.param .b32 _) _ (.param .b64 _);
	call (retval0), 
	%rd25, 
	(
	param0
	)
	, prototype_427;
	ld.param.b32 	%r196, [retval0];
	} // callseq 427
	cvt.u16.u32 	%rs197, %r196;
	ld.global.u64 	%rd95, [%rd67+55296];
	{ // callseq 428, 0
	.param .b64 param0;
	st.param.b64 	[param0], %rd95;
	.param .b32 retval0;
	prototype_428 : .callprototype (.param .b32 _) _ (.param .b64 _);
	call (retval0), 
	%rd25, 
	(
	param0
	)
	, prototype_428;
	ld.param.b32 	%r198, [retval0];
	} // callseq 428
	cvt.u16.u32 	%rs199, %r198;
	ld.global.u64 	%rd96, [%rd67+57344];
	{ // callseq 429, 0
	.param .b64 param0;
	st.param.b64 	[param0], %rd96;
	.param .b32 retval0;
	prototype_429 : .callprototype (.param .b32 _) _ (.param .b64 _);
	call (retval0), 
	%rd25, 
	(
	param0
	)
	, prototype_429;
	ld.param.b32 	%r200, [retval0];
	} // callseq 429
	cvt.u16.u32 	%rs201, %r200;
	ld.global.u64 	%rd97, [%rd67+59392];
	{ // callseq 430, 0
	.param .b64 param0;
	st.param.b64 	[param0], %rd97;
	.param .b32 retval0;
	prototype_430 : .callprototype (.param .b32 _) _ (.param .b64 _);
	call (retval0), 
	%rd25, 
	(
	param0
	)
	, prototype_430;
	ld.param.b32 	%r202, [retval0];
	} // callseq 430
	cvt.u16.u32 	%rs203, %r202;
	ld.global.u64 	%rd98, [%rd67+61440];
	{ // callseq 431, 0
	.param .b64 param0;
	st.param.b64 	[param0], %rd98;
	.param .b32 retval0;
	prototype_431 : .callprototype (.param .b32 _) _ (.param .b64 _);
	call (retval0), 
	%rd25, 
	(
	param0
	)
	, prototype_431;
	ld.param.b32 	%r204, [retval0];
	} // callseq 431
	cvt.u16.u32 	%rs205, %r204;
	ld.global.u64 	%rd99, [%rd67+63488];
	{ // callseq 432, 0
	.param .b64 param0;
	st.param.b64 	[param0], %rd99;
	.param .b32 retval0;
	prototype_432 : .callprototype (.param .b32 _) _ (.param .b64 _);
	call (retval0), 
	%rd25, 
	(
	param0
	)
	, prototype_432;
	ld.param.b32 	%r206, [retval0];
	} // callseq 432
	cvt.u16.u32 	%rs207, %r206;
	or.b16  	%rs209, %rs507, %rs145;
	or.b16  	%rs210, %rs209, %rs147;
	or.b16  	%rs211, %rs210, %rs149;
	or.b16  	%rs212, %rs211, %rs151;
	or.b16  	%rs213, %rs212, %rs153;
	or.b16  	%rs214, %rs213, %rs155;
	or.b16  	%rs215, %rs214, %rs157;
	or.b16  	%rs216, %rs215, %rs159;
	or.b16  	%rs217, %rs216, %rs161;
	or.b16  	%rs218, %rs217, %rs163;
	or.b16  	%rs219, %rs218, %rs165;
	or.b16  	%rs220, %rs219, %rs167;
	or.b16  	%rs221, %rs220, %rs169;
	or.b16  	%rs222, %rs221, %rs171;
	or.b16  	%rs223, %rs222, %rs173;
	or.b16  	%rs224, %rs223, %rs175;
	or.b16  	%rs225, %rs224, %rs177;
	or.b16  	%rs226, %rs225, %rs179;
	or.b16  	%rs227, %rs226, %rs181;
	or.b16  	%rs228, %rs227, %rs183;
	or.b16  	%rs229, %rs228, %rs185;
	or.b16  	%rs230, %rs229, %rs187;
	or.b16  	%rs231, %rs230, %rs189;
	or.b16  	%rs232, %rs231, %rs191;
	or.b16  	%rs233, %rs232, %rs193;
	or.b16  	%rs234, %rs233, %rs195;
	or.b16  	%rs235, %rs234, %rs197;
	or.b16  	%rs236, %rs235, %rs199;
	or.b16  	%rs237, %rs236, %rs201;
	or.b16  	%rs238, %rs237, %rs203;
	or.b16  	%rs239, %rs238, %rs205;
	or.b16  	%rs240, %rs239, %rs207;
	and.b16  	%rs241, %rs240, 255;
	setp.ne.s16 	%p43, %rs241, 0;
	selp.u16 	%rs507, 1, 0, %p43;
	sub.s64 	%rd100, %rd1, %rd195;
	setp.lt.u64 	%p44, %rd100, %rd3;
	add.s32 	%r490, %r490, 1;
	add.s64 	%rd194, %rd194, %rd3;
	sub.s32 	%r489, %r489, %r143;
	shl.b64 	%rd101, %rd3, 3;
	add.s64 	%rd193, %rd193, %rd101;
	@%p44 bra 	$L__BB6_71;
	bra.uni 	$L__BB6_55;
$L__BB6_57:
	setp.le.u64 	%p45, %rd1, %rd195;
	cvt.u32.u64 	%r208, %rd195;
	cvt.u32.u64 	%r209, %rd1;
	sub.s32 	%r210, %r209, %r208;
	setp.ge.s32 	%p46, %r40, %r210;
	or.pred  	%p47, %p45, %p46;
	@%p47 bra 	$L__BB6_71;
	cvt.u32.u64 	%r212, %rd3;
	cvt.u32.u64 	%r213, %rd4;
	and.b16  	%rs242, %rs507, 255;
	setp.ne.s16 	%p286, %rs242, 0;
	not.b32 	%r214, %r40;
	add.s32 	%r215, %r214, %r41;
	add.s32 	%r216, %r212, %r213;
	sub.s32 	%r217, %r215, %r216;
	mul.lo.s32 	%r218, %r1, %r490;
	shl.b32 	%r219, %r218, 13;
	sub.s32 	%r220, %r217, %r219;
	shr.u32 	%r221, %r220, 8;
	add.s32 	%r47, %r221, 1;
	and.b32  	%r48, %r47, 15;
	setp.lt.u32 	%p49, %r220, 3840;
	mov.u32 	%r493, %r40;
	@%p49 bra 	$L__BB6_61;
	shr.u32 	%r222, %r489, 8;
	add.s32 	%r223, %r222, 1;
	and.b32  	%r224, %r223, 33554416;
	neg.s32 	%r491, %r224;
	mov.u32 	%r493, %r40;
$L__BB6_60:
	.pragma "nounroll";
	ld.global.u64 	%rd102, [%rd193+-16384];
	{ // callseq 433, 0
	.param .b64 param0;
	st.param.b64 	[param0], %rd102;
	.param .b32 retval0;
	prototype_433 : .callprototype (.param .b32 _) _ (.param .b64 _);
	call (retval0), 
	%rd25, 
	(
	param0
	)
	, prototype_433;
	ld.param.b32 	%r225, [retval0];
	} // callseq 433
	cvt.u16.u32 	%rs243, %r225;
	and.b16  	%rs245, %rs243, 255;
	setp.ne.s16 	%p50, %rs245, 0;
	or.pred  	%p51, %p286, %p50;
	ld.global.u64 	%rd103, [%rd193+-14336];
	{ // callseq 434, 0
	.param .b64 param0;
	st.param.b64 	[param0], %rd103;
	.param .b32 retval0;
	prototype_434 : .callprototype (.param .b32 _) _ (.param .b64 _);
	call (retval0), 
	%rd25, 
	(
	param0
	)
	, prototype_434;
	ld.param.b32 	%r227, [retval0];
	} // callseq 434
	cvt.u16.u32 	%rs246, %r227;
	and.b16  	%rs248, %rs246, 255;
	setp.ne.s16 	%p52, %rs248, 0;
	or.pred  	%p53, %p51, %p52;
	ld.global.u64 	%rd104, [%rd193+-12288];
	{ // callseq 435, 0
	.param .b64 param0;
	st.param.b64 	[param0], %rd104;
	.param .b32 retval0;
	prototype_435 : .callprototype (.param .b32 _) _ (.param .b64 _);
	call (retval0), 
	%rd25, 
	(
	param0
	)
	, prototype_435;
	ld.param.b32 	%r229, [retval0];
	} // callseq 435
	cvt.u16.u32 	%rs249, %r229;
	and.b16  	%rs251, %rs249, 255;
	setp.ne.s16 	%p54, %rs251, 0;
	or.pred  	%p55, %p53, %p54;
	ld.global.u64 	%rd105, [%rd193+-10240];
	{ // callseq 436, 0
	.param .b64 param0;
	st.param.b64 	[param0], %rd105;
	.param .b32 retval0;
	prototype_436 : .callprototype (.param .b32 _) _ (.param .b64 _);
	call (retval0), 
	%rd25, 
	(
	param0
	)
	, prototype_436;
	ld.param.b32 	%r231, [retval0];
	} // callseq 436
	cvt.u16.u32 	%rs252, %r231;
	and.b16  	%rs254, %rs252, 255;
	setp.ne.s16 	%p56, %rs254, 0;
	or.pred  	%p57, %p55, %p56;
	ld.global.u64 	%rd106, [%rd193+-8192];
	{ // callseq 437, 0
	.param .b64 param0;
	st.param.b64 	[param0], %rd106;
	.param .b32 retval0;
	prototype_437 : .callprototype (.param .b32 _) _ (.param .b64 _);
	call (retval0), 
	%rd25, 
	(
	param0
	)
	, prototype_437;
	ld.param.b32 	%r233, [retval0];
	} // callseq 437
	cvt.u16.u32 	%rs255, %r233;
	and.b16  	%rs257, %rs255, 255;
	setp.ne.s16 	%p58, %rs257, 0;
	or.pred  	%p59, %p57, %p58;
	ld.global.u64 	%rd107, [%rd193+-6144];
	{ // callseq 438, 0
	.param .b64 param0;
	st.param.b64 	[param0], %rd107;
	.param .b32 retval0;
	prototype_438 : .callprototype (.param .b32 _) _ (.param .b64 _);
	call (retval0), 
	%rd25, 
	(
	param0
	)
	, prototype_438;
	ld.param.b32 	%r235, [retval0];
	} // callseq 438
	cvt.u16.u32 	%rs258, %r235;
	and.b16  	%rs260, %rs258, 255;
	setp.ne.s16 	%p60, %rs260, 0;
	or.pred  	%p61, %p59, %p60;
	ld.global.u64 	%rd108, [%rd193+-4096];
	{ // callseq 439, 0
	.param .b64 param0;
	st.param.b64 	[param0], %rd108;
	.param .b32 retval0;
	prototype_439 : .callprototype (.param .b32 _) _ (.param .b64 _);
	call (retval0), 
	%rd25, 
	(
	param0
	)
	, prototype_439;
	ld.param.b32 	%r237, [retval0];
	} // callseq 439
	cvt.u16.u32 	%rs261, %r237;
	and.b16  	%rs263, %rs261, 255;
	setp.ne.s16 	%p62, %rs263, 0;
	or.pred  	%p63, %p61, %p62;
	ld.global.u64 	%rd109, [%rd193+-2048];
	{ // callseq 440, 0
	.param .b64 param0;
	st.param.b64 	[param0], %rd109;
	.param .b32 retval0;
	prototype_440 : .callprototype (.param .b32 _) _ (.param .b64 _);
	call (retval0), 
	%rd25, 
	(
	param0
	)
	, prototype_440;
	ld.param.b32 	%r239, [retval0];
	} // callseq 440
	cvt.u16.u32 	%rs264, %r239;
	and.b16  	%rs266, %rs264, 255;
	setp.ne.s16 	%p64, %rs266, 0;
	or.pred  	%p65, %p63, %p64;
	ld.global.u64 	%rd110, [%rd193];
	{ // callseq 441, 0
	.param .b64 param0;
	st.param.b64 	[param0], %rd110;
	.param .b32 retval0;
	prototype_441 : .callprototype (.param .b32 _) _ (.param .b64 _);
	call (retval0), 
	%rd25, 
	(
	param0
	)
	, prototype_441;
	ld.param.b32 	%r241, [retval0];
	} // callseq 441
	cvt.u16.u32 	%rs267, %r241;
	and.b16  	%rs269, %rs267, 255;
	setp.ne.s16 	%p66, %rs269, 0;
	or.pred  	%p67, %p65, %p66;
	ld.global.u64 	%rd111, [%rd193+2048];
	{ // callseq 442, 0
	.param .b64 param0;
	st.param.b64 	[param0], %rd111;
	.param .b32 retval0;
	prototype_442 : .callprototype (.param .b32 _) _ (.param .b64 _);
	call (retval0), 
	%rd25, 
	(
	param0
	)
	, prototype_442;
	ld.param.b32 	%r243, [retval0];
	} // callseq 442
	cvt.u16.u32 	%rs270, %r243;
	and.b16  	%rs272, %rs270, 255;
	setp.ne.s16 	%p68, %rs272, 0;
	or.pred  	%p69, %p67, %p68;
	ld.global.u64 	%rd112, [%rd193+4096];
	{ // callseq 443, 0
	.param .b64 param0;
	st.param.b64 	[param0], %rd112;
	.param .b32 retval0;
	prototype_443 : .callprototype (.param .b32 _) _ (.param .b64 _);
	call (retval0), 
	%rd25, 
	(
	param0
	)
	, prototype_443;
	ld.param.b32 	%r245, [retval0];
	} // callseq 443
	cvt.u16.u32 	%rs273, %r245;
	and.b16  	%rs275, %rs273, 255;
	setp.ne.s16 	%p70, %rs275, 0;
	or.pred  	%p71, %p69, %p70;
	ld.global.u64 	%rd113, [%rd193+6144];
	{ // callseq 444, 0
	.param .b64 param0;
	st.param.b64 	[param0], %rd113;
	.param .b32 retval0;
	prototype_444 : .callprototype (.param .b32 _) _ (.param .b64 _);
	call (retval0), 
	%rd25, 
	(
	param0
	)
	, prototype_444;
	ld.param.b32 	%r247, [retval0];
	} // callseq 444
	cvt.u16.u32 	%rs276, %r247;
	and.b16  	%rs278, %rs276, 255;
	setp.ne.s16 	%p72, %rs278, 0;
	or.pred  	%p73, %p71, %p72;
	ld.global.u64 	%rd114, [%rd193+8192];
	{ // callseq 445, 0
	.param .b64 param0;
	st.param.b64 	[param0], %rd114;
	.param .b32 retval0;
	prototype_445 : .callprototype (.param .b32 _) _ (.param .b64 _);
	call (retval0), 
	%rd25, 
	(
	param0
	)
	, prototype_445;
	ld.param.b32 	%r249, [retval0];
	} // callseq 445
	cvt.u16.u32 	%rs279, %r249;
	and.b16  	%rs281, %rs279, 255;
	setp.ne.s16 	%p74, %rs281, 0;
	or.pred  	%p75, %p73, %p74;
	ld.global.u64 	%rd115, [%rd193+10240];
	{ // callseq 446, 0
	.param .b64 param0;
	st.param.b64 	[param0], %rd115;
	.param .b32 retval0;
	prototype_446 : .callprototype (.param .b32 _) _ (.param .b64 _);
	call (retval0), 
	%rd25, 
	(
	param0
	)
	, prototype_446;
	ld.param.b32 	%r251, [retval0];
	} // callseq 446
	cvt.u16.u32 	%rs282, %r251;
	and.b16  	%rs284, %rs282, 255;
	setp.ne.s16 	%p76, %rs284, 0;
	or.pred  	%p77, %p75, %p76;
	ld.global.u64 	%rd116, [%rd193+12288];
	{ // callseq 447, 0
	.param .b64 param0;
	st.param.b64 	[param0], %rd116;
	.param .b32 retval0;
	prototype_447 : .callprototype (.param .b32 _) _ (.param .b64 _);
	call (retval0), 
	%rd25, 
	(
	param0
	)
	, prototype_447;
	ld.param.b32 	%r253, [retval0];
	} // callseq 447
	cvt.u16.u32 	%rs285, %r253;
	and.b16  	%rs287, %rs285, 255;
	setp.ne.s16 	%p78, %rs287, 0;
	or.pred  	%p79, %p77, %p78;
	ld.global.u64 	%rd117, [%rd193+14336];
	{ // callseq 448, 0
	.param .b64 param0;
	st.param.b64 	[param0], %rd117;
	.param .b32 retval0;
	prototype_448 : .callprototype (.param .b32 _) _ (.param .b64 _);
	call (retval0), 
	%rd25, 
	(
	param0
	)
	, prototype_448;
	ld.param.b32 	%r255, [retval0];
	} // callseq 448
	cvt.u16.u32 	%rs288, %r255;
	and.b16  	%rs290, %rs288, 255;
	setp.ne.s16 	%p80, %rs290, 0;
	or.pred  	%p286, %p79, %p80;
	add.s32 	%r493, %r493, 4096;
	add.s32 	%r491, %r491, 16;
	add.s64 	%rd193, %rd193, 32768;
	setp.ne.s32 	%p81, %r491, 0;
	@%p81 bra 	$L__BB6_60;
$L__BB6_61:
	setp.eq.s32 	%p82, %r48, 0;
	@%p82 bra 	$L__BB6_70;
	and.b32  	%r55, %r47, 7;
	setp.lt.u32 	%p84, %r48, 8;
	@%p84 bra 	$L__BB6_64;
	cvt.u64.u32 	%rd118, %r493;
	add.s64 	%rd119, %rd195, %rd118;
	shl.b64 	%rd120, %rd119, 3;
	add.s64 	%rd121, %rd2, %rd120;
	ld.global.u64 	%rd122, [%rd121];
	{ // callseq 449, 0
	.param .b64 param0;
	st.param.b64 	[param0], %rd122;
	.param .b32 retval0;
	prototype_449 : .callprototype (.param .b32 _) _ (.param .b64 _);
	call (retval0), 
	%rd25, 
	(
	param0
	)
	, prototype_449;
	ld.param.b32 	%r257, [retval0];
	} // callseq 449
	cvt.u16.u32 	%rs291, %r257;
	and.b16  	%rs293, %rs291, 255;
	setp.ne.s16 	%p85, %rs293, 0;
	or.pred  	%p86, %p286, %p85;
	ld.global.u64 	%rd123, [%rd121+2048];
	{ // callseq 450, 0
	.param .b64 param0;
	st.param.b64 	[param0], %rd123;
	.param .b32 retval0;
	prototype_450 : .callprototype (.param .b32 _) _ (.param .b64 _);
	call (retval0), 
	%rd25, 
	(
	param0
	)
	, prototype_450;
	ld.param.b32 	%r259, [retval0];
	} // callseq 450
	cvt.u16.u32 	%rs294, %r259;
	and.b16  	%rs296, %rs294, 255;
	setp.ne.s16 	%p87, %rs296, 0;
	or.pred  	%p88, %p86, %p87;
	ld.global.u64 	%rd124, [%rd121+4096];
	{ // callseq 451, 0
	.param .b64 param0;
	st.param.b64 	[param0], %rd124;
	.param .b32 retval0;
	prototype_451 : .callprototype (.param .b32 _) _ (.param .b64 _);
	call (retval0), 
	%rd25, 
	(
	param0
	)
	, prototype_451;
	ld.param.b32 	%r261, [retval0];
	} // callseq 451
	cvt.u16.u32 	%rs297, %r261;
	and.b16  	%rs299, %rs297, 255;
	setp.ne.s16 	%p89, %rs299, 0;
	or.pred  	%p90, %p88, %p89;
	ld.global.u64 	%rd125, [%rd121+6144];
	{ // callseq 452, 0
	.param .b64 param0;
	st.param.b64 	[param0], %rd125;
	.param .b32 retval0;
	prototype_452 : .callprototype (.param .b32 _) _ (.param .b64 _);
	call (retval0), 
	%rd25, 
	(
	param0
	)
	, prototype_452;
	ld.param.b32 	%r263, [retval0];
	} // callseq 452
	cvt.u16.u32 	%rs300, %r263;
	and.b16  	%rs302, %rs300, 255;
	setp.ne.s16 	%p91, %rs302, 0;
	or.pred  	%p92, %p90, %p91;
	ld.global.u64 	%rd126, [%rd121+8192];
	{ // callseq 453, 0
	.param .b64 param0;
	st.param.b64 	[param0], %rd126;
	.param .b32 retval0;
	prototype_453 : .callprototype (.param .b32 _) _ (.param .b64 _);
	call (retval0), 
	%rd25, 
	(
	param0
	)
	, prototype_453;
	ld.param.b32 	%r265, [retval0];
	} // callseq 453
	cvt.u16.u32 	%rs303, %r265;
	and.b16  	%rs305, %rs303, 255;
	setp.ne.s16 	%p93, %rs305, 0;
	or.pred  	%p94, %p92, %p93;
	ld.global.u64 	%rd127, [%rd121+10240];
	{ // callseq 454, 0
	.param .b64 param0;
	st.param.b64 	[param0], %rd127;
	.param .b32 retval0;
	prototype_454 : .callprototype (.param .b32 _) _ (.param .b64 _);
	call (retval0), 
	%rd25, 
	(
	param0
	)
	, prototype_454;
	ld.param.b32 	%r267, [retval0];
	} // callseq 454
	cvt.u16.u32 	%rs306, %r267;
	and.b16  	%rs308, %rs306, 255;
	setp.ne.s16 	%p95, %rs308, 0;
	or.pred  	%p96, %p94, %p95;
	ld.global.u64 	%rd128, [%rd121+12288];
	{ // callseq 455, 0
	.param .b64 param0;
	st.param.b64 	[param0], %rd128;
	.param .b32 retval0;
	prototype_455 : .callprototype (.param .b32 _) _ (.param .b64 _);
	call (retval0), 
	%rd25, 
	(
	param0
	)
	, prototype_455;
	ld.param.b32 	%r269, [retval0];
	} // callseq 455
	cvt.u16.u32 	%rs309, %r269;
	and.b16  	%rs311, %rs309, 255;
	setp.ne.s16 	%p97, %rs311, 0;
	or.pred  	%p98, %p96, %p97;
	ld.global.u64 	%rd129, [%rd121+14336];
	{ // callseq 456, 0
	.param .b64 param0;
	st.param.b64 	[param0], %rd129;
	.param .b32 retval0;
	prototype_456 : .callprototype (.param .b32 _) _ (.param .b64 _);
	call (retval0), 
	%rd25, 
	(
	param0
	)
	, prototype_456;
	ld.param.b32 	%r271, [retval0];
	} // callseq 456
	cvt.u16.u32 	%rs312, %r271;
	and.b16  	%rs314, %rs312, 255;
	setp.ne.s16 	%p99, %rs314, 0;
	or.pred  	%p286, %p98, %p99;
	add.s32 	%r493, %r493, 2048;
$L__BB6_64:
	setp.eq.s32 	%p100, %r55, 0;
	@%p100 bra 	$L__BB6_70;
	setp.lt.u32 	%p102, %r55, 4;
	@%p102 bra 	$L__BB6_67;
	cvt.u64.u32 	%rd130, %r493;
	add.s64 	%rd131, %rd195, %rd130;
	shl.b64 	%rd132, %rd131, 3;
	add.s64 	%rd133, %rd2, %rd132;
	ld.global.u64 	%rd134, [%rd133];
	{ // callseq 457, 0
	.param .b64 param0;
	st.param.b64 	[param0], %rd134;
	.param .b32 retval0;
	prototype_457 : .callprototype (.param .b32 _) _ (.param .b64 _);
	call (retval0), 
	%rd25, 
	(
	param0
	)
	, prototype_457;
	ld.param.b32 	%r273, [retval0];
	} // callseq 457
	cvt.u16.u32 	%rs315, %r273;
	and.b16  	%rs317, %rs315, 255;
	setp.ne.s16 	%p103, %rs317, 0;
	or.pred  	%p104, %p286, %p103;
	ld.global.u64 	%rd135, [%rd133+2048];
	{ // callseq 458, 0
	.param .b64 param0;
	st.param.b64 	[param0], %rd135;
	.param .b32 retval0;
	prototype_458 : .callprototype (.param .b32 _) _ (.param .b64 _);
	call (retval0), 
	%rd25, 
	(
	param0
	)
	, prototype_458;
	ld.param.b32 	%r275, [retval0];
	} // callseq 458
	cvt.u16.u32 	%rs318, %r275;
	and.b16  	%rs320, %rs318, 255;
	setp.ne.s16 	%p105, %rs320, 0;
	or.pred  	%p106, %p104, %p105;
	ld.global.u64 	%rd136, [%rd133+4096];
	{ // callseq 459, 0
	.param .b64 param0;
	st.param.b64 	[param0], %rd136;
	.param .b32 retval0;
	prototype_459 : .callprototype (.param .b32 _) _ (.param .b64 _);
	call (retval0), 
	%rd25, 
	(
	param0
	)
	, prototype_459;
	ld.param.b32 	%r277, [retval0];
	} // callseq 459
	cvt.u16.u32 	%rs321, %r277;
	and.b16  	%rs323, %rs321, 255;
	setp.ne.s16 	%p107, %rs323, 0;
	or.pred  	%p108, %p106, %p107;
	ld.global.u64 	%rd137, [%rd133+6144];
	{ // callseq 460, 0
	.param .b64 param0;
	st.param.b64 	[param0], %rd137;
	.param .b32 retval0;
	prototype_460 : .callprototype (.param .b32 _) _ (.param .b64 _);
	call (retval0), 
	%rd25, 
	(
	param0
	)
	, prototype_460;
	ld.param.b32 	%r279, [retval0];
	} // callseq 460
	cvt.u16.u32 	%rs324, %r279;
	and.b16  	%rs326, %rs324, 255;
	setp.ne.s16 	%p109, %rs326, 0;
	or.pred  	%p286, %p108, %p109;
	add.s32 	%r493, %r493, 1024;
$L__BB6_67:
	and.b32  	%r281, %r47, 3;
	setp.eq.s32 	%p110, %r281, 0;
	@%p110 bra 	$L__BB6_70;
	cvt.u64.u32 	%rd138, %r493;
	add.s64 	%rd139, %rd138, %rd194;
	shl.b64 	%rd140, %rd139, 3;
	add.s64 	%rd197, %rd2, %rd140;
	cvt.u16.u32 	%rs327, %r489;
	shr.u16 	%rs328, %rs327, 8;
	add.s16 	%rs329, %rs328, 1;
	cvt.u32.u16 	%r282, %rs329;
	and.b32  	%r283, %r282, 3;
	neg.s32 	%r496, %r283;
$L__BB6_69:
	.pragma "nounroll";
	ld.global.u64 	%rd141, [%rd197];
	{ // callseq 461, 0
	.param .b64 param0;
	st.param.b64 	[param0], %rd141;
	.param .b32 retval0;
	prototype_461 : .callprototype (.param .b32 _) _ (.param .b64 _);
	call (retval0), 
	%rd25, 
	(
	param0
	)
	, prototype_461;
	ld.param.b32 	%r284, [retval0];
	} // callseq 461
	cvt.u16.u32 	%rs330, %r284;
	and.b16  	%rs332, %rs330, 255;
	setp.ne.s16 	%p111, %rs332, 0;
	or.pred  	%p286, %p286, %p111;
	add.s64 	%rd197, %rd197, 2048;
	add.s32 	%r496, %r496, 1;
	setp.ne.s32 	%p112, %r496, 0;
	@%p112 bra 	$L__BB6_69;
$L__BB6_70:
	selp.u16 	%rs507, 1, 0, %p286;
$L__BB6_71:
	// begin inline asm
	mov.u32 %r286, %laneid;
	// end inline asm
	cvt.u32.u16 	%r292, %rs507;
	and.b32  	%r288, %r292, 255;
	mov.b32 	%r289, 1;
	mov.b32 	%r290, 31;
	mov.b32 	%r291, -1;
	// begin inline asm
	shfl.sync.down.b32 %r287, %r288, %r289, %r290, %r291;
	// end inline asm
	setp.gt.s32 	%p113, %r286, 30;
	@%p113 bra 	$L__BB6_73;
	and.b16  	%rs333, %rs507, 255;
	setp.ne.s16 	%p114, %rs333, 0;
	and.b32  	%r293, %r287, 255;
	setp.ne.s32 	%p115, %r293, 0;
	or.pred  	%p116, %p114, %p115;
	selp.u16 	%rs507, 1, 0, %p116;
$L__BB6_73:
	cvt.u32.u16 	%r299, %rs507;
	and.b32  	%r295, %r299, 255;
	mov.b32 	%r296, 2;
	mov.b32 	%r297, 31;
	mov.b32 	%r298, -1;
	// begin inline asm
	shfl.sync.down.b32 %r294, %r295, %r296, %r297, %r298;
	// end inline asm
	setp.gt.s32 	%p117, %r286, 29;
	@%p117 bra 	$L__BB6_75;
	and.b16  	%rs334, %rs507, 255;
	setp.ne.s16 	%p118, %rs334, 0;
	and.b32  	%r300, %r294, 255;
	setp.ne.s32 	%p119, %r300, 0;
	or.pred  	%p120, %p118, %p119;
	selp.u16 	%rs507, 1, 0, %p120;
$L__BB6_75:
	cvt.u32.u16 	%r306, %rs507;
	and.b32  	%r302, %r306, 255;
	mov.b32 	%r303, 4;
	mov.b32 	%r304, 31;
	mov.b32 	%r305, -1;
	// begin inline asm
	shfl.sync.down.b32 %r301, %r302, %r303, %r304, %r305;
	// end inline asm
	setp.gt.s32 	%p121, %r286, 27;
	@%p121 bra 	$L__BB6_77;
	and.b16  	%rs335, %rs507, 255;
	setp.ne.s16 	%p122, %rs335, 0;
	and.b32  	%r307, %r301, 255;
	setp.ne.s32 	%p123, %r307, 0;
	or.pred  	%p124, %p122, %p123;
	selp.u16 	%rs507, 1, 0, %p124;
$L__BB6_77:
	cvt.u32.u16 	%r313, %rs507;
	and.b32  	%r309, %r313, 255;
	mov.b32 	%r310, 8;
	mov.b32 	%r311, 31;
	mov.b32 	%r312, -1;
	// begin inline asm
	shfl.sync.down.b32 %r308, %r309, %r310, %r311, %r312;
	// end inline asm
	setp.gt.s32 	%p125, %r286, 23;
	@%p125 bra 	$L__BB6_79;
	and.b16  	%rs336, %rs507, 255;
	setp.ne.s16 	%p126, %rs336, 0;
	and.b32  	%r314, %r308, 255;
	setp.ne.s32 	%p127, %r314, 0;
	or.pred  	%p128, %p126, %p127;
	selp.u16 	%rs507, 1, 0, %p128;
$L__BB6_79:
	cvt.u32.u16 	%r320, %rs507;
	and.b32  	%r316, %r320, 255;
	mov.b32 	%r317, 16;
	mov.b32 	%r318, 31;
	mov.b32 	%r319, -1;
	// begin inline asm
	shfl.sync.down.b32 %r315, %r316, %r317, %r318, %r319;
	// end inline asm
	setp.gt.s32 	%p129, %r286, 15;
	@%p129 bra 	$L__BB6_82;
	and.b16  	%rs337, %rs507, 255;
	setp.ne.s16 	%p130, %rs337, 0;
	and.b32  	%r321, %r315, 255;
	setp.ne.s32 	%p131, %r321, 0;
	or.pred  	%p132, %p130, %p131;
	selp.u16 	%rs507, 1, 0, %p132;
	setp.ne.s32 	%p133, %r286, 0;
	@%p133 bra 	$L__BB6_82;
	shr.u32 	%r322, %r40, 5;
	mov.u32 	%r323, _ZZN3cub18CUB_300001_SM_10006detail6reduce18DeviceReduceKernelINS2_10policy_hubIbyN4cuda3std3__410logical_orIbEEE10Policy1000EN6thrust24THRUST_300001_SM_1000_NS6detail15normal_iteratorINSD_10device_ptrIyEEEEyS9_bPFbyEEEvT0_PT3_T1_NS0_13GridEvenShareISO_EET2_T4_E12temp_storage;
	add.s32 	%r324, %r323, %r322;
	st.shared.u8 	[%r324+8], %rs507;
$L__BB6_82:
	bar.sync 	0;
	setp.ne.s32 	%p134, %r40, 0;
	@%p134 bra 	$L__BB6_86;
	ld.shared.u8 	%rs338, [_ZZN3cub18CUB_300001_SM_10006detail6reduce18DeviceReduceKernelINS2_10policy_hubIbyN4cuda3std3__410logical_orIbEEE10Policy1000EN6thrust24THRUST_300001_SM_1000_NS6detail15normal_iteratorINSD_10device_ptrIyEEEEyS9_bPFbyEEEvT0_PT3_T1_NS0_13GridEvenShareISO_EET2_T4_E12temp_storage+9];
	or.b16  	%rs340, %rs507, %rs338;
	ld.shared.u8 	%rs341, [_ZZN3cub18CUB_300001_SM_10006detail6reduce18DeviceReduceKernelINS2_10policy_hubIbyN4cuda3std3__410logical_orIbEEE10Policy1000EN6thrust24THRUST_300001_SM_1000_NS6detail15normal_iteratorINSD_10device_ptrIyEEEEyS9_bPFbyEEEvT0_PT3_T1_NS0_13GridEvenShareISO_EET2_T4_E12temp_storage+10];
	or.b16  	%rs343, %rs340, %rs341;
	ld.shared.u8 	%rs344, [_ZZN3cub18CUB_300001_SM_10006detail6reduce18DeviceReduceKernelINS2_10policy_hubIbyN4cuda3std3__410logical_orIbEEE10Policy1000EN6thrust24THRUST_300001_SM_1000_NS6detail15normal_iteratorINSD_10device_ptrIyEEEEyS9_bPFbyEEEvT0_PT3_T1_NS0_13GridEvenShareISO_EET2_T4_E12temp_storage+11];
	or.b16  	%rs346, %rs343, %rs344;
	ld.shared.u8 	%rs347, [_ZZN3cub18CUB_300001_SM_10006detail6reduce18DeviceReduceKernelINS2_10policy_hubIbyN4cuda3std3__410logical_orIbEEE10Policy1000EN6thrust24THRUST_300001_SM_1000_NS6detail15normal_iteratorINSD_10device_ptrIyEEEEyS9_bPFbyEEEvT0_PT3_T1_NS0_13GridEvenShareISO_EET2_T4_E12temp_storage+12];
	or.b16  	%rs349, %rs346, %rs347;
	ld.shared.u8 	%rs350, [_ZZN3cub18CUB_300001_SM_10006detail6reduce18DeviceReduceKernelINS2_10policy_hubIbyN4cuda3std3__410logical_orIbEEE10Policy1000EN6thrust24THRUST_300001_SM_1000_NS6detail15normal_iteratorINSD_10device_ptrIyEEEEyS9_bPFbyEEEvT0_PT3_T1_NS0_13GridEvenShareISO_EET2_T4_E12temp_storage+13];
	or.b16  	%rs352, %rs349, %rs350;
	ld.shared.u8 	%rs353, [_ZZN3cub18CUB_300001_SM_10006detail6reduce18DeviceReduceKernelINS2_10policy_hubIbyN4cuda3std3__410logical_orIbEEE10Policy1000EN6thrust24THRUST_300001_SM_1000_NS6detail15normal_iteratorINSD_10device_ptrIyEEEEyS9_bPFbyEEEvT0_PT3_T1_NS0_13GridEvenShareISO_EET2_T4_E12temp_storage+14];
	or.b16  	%rs355, %rs352, %rs353;
	and.b16  	%rs356, %rs355, 255;
	mov.pred 	%p287, -1;
	setp.ne.s16 	%p136, %rs356, 0;
	@%p136 bra 	$L__BB6_85;
	ld.shared.u8 	%rs357, [_ZZN3cub18CUB_300001_SM_10006detail6reduce18DeviceReduceKernelINS2_10policy_hubIbyN4cuda3std3__410logical_orIbEEE10Policy1000EN6thrust24THRUST_300001_SM_1000_NS6detail15normal_iteratorINSD_10device_ptrIyEEEEyS9_bPFbyEEEvT0_PT3_T1_NS0_13GridEvenShareISO_EET2_T4_E12temp_storage+15];
	setp.ne.s16 	%p287, %rs357, 0;
$L__BB6_85:
	selp.u16 	%rs507, 1, 0, %p287;
$L__BB6_86:
	mov.u32 	%r480, %tid.x;
	setp.ne.s32 	%p267, %r480, 0;
	@%p267 bra 	$L__BB6_88;
	cvt.u64.u32 	%rd189, %r2;
	cvta.to.global.u64 	%rd190, %rd24;
	add.s64 	%rd191, %rd190, %rd189;
	st.global.u8 	[%rd191], %rs507;
$L__BB6_88:
	ret;

}
	// .globl	_ZN3cub18CUB_300001_SM_10006detail6reduce28DeviceReduceSingleTileKernelINS2_10policy_hubIbyN4cuda3std3__410logical_orIbEEE10Policy1000EPbSC_iS9_bbNS7_10__identityEEEvT0_T1_T2_T3_T4_T6_
.visible .entry _ZN3cub18CUB_300001_SM_10006detail6reduce28DeviceReduceSingleTileKernelINS2_10policy_hubIbyN4cuda3std3__410logical_orIbEEE10Policy1000EPbSC_iS9_bbNS7_10__identityEEEvT0_T1_T2_T3_T4_T6_(
	.param .u64 .ptr .align 1 _ZN3cub18CUB_300001_SM_10006detail6reduce28DeviceReduceSingleTileKernelINS2_10policy_hubIbyN4cuda3std3__410logical_orIbEEE10Policy1000EPbSC_iS9_bbNS7_10__identityEEEvT0_T1_T2_T3_T4_T6__param_0,
	.param .u64 .ptr .align 1 _ZN3cub18CUB_300001_SM_10006detail6reduce28DeviceReduceSingleTileKernelINS2_10policy_hubIbyN4cuda3std3__410logical_orIbEEE10Policy1000EPbSC_iS9_bbNS7_10__identityEEEvT0_T1_T2_T3_T4_T6__param_1,
	.param .u32 _ZN3cub18CUB_300001_SM_10006detail6reduce28DeviceReduceSingleTileKernelINS2_10policy_hubIbyN4cuda3std3__410logical_orIbEEE10Policy1000EPbSC_iS9_bbNS7_10__identityEEEvT0_T1_T2_T3_T4_T6__param_2,
	.param .align 1 .b8 _ZN3cub18CUB_300001_SM_10006detail6reduce28DeviceReduceSingleTileKernelINS2_10policy_hubIbyN4cuda3std3__410logical_orIbEEE10Policy1000EPbSC_iS9_bbNS7_10__identityEEEvT0_T1_T2_T3_T4_T6__param_3[1],
	.param .u8 _ZN3cub18CUB_300001_SM_10006detail6reduce28DeviceReduceSingleTileKernelINS2_10policy_hubIbyN4cuda3std3__410logical_orIbEEE10Policy1000EPbSC_iS9_bbNS7_10__identityEEEvT0_T1_T2_T3_T4_T6__param_4,
	.param .align 1 .b8 _ZN3cub18CUB_300001_SM_10006detail6reduce28DeviceReduceSingleTileKernelINS2_10policy_hubIbyN4cuda3std3__410logical_orIbEEE10Policy1000EPbSC_iS9_bbNS7_10__identityEEEvT0_T1_T2_T3_T4_T6__param_5[1]
)
.maxntid 256
.minnctapersm 1
{
	.reg .pred 	%p<353>;
	.reg .b16 	%rs<464>;
	.reg .b32 	%r<426>;
	.reg .b64 	%rd<147>;
	// demoted variable
	.shared .align 1 .b8 _ZZN3cub18CUB_300001_SM_10006detail6reduce28DeviceReduceSingleTileKernelINS2_10policy_hubIbyN4cuda3std3__410logical_orIbEEE10Policy1000EPbSC_iS9_bbNS7_10__identityEEEvT0_T1_T2_T3_T4_T6_E12temp_storage[17];
	ld.param.u64 	%rd16, [_ZN3cub18CUB_300001_SM_10006detail6reduce28DeviceReduceSingleTileKernelINS2_10policy_hubIbyN4cuda3std3__410logical_orIbEEE10Policy1000EPbSC_iS9_bbNS7_10__identityEEEvT0_T1_T2_T3_T4_T6__param_0];
	ld.param.u64 	%rd17, [_ZN3cub18CUB_300001_SM_10006detail6reduce28DeviceReduceSingleTileKernelINS2_10policy_hubIbyN4cuda3std3__410logical_orIbEEE10Policy1000EPbSC_iS9_bbNS7_10__identityEEEvT0_T1_T2_T3_T4_T6__param_1];
	ld.param.u32 	%r105, [_ZN3cub18CUB_300001_SM_10006detail6reduce28DeviceReduceSingleTileKernelINS2_10policy_hubIbyN4cuda3std3__410logical_orIbEEE10Policy1000EPbSC_iS9_bbNS7_10__identityEEEvT0_T1_T2_T3_T4_T6__param_2];
	ld.param.s8 	%rs101, [_ZN3cub18CUB_300001_SM_10006detail6reduce28DeviceReduceSingleTileKernelINS2_10policy_hubIbyN4cuda3std3__410logical_orIbEEE10Policy1000EPbSC_iS9_bbNS7_10__identityEEEvT0_T1_T2_T3_T4_T6__param_4];
	cvta.to.global.u64 	%rd1, %rd17;
	setp.ne.s32 	%p60, %r105, 0;
	@%p60 bra 	$L__BB7_3;
	mov.u32 	%r399, %tid.x;
	setp.ne.s32 	%p325, %r399, 0;
	@%p325 bra 	$L__BB7_158;
	st.global.u8 	[%rd1], %rs101;
	bra.uni 	$L__BB7_158;
$L__BB7_3:
	and.b64  	%rd18, %rd16, 3;
	setp.ne.s64 	%p61, %rd18, 0;
	@%p61 bra 	$L__BB7_78;
	setp.gt.s32 	%p187, %r105, 8191;
	@%p187 bra 	$L__BB7_50;
	mov.u32 	%r1, %tid.x;
	setp.ge.s32 	%p245, %r1, %r105;
	mov.b16 	%rs463, 0;
	mov.u32 	%r403, %r1;
	@%p245 bra 	$L__BB7_7;
	cvt.u64.u32 	%rd135, %r1;
	add.s64 	%rd134, %rd16, %rd135;
	// begin inline asm
	{   .reg .u8 datum;    ld.global.nc.u8 datum, [%rd134];    cvt.u16.u8 %rs463, datum;}
	// end inline asm
	add.s32 	%r403, %r1, 256;
$L__BB7_7:
	setp.ge.s32 	%p246, %r403, %r105;
	@%p246 bra 	$L__BB7_14;
	and.b16  	%rs358, %rs463, 255;
	setp.ne.s16 	%p330, %rs358, 0;
	not.b32 	%r307, %r403;
	add.s32 	%r4, %r105, %r307;
	and.b32  	%r308, %r4, 768;
	setp.eq.s32 	%p248, %r308, 768;
	@%p248 bra 	$L__BB7_11;
	cvt.u64.u32 	%rd136, %r403;
	add.s64 	%rd143, %rd16, %rd136;
	shr.u32 	%r309, %r4, 8;
	add.s32 	%r310, %r309, 1;
	and.b32  	%r311, %r310, 3;
	neg.s32 	%r401, %r311;
$L__BB7_10:
	.pragma "nounroll";
	// begin inline asm
	{   .reg .u8 datum;    ld.global.nc.u8 datum, [%rd143];    cvt.u16.u8 %rs359, datum;}
	// end inline asm
	and.b16  	%rs360, %rs359, 255;
	setp.ne.s16 	%p249, %rs360, 0;
	or.pred  	%p330, %p330, %p249;
	add.s32 	%r403, %r403, 256;
	add.s64 	%rd143, %rd143, 256;
	add.s32 	%r401, %r401, 1;
	setp.ne.s32 	%p250, %r401, 0;
	@%p250 bra 	$L__BB7_10;
$L__BB7_11:
	setp.lt.u32 	%p251, %r4, 768;
	@%p251 bra 	$L__BB7_13;
$L__BB7_12:
	cvt.s64.s32 	%rd142, %r403;
	add.s64 	%rd138, %rd16, %rd142;
	// begin inline asm
	{   .reg .u8 datum;    ld.global.nc.u8 datum, [%rd138];    cvt.u16.u8 %rs361, datum;}
	// end inline asm
	and.b16  	%rs365, %rs361, 255;
	setp.ne.s16 	%p252, %rs365, 0;
	or.pred  	%p253, %p330, %p252;
	add.s64 	%rd139, %rd138, 256;
	// begin inline asm
	{   .reg .u8 datum;    ld.global.nc.u8 datum, [%rd139];    cvt.u16.u8 %rs362, datum;}
	// end inline asm
	and.b16  	%rs366, %rs362, 255;
	setp.ne.s16 	%p254, %rs366, 0;
	or.pred  	%p255, %p253, %p254;
	add.s64 	%rd140, %rd138, 512;
	// begin inline asm
	{   .reg .u8 datum;    ld.global.nc.u8 datum, [%rd140];    cvt.u16.u8 %rs363, datum;}
	// end inline asm
	and.b16  	%rs367, %rs363, 255;
	setp.ne.s16 	%p256, %rs367, 0;
	or.pred  	%p257, %p255, %p256;
	add.s64 	%rd141, %rd138, 768;
	// begin inline asm
	{   .reg .u8 datum;    ld.global.nc.u8 datum, [%rd141];    cvt.u16.u8 %rs364, datum;}
	// end inline asm
	and.b16  	%rs368, %rs364, 255;
	setp.ne.s16 	%p258, %rs368, 0;
	or.pred  	%p330, %p257, %p258;
	add.s32 	%r403, %r403, 1024;
	setp.lt.s32 	%p259, %r403, %r105;
	@%p259 bra 	$L__BB7_12;
$L__BB7_13:
	selp.u16 	%rs463, 1, 0, %p330;
$L__BB7_14:
	setp.lt.s32 	%p260, %r105, 256;
	@%p260 bra 	$L__BB7_30;
	// begin inline asm
	mov.u32 %r359, %laneid;
	// end inline asm
	cvt.u32.u16 	%r365, %rs463;
	and.b32  	%r361, %r365, 255;
	mov.b32 	%r362, 1;
	mov.b32 	%r363, 31;
	mov.b32 	%r364, -1;
	// begin inline asm
	shfl.sync.down.b32 %r360, %r361, %r362, %r363, %r364;
	// end inline asm
	setp.gt.s32 	%p299, %r359, 30;
	@%p299 bra 	$L__BB7_17;
	and.b16  	%rs396, %rs463, 255;
	setp.ne.s16 	%p300, %rs396, 0;
	and.b32  	%r366, %r360, 255;
	setp.ne.s32 	%p301, %r366, 0;
	or.pred  	%p302, %p300, %p301;
	selp.u16 	%rs463, 1, 0, %p302;
$L__BB7_17:
	cvt.u32.u16 	%r372, %rs463;
	and.b32  	%r368, %r372, 255;
	mov.b32 	%r369, 2;
	mov.b32 	%r370, 31;
	mov.b32 	%r371, -1;
	// begin inline asm
	shfl.sync.down.b32 %r367, %r368, %r369, %r370, %r371;
	// end inline asm
	setp.gt.s32 	%p303, %r359, 29;
	@%p303 bra 	$L__BB7_19;
	and.b16  	%rs397, %rs463, 255;
	setp.ne.s16 	%p304, %rs397, 0;
	and.b32  	%r373, %r367, 255;
	setp.ne.s32 	%p305, %r373, 0;
	or.pred  	%p306, %p304, %p305;
	selp.u16 	%rs463, 1, 0, %p306;
$L__BB7_19:
	cvt.u32.u16 	%r379, %rs463;
	and.b32  	%r375, %r379, 255;
	mov.b32 	%r376, 4;
	mov.b32 	%r377, 31;
	mov.b32 	%r378, -1;
	// begin inline asm
	shfl.sync.down.b32 %r374, %r375, %r376, %r377, %r378;
	// end inline asm
	setp.gt.s32 	%p307, %r359, 27;
	@%p307 bra 	$L__BB7_21;
	and.b16  	%rs398, %rs463, 255;
	setp.ne.s16 	%p308, %rs398, 0;
	and.b32  	%r380, %r374, 255;
	setp.ne.s32 	%p309, %r380, 0;
	or.pred  	%p310, %p308, %p309;
	selp.u16 	%rs463, 1, 0, %p310;
$L__BB7_21:
	cvt.u32.u16 	%r386, %rs463;
	and.b32  	%r382, %r386, 255;
	mov.b32 	%r383, 8;
	mov.b32 	%r384, 31;
	mov.b32 	%r385, -1;
	// begin inline asm
	shfl.sync.down.b32 %r381, %r382, %r383, %r384, %r385;
	// end inline asm
	setp.gt.s32 	%p311, %r359, 23;
	@%p311 bra 	$L__BB7_23;
	and.b16  	%rs399, %rs463, 255;
	setp.ne.s16 	%p312, %rs399, 0;
	and.b32  	%r387, %r381, 255;
	setp.ne.s32 	%p313, %r387, 0;
	or.pred  	%p314, %p312, %p313;
	selp.u16 	%rs463, 1, 0, %p314;
$L__BB7_23:
	cvt.u32.u16 	%r393, %rs463;
	and.b32  	%r389, %r393, 255;
	mov.b32 	%r390, 16;
	mov.b32 	%r391, 31;
	mov.b32 	%r392, -1;
	// begin inline asm
	shfl.sync.down.b32 %r388, %r389, %r390, %r391, %r392;
	// end inline asm
	setp.gt.s32 	%p315, %r359, 15;
	@%p315 bra 	$L__BB7_26;
	and.b16  	%rs400, %rs463, 255;
	setp.ne.s16 	%p316, %rs400, 0;
	and.b32  	%r394, %r388, 255;
	setp.ne.s32 	%p317, %r394, 0;
	or.pred  	%p318, %p316, %p317;
	selp.u16 	%rs463, 1, 0, %p318;
	setp.ne.s32 	%p319, %r359, 0;
	@%p319 bra 	$L__BB7_26;
	shr.u32 	%r395, %r1, 5;
	mov.u32 	%r396, _ZZN3cub18CUB_300001_SM_10006detail6reduce28DeviceReduceSingleTileKernelINS2_10policy_hubIbyN4cuda3std3__410logical_orIbEEE10Policy1000EPbSC_iS9_bbNS7_10__identityEEEvT0_T1_T2_T3_T4_T6_E12temp_storage;
	add.s32 	%r397, %r396, %r395;
	st.shared.u8 	[%r397+8], %rs463;
$L__BB7_26:
	bar.sync 	0;
	setp.ne.s32 	%p320, %r1, 0;
	@%p320 bra 	$L__BB7_156;
	ld.shared.u8 	%rs401, [_ZZN3cub18CUB_300001_SM_10006detail6reduce28DeviceReduceSingleTileKernelINS2_10policy_hubIbyN4cuda3std3__410logical_orIbEEE10Policy1000EPbSC_iS9_bbNS7_10__identityEEEvT0_T1_T2_T3_T4_T6_E12temp_storage+9];
	or.b16  	%rs403, %rs463, %rs401;
	ld.shared.u8 	%rs404, [_ZZN3cub18CUB_300001_SM_10006detail6reduce28DeviceReduceSingleTileKernelINS2_10policy_hubIbyN4cuda3std3__410logical_orIbEEE10Policy1000EPbSC_iS9_bbNS7_10__identityEEEvT0_T1_T2_T3_T4_T6_E12temp_storage+10];
	or.b16  	%rs406, %rs403, %rs404;
	ld.shared.u8 	%rs407, [_ZZN3cub18CUB_300001_SM_10006detail6reduce28DeviceReduceSingleTileKernelINS2_10policy_hubIbyN4cuda3std3__410logical_orIbEEE10Policy1000EPbSC_iS9_bbNS7_10__identityEEEvT0_T1_T2_T3_T4_T6_E12temp_storage+11];
	or.b16  	%rs409, %rs406, %rs407;
	ld.shared.u8 	%rs410, [_ZZN3cub18CUB_300001_SM_10006detail6reduce28DeviceReduceSingleTileKernelINS2_10policy_hubIbyN4cuda3std3__410logical_orIbEEE10Policy1000EPbSC_iS9_bbNS7_10__identityEEEvT0_T1_T2_T3_T4_T6_E12temp_storage+12];
	or.b16  	%rs412, %rs409, %rs410;
	ld.shared.u8 	%rs413, [_ZZN3cub18CUB_300001_SM_10006detail6reduce28DeviceReduceSingleTileKernelINS2_10policy_hubIbyN4cuda3std3__410logical_orIbEEE10Policy1000EPbSC_iS9_bbNS7_10__identityEEEvT0_T1_T2_T3_T4_T6_E12temp_storage+13];
	or.b16  	%rs415, %rs412, %rs413;
	ld.shared.u8 	%rs416, [_ZZN3cub18CUB_300001_SM_10006detail6reduce28DeviceReduceSingleTileKernelINS2_10policy_hubIbyN4cuda3std3__410logical_orIbEEE10Policy1000EPbSC_iS9_bbNS7_10__identityEEEvT0_T1_T2_T3_T4_T6_E12temp_storage+14];
	or.b16  	%rs418, %rs415, %rs416;
	and.b16  	%rs419, %rs418, 255;
	mov.pred 	%p331, -1;
	setp.ne.s16 	%p322, %rs419, 0;
	@%p322 bra 	$L__BB7_29;
	ld.shared.u8 	%rs420, [_ZZN3cub18CUB_300001_SM_10006detail6reduce28DeviceReduceSingleTileKernelINS2_10policy_hubIbyN4cuda3std3__410logical_orIbEEE10Policy1000EPbSC_iS9_bbNS7_10__identityEEEvT0_T1_T2_T3_T4_T6_E12temp_storage+15];
	setp.ne.s16 	%p331, %rs420, 0;
$L__BB7_29:
	selp.u16 	%rs463, 1, 0, %p331;
	bra.uni 	$L__BB7_156;
$L__BB7_30:
	// begin inline asm
	mov.u32 %r312, %laneid;
	// end inline asm
	and.b32  	%r318, %r1, 992;
	add.s32 	%r319, %r318, 32;
	setp.gt.s32 	%p261, %r319, %r105;
	not.b32 	%r320, %r318;
	add.s32 	%r321, %r105, %r320;
	selp.b32 	%r316, %r321, 31, %p261;
	cvt.u32.u16 	%r322, %rs463;
	and.b32  	%r314, %r322, 255;
	mov.b32 	%r315, 1;
	mov.b32 	%r317, -1;
	// begin inline asm
	shfl.sync.down.b32 %r313, %r314, %r315, %r316, %r317;
	// end inline asm
	setp.ge.s32 	%p262, %r312, %r316;
	@%p262 bra 	$L__BB7_32;
	and.b16  	%rs369, %rs463, 255;
	setp.ne.s16 	%p263, %rs369, 0;
	and.b32  	%r323, %r313, 255;
	setp.ne.s32 	%p264, %r323, 0;
	or.pred  	%p265, %p263, %p264;
	selp.u16 	%rs463, 1, 0, %p265;
$L__BB7_32:
	cvt.u32.u16 	%r329, %rs463;
	and.b32  	%r325, %r329, 255;
	mov.b32 	%r326, 2;
	mov.b32 	%r328, -1;
	// begin inline asm
	shfl.sync.down.b32 %r324, %r325, %r326, %r316, %r328;
	// end inline asm
	add.s32 	%r330, %r312, 2;
	setp.gt.s32 	%p266, %r330, %r316;
	@%p266 bra 	$L__BB7_34;
	and.b16  	%rs370, %rs463, 255;
	setp.ne.s16 	%p267, %rs370, 0;
	and.b32  	%r331, %r324, 255;
	setp.ne.s32 	%p268, %r331, 0;
	or.pred  	%p269, %p267, %p268;
	selp.u16 	%rs463, 1, 0, %p269;
$L__BB7_34:
	cvt.u32.u16 	%r337, %rs463;
	and.b32  	%r333, %r337, 255;
	mov.b32 	%r334, 4;
	mov.b32 	%r336, -1;
	// begin inline asm
	shfl.sync.down.b32 %r332, %r333, %r334, %r316, %r336;
	// end inline asm
	add.s32 	%r338, %r312, 4;
	setp.gt.s32 	%p270, %r338, %r316;
	@%p270 bra 	$L__BB7_36;
	and.b16  	%rs371, %rs463, 255;
	setp.ne.s16 	%p271, %rs371, 0;
	and.b32  	%r339, %r332, 255;
	setp.ne.s32 	%p272, %r339, 0;
	or.pred  	%p273, %p271, %p272;
	selp.u16 	%rs463, 1, 0, %p273;
$L__BB7_36:
	cvt.u32.u16 	%r345, %rs463;
	and.b32  	%r341, %r345, 255;
	mov.b32 	%r342, 8;
	mov.b32 	%r344, -1;
	// begin inline asm
	shfl.sync.down.b32 %r340, %r341, %r342, %r316, %r344;
	// end inline asm
	add.s32 	%r346, %r312, 8;
	setp.gt.s32 	%p274, %r346, %r316;
	@%p274 bra 	$L__BB7_38;
	and.b16  	%rs372, %rs463, 255;
	setp.ne.s16 	%p275, %rs372, 0;
	and.b32  	%r347, %r340, 255;
	setp.ne.s32 	%p276, %r347, 0;
	or.pred  	%p277, %p275, %p276;
	selp.u16 	%rs463, 1, 0, %p277;
$L__BB7_38:
	cvt.u32.u16 	%r353, %rs463;
	and.b32  	%r349, %r353, 255;
	mov.b32 	%r350, 16;
	mov.b32 	%r352, -1;
	// begin inline asm
	shfl.sync.down.b32 %r348, %r349, %r350, %r316, %r352;
	// end inline asm
	add.s32 	%r354, %r312, 16;
	setp.gt.s32 	%p278, %r354, %r316;
	@%p278 bra 	$L__BB7_40;
	and.b16  	%rs373, %rs463, 255;
	setp.ne.s16 	%p279, %rs373, 0;
	and.b32  	%r355, %r348, 255;
	setp.ne.s32 	%p280, %r355, 0;
	or.pred  	%p281, %p279, %p280;
	selp.u16 	%rs463, 1, 0, %p281;
$L__BB7_40:
	setp.ne.s32 	%p282, %r312, 0;
	@%p282 bra 	$L__BB7_42;
	shr.u32 	%r356, %r1, 5;
	mov.u32 	%r357, _ZZN3cub18CUB_300001_SM_10006detail6reduce28DeviceReduceSingleTileKernelINS2_10policy_hubIbyN4cuda3std3__410logical_orIbEEE10Policy1000EPbSC_iS9_bbNS7_10__identityEEEvT0_T1_T2_T3_T4_T6_E12temp_storage;
	add.s32 	%r358, %r357, %r356;
	st.shared.u8 	[%r358+8], %rs463;
$L__BB7_42:
	bar.sync 	0;
	setp.ne.s32 	%p283, %r1, 0;
	setp.lt.s32 	%p284, %r105, 33;
	or.pred  	%p285, %p283, %p284;
	@%p285 bra 	$L__BB7_156;
	ld.shared.u8 	%rs374, [_ZZN3cub18CUB_300001_SM_10006detail6reduce28DeviceReduceSingleTileKernelINS2_10policy_hubIbyN4cuda3std3__410logical_orIbEEE10Policy1000EPbSC_iS9_bbNS7_10__identityEEEvT0_T1_T2_T3_T4_T6_E12temp_storage+9];
	or.b16  	%rs376, %rs463, %rs374;
	and.b16  	%rs377, %rs376, 255;
	setp.ne.s16 	%p11, %rs377, 0;
	selp.u16 	%rs463, 1, 0, %p11;
	setp.lt.u32 	%p286, %r105, 65;
	@%p286 bra 	$L__BB7_156;
	ld.shared.u8 	%rs378, [_ZZN3cub18CUB_300001_SM_10006detail6reduce28DeviceReduceSingleTileKernelINS2_10policy_hubIbyN4cuda3std3__410logical_orIbEEE10Policy1000EPbSC_iS9_bbNS7_10__identityEEEvT0_T1_T2_T3_T4_T6_E12temp_storage+10];
	setp.ne.s16 	%p287, %rs378, 0;
	or.pred  	%p12, %p11, %p287;
	selp.u16 	%rs463, 1, 0, %p12;
	setp.lt.u32 	%p288, %r105, 97;
	@%p288 bra 	$L__BB7_156;
	ld.shared.u8 	%rs381, [_ZZN3cub18CUB_300001_SM_10006detail6reduce28DeviceReduceSingleTileKernelINS2_10policy_hubIbyN4cuda3std3__410logical_orIbEEE10Policy1000EPbSC_iS9_bbNS7_10__identityEEEvT0_T1_T2_T3_T4_T6_E12temp_storage+11];
	setp.ne.s16 	%p289, %rs381, 0;
	or.pred  	%p13, %p12, %p289;
	selp.u16 	%rs463, 1, 0, %p13;
	setp.lt.u32 	%p290, %r105, 129;
	@%p290 bra 	$L__BB7_156;
	ld.shared.u8 	%rs384, [_ZZN3cub18CUB_300001_SM_10006detail6reduce28DeviceReduceSingleTileKernelINS2_10policy_hubIbyN4cuda3std3__410logical_orIbEEE10Policy1000EPbSC_iS9_bbNS7_10__identityEEEvT0_T1_T2_T3_T4_T6_E12temp_storage+12];
	setp.ne.s16 	%p291, %rs384, 0;
	or.pred  	%p14, %p13, %p291;
	selp.u16 	%rs463, 1, 0, %p14;
	setp.lt.u32 	%p292, %r105, 161;
	@%p292 bra 	$L__BB7_156;
	ld.shared.u8 	%rs387, [_ZZN3cub18CUB_300001_SM_10006detail6reduce28DeviceReduceSingleTileKernelINS2_10policy_hubIbyN4cuda3std3__410logical_orIbEEE10Policy1000EPbSC_iS9_bbNS7_10__identityEEEvT0_T1_T2_T3_T4_T6_E12temp_storage+13];
	setp.ne.s16 	%p293, %rs387, 0;
	or.pred  	%p15, %p14, %p293;
	selp.u16 	%rs463, 1, 0, %p15;
	setp.lt.u32 	%p294, %r105, 193;
	@%p294 bra 	$L__BB7_156;
	ld.shared.u8 	%rs390, [_ZZN3cub18CUB_300001_SM_10006detail6reduce28DeviceReduceSingleTileKernelINS2_10policy_hubIbyN4cuda3std3__410logical_orIbEEE10Policy1000EPbSC_iS9_bbNS7_10__identityEEEvT0_T1_T2_T3_T4_T6_E12temp_storage+14];
	setp.ne.s16 	%p295, %rs390, 0;
	or.pred  	%p16, %p15, %p295;
	selp.u16 	%rs463, 1, 0, %p16;
	setp.lt.u32 	%p296, %r105, 225;
	@%p296 bra 	$L__BB7_156;
	ld.shared.u8 	%rs393, [_ZZN3cub18CUB_300001_SM_10006detail6reduce28DeviceReduceSingleTileKernelINS2_10policy_hubIbyN4cuda3std3__410logical_orIbEEE10Policy1000EPbSC_iS9_bbNS7_10__identityEEEvT0_T1_T2_T3_T4_T6_E12temp_storage+15];
	setp.ne.s16 	%p297, %rs393, 0;
	or.pred  	%p298, %p16, %p297;
	selp.u16 	%rs463, 1, 0, %p298;
	bra.uni 	$L__BB7_156;
$L__BB7_50:
	mov.u32 	%r26, %tid.x;
	shl.b32 	%r249, %r26, 2;
	cvt.u64.u32 	%rd113, %r249;
	add.s64 	%rd105, %rd16, %rd113;
	// begin inline asm
	ld.global.nc.u32 %r240, [%rd105];
	// end inline asm
	add.s64 	%rd106, %rd105, 1024;
	// begin inline asm
	ld.global.nc.u32 %r241, [%rd106];
	// end inline asm
	add.s64 	%rd107, %rd105, 2048;
	// begin inline asm
	ld.global.nc.u32 %r242, [%rd107];
	// end inline asm
	add.s64 	%rd108, %rd105, 3072;
	// begin inline asm
	ld.global.nc.u32 %r243, [%rd108];
	// end inline asm
	add.s64 	%rd109, %rd105, 4096;
	// begin inline asm
	ld.global.nc.u32 %r244, [%rd109];
	// end inline asm
	add.s64 	%rd110, %rd105, 5120;
	// begin inline asm
	ld.global.nc.u32 %r245, [%rd110];
	// end inline asm
	add.s64 	%rd111, %rd105, 6144;
	// begin inline asm
	ld.global.nc.u32 %r246, [%rd111];
	// end inline asm
	add.s64 	%rd112, %rd105, 7168;
	// begin inline asm
	ld.global.nc.u32 %r247, [%rd112];
	// end inline asm
	or.b32  	%r250, %r240, %r241;
	or.b32  	%r251, %r250, %r242;
	or.b32  	%r252, %r251, %r243;
	or.b32  	%r253, %r252, %r244;
	or.b32  	%r254, %r253, %r245;
	or.b32  	%r255, %r254, %r246;
	or.b32  	%r256, %r255, %r247;
	setp.ne.s32 	%p332, %r256, 0;
	selp.u16 	%rs463, 1, 0, %p332;
	setp.lt.u32 	%p188, %r105, 16384;
	mov.b32 	%r406, 8192;
	@%p188 bra 	$L__BB7_54;
	add.s32 	%r27, %r105, -8192;
	mov.b32 	%r406, 8192;
$L__BB7_52:
	cvt.s64.s32 	%rd122, %r406;
	add.s64 	%rd114, %rd105, %rd122;
	// begin inline asm
	ld.global.nc.u32 %r258, [%rd114];
	// end inline asm
	add.s64 	%rd115, %rd114, 1024;
	// begin inline asm
	ld.global.nc.u32 %r259, [%rd115];
	// end inline asm
	add.s64 	%rd116, %rd114, 2048;
	// begin inline asm
	ld.global.nc.u32 %r260, [%rd116];
	// end inline asm
	add.s64 	%rd117, %rd114, 3072;
	// begin inline asm
	ld.global.nc.u32 %r261, [%rd117];
	// end inline asm
	add.s64 	%rd118, %rd114, 4096;
	// begin inline asm
	ld.global.nc.u32 %r262, [%rd118];
	// end inline asm
	add.s64 	%rd119, %rd114, 5120;
	// begin inline asm
	ld.global.nc.u32 %r263, [%rd119];
	// end inline asm
	add.s64 	%rd120, %rd114, 6144;
	// begin inline asm
	ld.global.nc.u32 %r264, [%rd120];
	// end inline asm
	add.s64 	%rd121, %rd114, 7168;
	// begin inline asm
	ld.global.nc.u32 %r265, [%rd121];
	// end inline asm
	setp.ne.s32 	%p189, %r258, 0;
	or.pred  	%p190, %p332, %p189;
	setp.ne.s32 	%p191, %r259, 0;
	or.pred  	%p192, %p190, %p191;
	setp.ne.s32 	%p193, %r260, 0;
	or.pred  	%p194, %p192, %p193;
	setp.ne.s32 	%p195, %r261, 0;
	or.pred  	%p196, %p194, %p195;
	setp.ne.s32 	%p197, %r262, 0;
	or.pred  	%p198, %p196, %p197;
	setp.ne.s32 	%p199, %r263, 0;
	or.pred  	%p200, %p198, %p199;
	setp.ne.s32 	%p201, %r264, 0;
	or.pred  	%p202, %p200, %p201;
	setp.ne.s32 	%p203, %r265, 0;
	or.pred  	%p332, %p202, %p203;
	selp.u16 	%rs463, 1, 0, %p332;
	sub.s32 	%r266, %r105, %r406;
	setp.lt.s32 	%p204, %r266, 8192;
	@%p204 bra 	$L__BB7_63;
	add.s32 	%r406, %r406, 8192;
	setp.le.s32 	%p205, %r406, %r27;
	@%p205 bra 	$L__BB7_52;
$L__BB7_54:
	setp.le.s32 	%p206, %r105, %r406;
	@%p206 bra 	$L__BB7_63;
	sub.s32 	%r31, %r105, %r406;
	setp.ge.s32 	%p207, %r26, %r31;
	@%p207 bra 	$L__BB7_63;
	setp.ne.s16 	%p337, %rs463, 0;
	not.b32 	%r267, %r26;
	add.s32 	%r268, %r105, %r267;
	sub.s32 	%r32, %r268, %r406;
	and.b32  	%r269, %r32, 768;
	setp.eq.s32 	%p209, %r269, 768;
	mov.u32 	%r410, %r26;
	@%p209 bra 	$L__BB7_59;
	add.s32 	%r408, %r26, %r406;
	shr.u32 	%r270, %r32, 8;
	add.s32 	%r271, %r270, 1;
	and.b32  	%r272, %r271, 3;
	neg.s32 	%r407, %r272;
	mov.u32 	%r410, %r26;
$L__BB7_58:
	.pragma "nounroll";
	cvt.u64.u32 	%rd124, %r408;
	add.s64 	%rd123, %rd16, %rd124;
	// begin inline asm
	{   .reg .u8 datum;    ld.global.nc.u8 datum, [%rd123];    cvt.u16.u8 %rs326, datum;}
	// end inline asm
	and.b16  	%rs327, %rs326, 255;
	setp.ne.s16 	%p210, %rs327, 0;
	or.pred  	%p337, %p337, %p210;
	add.s32 	%r410, %r410, 256;
	add.s32 	%r408, %r408, 256;
	add.s32 	%r407, %r407, 1;
	setp.ne.s32 	%p211, %r407, 0;
	@%p211 bra 	$L__BB7_58;
$L__BB7_59:
	setp.lt.u32 	%p212, %r32, 768;
	@%p212 bra 	$L__BB7_62;
	cvt.u64.u32 	%rd125, %r406;
	cvt.u64.u32 	%rd126, %r410;
	add.s64 	%rd127, %rd125, %rd126;
	add.s64 	%rd128, %rd127, %rd16;
	add.s64 	%rd144, %rd128, 512;
	add.s32 	%r411, %r410, %r406;
$L__BB7_61:
	cvt.u64.u32 	%rd133, %r411;
	add.s64 	%rd129, %rd16, %rd133;
	// begin inline asm
	{   .reg .u8 datum;    ld.global.nc.u8 datum, [%rd129];    cvt.u16.u8 %rs328, datum;}
	// end inline asm
	and.b16  	%rs332, %rs328, 255;
	setp.ne.s16 	%p213, %rs332, 0;
	or.pred  	%p214, %p337, %p213;
	add.s64 	%rd130, %rd144, -256;
	// begin inline asm
	{   .reg .u8 datum;    ld.global.nc.u8 datum, [%rd130];    cvt.u16.u8 %rs329, datum;}
	// end inline asm
	and.b16  	%rs333, %rs329, 255;
	setp.ne.s16 	%p215, %rs333, 0;
	or.pred  	%p216, %p214, %p215;
	// begin inline asm
	{   .reg .u8 datum;    ld.global.nc.u8 datum, [%rd144];    cvt.u16.u8 %rs330, datum;}
	// end inline asm
	and.b16  	%rs334, %rs330, 255;
	setp.ne.s16 	%p217, %rs334, 0;
	or.pred  	%p218, %p216, %p217;
	add.s64 	%rd132, %rd144, 256;
	// begin inline asm
	{   .reg .u8 datum;    ld.global.nc.u8 datum, [%rd132];    cvt.u16.u8 %rs331, datum;}
	// end inline asm
	and.b16  	%rs335, %rs331, 255;
	setp.ne.s16 	%p219, %rs335, 0;
	or.pred  	%p337, %p218, %p219;
	add.s32 	%r410, %r410, 1024;
	add.s64 	%rd144, %rd144, 1024;
	add.s32 	%r411, %r411, 1024;
	setp.lt.s32 	%p220, %r410, %r31;
	@%p220 bra 	$L__BB7_61;
$L__BB7_62:
	selp.u16 	%rs463, 1, 0, %p337;
$L__BB7_63:
	// begin inline asm
	mov.u32 %r273, %laneid;
	// end inline asm
	cvt.u32.u16 	%r275, %rs463;
	mov.b32 	%r276, 1;
	mov.b32 	%r277, 31;
	mov.b32 	%r278, -1;
	// begin inline asm
	shfl.sync.down.b32 %r274, %r275, %r276, %r277, %r278;
	// end inline asm
	setp.gt.s32 	%p221, %r273, 30;
	@%p221 bra 	$L__BB7_65;
	setp.ne.s16 	%p222, %rs463, 0;
	and.b32  	%r279, %r274, 255;
	setp.ne.s32 	%p223, %r279, 0;
	or.pred  	%p224, %p222, %p223;
	selp.u16 	%rs463, 1, 0, %p224;
$L__BB7_65:
	cvt.u32.u16 	%r281, %rs463;
	mov.b32 	%r282, 2;
	mov.b32 	%r283, 31;
	mov.b32 	%r284, -1;
	// begin inline asm
	shfl.sync.down.b32 %r280, %r281, %r282, %r283, %r284;
	// end inline asm
	setp.gt.s32 	%p225, %r273, 29;
	@%p225 bra 	$L__BB7_67;
	setp.ne.s16 	%p226, %rs463, 0;
	and.b32  	%r285, %r280, 255;
	setp.ne.s32 	%p227, %r285, 0;
	or.pred  	%p228, %p226, %p227;
	selp.u16 	%rs463, 1, 0, %p228;
$L__BB7_67:
	cvt.u32.u16 	%r287, %rs463;
	mov.b32 	%r288, 4;
	mov.b32 	%r289, 31;
	mov.b32 	%r290, -1;
	// begin inline asm
	shfl.sync.down.b32 %r286, %r287, %r288, %r289, %r290;
	// end inline asm
	setp.gt.s32 	%p229, %r273, 27;
	@%p229 bra 	$L__BB7_69;
	setp.ne.s16 	%p230, %rs463, 0;
	and.b32  	%r291, %r286, 255;
	setp.ne.s32 	%p231, %r291, 0;
	or.pred  	%p232, %p230, %p231;
	selp.u16 	%rs463, 1, 0, %p232;
$L__BB7_69:
	cvt.u32.u16 	%r293, %rs463;
	mov.b32 	%r294, 8;
	mov.b32 	%r295, 31;
	mov.b32 	%r296, -1;
	// begin inline asm
	shfl.sync.down.b32 %r292, %r293, %r294, %r295, %r296;
	// end inline asm
	setp.gt.s32 	%p233, %r273, 23;
	@%p233 bra 	$L__BB7_71;
	setp.ne.s16 	%p234, %rs463, 0;
	and.b32  	%r297, %r292, 255;
	setp.ne.s32 	%p235, %r297, 0;
	or.pred  	%p236, %p234, %p235;
	selp.u16 	%rs463, 1, 0, %p236;
$L__BB7_71:
	cvt.u32.u16 	%r299, %rs463;
	mov.b32 	%r300, 16;
	mov.b32 	%r301, 31;
	mov.b32 	%r302, -1;
	// begin inline asm
	shfl.sync.down.b32 %r298, %r299, %r300, %r301, %r302;
	// end inline asm
	setp.gt.s32 	%p237, %r273, 15;
	@%p237 bra 	$L__BB7_74;
	setp.ne.s16 	%p238, %rs463, 0;
	and.b32  	%r303, %r298, 255;
	setp.ne.s32 	%p239, %r303, 0;
	or.pred  	%p240, %p238, %p239;
	selp.u16 	%rs463, 1, 0, %p240;
	setp.ne.s32 	%p241, %r273, 0;
	@%p241 bra 	$L__BB7_74;
	shr.u32 	%r304, %r26, 5;
	mov.u32 	%r305, _ZZN3cub18CUB_300001_SM_10006detail6reduce28DeviceReduceSingleTileKernelINS2_10policy_hubIbyN4cuda3std3__410logical_orIbEEE10Policy1000EPbSC_iS9_bbNS7_10__identityEEEvT0_T1_T2_T3_T4_T6_E12temp_storage;
	add.s32 	%r306, %r305, %r304;
	st.shared.u8 	[%r306+8], %rs463;
$L__BB7_74:
	bar.sync 	0;
	setp.ne.s32 	%p242, %r26, 0;
	@%p242 bra 	$L__BB7_156;
	ld.shared.u8 	%rs336, [_ZZN3cub18CUB_300001_SM_10006detail6reduce28DeviceReduceSingleTileKernelINS2_10policy_hubIbyN4cuda3std3__410logical_orIbEEE10Policy1000EPbSC_iS9_bbNS7_10__identityEEEvT0_T1_T2_T3_T4_T6_E12temp_storage+9];
	or.b16  	%rs338, %rs463, %rs336;
	ld.shared.u8 	%rs339, [_ZZN3cub18CUB_300001_SM_10006detail6reduce28DeviceReduceSingleTileKernelINS2_10policy_hubIbyN4cuda3std3__410logical_orIbEEE10Policy1000EPbSC_iS9_bbNS7_10__identityEEEvT0_T1_T2_T3_T4_T6_E12temp_storage+10];
	or.b16  	%rs341, %rs338, %rs339;
	ld.shared.u8 	%rs342, [_ZZN3cub18CUB_300001_SM_10006detail6reduce28DeviceReduceSingleTileKernelINS2_10policy_hubIbyN4cuda3std3__410logical_orIbEEE10Policy1000EPbSC_iS9_bbNS7_10__identityEEEvT0_T1_T2_T3_T4_T6_E12temp_storage+11];
	or.b16  	%rs344, %rs341, %rs342;
	ld.shared.u8 	%rs345, [_ZZN3cub18CUB_300001_SM_10006detail6reduce28DeviceReduceSingleTileKernelINS2_10policy_hubIbyN4cuda3std3__410logical_orIbEEE10Policy1000EPbSC_iS9_bbNS7_10__identityEEEvT0_T1_T2_T3_T4_T6_E12temp_storage+12];
	or.b16  	%rs347, %rs344, %rs345;
	ld.shared.u8 	%rs348, [_ZZN3cub18CUB_300001_SM_10006detail6reduce28DeviceReduceSingleTileKernelINS2_10policy_hubIbyN4cuda3std3__410logical_orIbEEE10Policy1000EPbSC_iS9_bbNS7_10__identityEEEvT0_T1_T2_T3_T4_T6_E12temp_storage+13];
	or.b16  	%rs350, %rs347, %rs348;
	ld.shared.u8 	%rs351, [_ZZN3cub18CUB_300001_SM_10006detail6reduce28DeviceReduceSingleTileKernelINS2_10policy_hubIbyN4cuda3std3__410logical_orIbEEE10Policy1000EPbSC_iS9_bbNS7_10__identityEEEvT0_T1_T2_T3_T4_T6_E12temp_storage+14];
	or.b16  	%rs353, %rs350, %rs351;
	and.b16  	%rs354, %rs353, 255;
	mov.pred 	%p338, -1;
	setp.ne.s16 	%p244, %rs354, 0;
	@%p244 bra 	$L__BB7_77;
	ld.shared.u8 	%rs355, [_ZZN3cub18CUB_300001_SM_10006detail6reduce28DeviceReduceSingleTileKernelINS2_10policy_hubIbyN4cuda3std3__410logical_orIbEEE10Policy1000EPbSC_iS9_bbNS7_10__identityEEEvT0_T1_T2_T3_T4_T6_E12temp_storage+15];
	setp.ne.s16 	%p338, %rs355, 0;
$L__BB7_77:
	selp.u16 	%rs463, 1, 0, %p338;
	bra.uni 	$L__BB7_156;
$L__BB7_78:
	setp.gt.s32 	%p62, %r105, 8191;
	@%p62 bra 	$L__BB7_124;
	mov.u32 	%r53, %tid.x;
	setp.ge.s32 	%p109, %r53, %r105;
	mov.b16 	%rs463, 0;
	mov.u32 	%r416, %r53;
	@%p109 bra 	$L__BB7_81;
	cvt.u64.u32 	%rd97, %r53;
	add.s64 	%rd96, %rd16, %rd97;
	// begin inline asm
	{   .reg .u8 datum;    ld.global.nc.u8 datum, [%rd96];    cvt.u16.u8 %rs463, datum;}
	// end inline asm
	add.s32 	%r416, %r53, 256;
$L__BB7_81:
	setp.ge.s32 	%p110, %r416, %r105;
	@%p110 bra 	$L__BB7_88;
	and.b16  	%rs263, %rs463, 255;
	setp.ne.s16 	%p343, %rs263, 0;
	not.b32 	%r149, %r416;
	add.s32 	%r56, %r105, %r149;
	and.b32  	%r150, %r56, 768;
	setp.eq.s32 	%p112, %r150, 768;
	@%p112 bra 	$L__BB7_85;
	cvt.u64.u32 	%rd98, %r416;
	add.s64 	%rd145, %rd16, %rd98;
	shr.u32 	%r151, %r56, 8;
	add.s32 	%r152, %r151, 1;
	and.b32  	%r153, %r152, 3;
	neg.s32 	%r414, %r153;
$L__BB7_84:
	.pragma "nounroll";
	// begin inline asm
	{   .reg .u8 datum;    ld.global.nc.u8 datum, [%rd145];    cvt.u16.u8 %rs264, datum;}
	// end inline asm
	and.b16  	%rs265, %rs264, 255;
	setp.ne.s16 	%p113, %rs265, 0;
	or.pred  	%p343, %p343, %p113;
	add.s32 	%r416, %r416, 256;
	add.s64 	%rd145, %rd145, 256;
	add.s32 	%r414, %r414, 1;
	setp.ne.s32 	%p114, %r414, 0;
	@%p114 bra 	$L__BB7_84;
$L__BB7_85:
	setp.lt.u32 	%p115, %r56, 768;
	@%p115 bra 	$L__BB7_87;
$L__BB7_86:
	cvt.s64.s32 	%rd104, %r416;
	add.s64 	%rd100, %rd16, %rd104;
	// begin inline asm
	{   .reg .u8 datum;    ld.global.nc.u8 datum, [%rd100];    cvt.u16.u8 %rs266, datum;}
	// end inline asm
	and.b16  	%rs270, %rs266, 255;
	setp.ne.s16 	%p116, %rs270, 0;
	or.pred  	%p117, %p343, %p116;
	add.s64 	%rd101, %rd100, 256;
	// begin inline asm
	{   .reg .u8 datum;    ld.global.nc.u8 datum, [%rd101];    cvt.u16.u8 %rs267, datum;}
	// end inline asm
	and.b16  	%rs271, %rs267, 255;
	setp.ne.s16 	%p118, %rs271, 0;
	or.pred  	%p119, %p117, %p118;
	add.s64 	%rd102, %rd100, 512;
	// begin inline asm
	{   .reg .u8 datum;    ld.global.nc.u8 datum, [%rd102];    cvt.u16.u8 %rs268, datum;}
	// end inline asm
	and.b16  	%rs272, %rs268, 255;
	setp.ne.s16 	%p120, %rs272, 0;
	or.pred  	%p121, %p119, %p120;
	add.s64 	%rd103, %rd100, 768;
	// begin inline asm
	{   .reg .u8 datum;    ld.global.nc.u8 datum, [%rd103];    cvt.u16.u8 %rs269, datum;}
	// end inline asm
	and.b16  	%rs273, %rs269, 255;
	setp.ne.s16 	%p122, %rs273, 0;
	or.pred  	%p343, %p121, %p122;
	add.s32 	%r416, %r416, 1024;
	setp.lt.s32 	%p123, %r416, %r105;
	@%p123 bra 	$L__BB7_86;
$L__BB7_87:
	selp.u16 	%rs463, 1, 0, %p343;
$L__BB7_88:
	setp.lt.s32 	%p124, %r105, 256;
	@%p124 bra 	$L__BB7_104;
	// begin inline asm
	mov.u32 %r201, %laneid;
	// end inline asm
	cvt.u32.u16 	%r207, %rs463;
	and.b32  	%r203, %r207, 255;
	mov.b32 	%r204, 1;
	mov.b32 	%r205, 31;
	mov.b32 	%r206, -1;
	// begin inline asm
	shfl.sync.down.b32 %r202, %r203, %r204, %r205, %r206;
	// end inline asm
	setp.gt.s32 	%p163, %r201, 30;
	@%p163 bra 	$L__BB7_91;
	and.b16  	%rs301, %rs463, 255;
	setp.ne.s16 	%p164, %rs301, 0;
	and.b32  	%r208, %r202, 255;
	setp.ne.s32 	%p165, %r208, 0;
	or.pred  	%p166, %p164, %p165;
	selp.u16 	%rs463, 1, 0, %p166;
$L__BB7_91:
	cvt.u32.u16 	%r214, %rs463;
	and.b32  	%r210, %r214, 255;
	mov.b32 	%r211, 2;
	mov.b32 	%r212, 31;
	mov.b32 	%r213, -1;
	// begin inline asm
	shfl.sync.down.b32 %r209, %r210, %r211, %r212, %r213;
	// end inline asm
	setp.gt.s32 	%p167, %r201, 29;
	@%p167 bra 	$L__BB7_93;
	and.b16  	%rs302, %rs463, 255;
	setp.ne.s16 	%p168, %rs302, 0;
	and.b32  	%r215, %r209, 255;
	setp.ne.s32 	%p169, %r215, 0;
	or.pred  	%p170, %p168, %p169;
	selp.u16 	%rs463, 1, 0, %p170;
$L__BB7_93:
	cvt.u32.u16 	%r221, %rs463;
	and.b32  	%r217, %r221, 255;
	mov.b32 	%r218, 4;
	mov.b32 	%r219, 31;
	mov.b32 	%r220, -1;
	// begin inline asm
	shfl.sync.down.b32 %r216, %r217, %r218, %r219, %r220;
	// end inline asm
	setp.gt.s32 	%p171, %r201, 27;
	@%p171 bra 	$L__BB7_95;
	and.b16  	%rs303, %rs463, 255;
	setp.ne.s16 	%p172, %rs303, 0;
	and.b32  	%r222, %r216, 255;
	setp.ne.s32 	%p173, %r222, 0;
	or.pred  	%p174, %p172, %p173;
	selp.u16 	%rs463, 1, 0, %p174;
$L__BB7_95:
	cvt.u32.u16 	%r228, %rs463;
	and.b32  	%r224, %r228, 255;
	mov.b32 	%r225, 8;
	mov.b32 	%r226, 31;
	mov.b32 	%r227, -1;
	// begin inline asm
	shfl.sync.down.b32 %r223, %r224, %r225, %r226, %r227;
	// end inline asm
	setp.gt.s32 	%p175, %r201, 23;
	@%p175 bra 	$L__BB7_97;
	and.b16  	%rs304, %rs463, 255;
	setp.ne.s16 	%p176, %rs304, 0;
	and.b32  	%r229, %r223, 255;
	setp.ne.s32 	%p177, %r229, 0;
	or.pred  	%p178, %p176, %p177;
	selp.u16 	%rs463, 1, 0, %p178;
$L__BB7_97:
	cvt.u32.u16 	%r235, %rs463;
	and.b32  	%r231, %r235, 255;
	mov.b32 	%r232, 16;
	mov.b32 	%r233, 31;
	mov.b32 	%r234, -1;
	// begin inline asm
	shfl.sync.down.b32 %r230, %r231, %r232, %r233, %r234;
	// end inline asm
	setp.gt.s32 	%p179, %r201, 15;
	@%p179 bra 	$L__BB7_100;
	and.b16  	%rs305, %rs463, 255;
	setp.ne.s16 	%p180, %rs305, 0;
	and.b32  	%r236, %r230, 255;
	setp.ne.s32 	%p181, %r236, 0;
	or.pred  	%p182, %p180, %p181;
	selp.u16 	%rs463, 1, 0, %p182;
	setp.ne.s32 	%p183, %r201, 0;
	@%p183 bra 	$L__BB7_100;
	shr.u32 	%r237, %r53, 5;
	mov.u32 	%r238, _ZZN3cub18CUB_300001_SM_10006detail6reduce28DeviceReduceSingleTileKernelINS2_10policy_hubIbyN4cuda3std3__410logical_orIbEEE10Policy1000EPbSC_iS9_bbNS7_10__identityEEEvT0_T1_T2_T3_T4_T6_E12temp_storage;
	add.s32 	%r239, %r238, %r237;
	st.shared.u8 	[%r239+8], %rs463;
$L__BB7_100:
	bar.sync 	0;
	setp.ne.s32 	%p184, %r53, 0;
	@%p184 bra 	$L__BB7_156;
	ld.shared.u8 	%rs306, [_ZZN3cub18CUB_300001_SM_10006detail6reduce28DeviceReduceSingleTileKernelINS2_10policy_hubIbyN4cuda3std3__410logical_orIbEEE10Policy1000EPbSC_iS9_bbNS7_10__identityEEEvT0_T1_T2_T3_T4_T6_E12temp_storage+9];
	or.b16  	%rs308, %rs463, %rs306;
	ld.shared.u8 	%rs309, [_ZZN3cub18CUB_300001_SM_10006detail6reduce28DeviceReduceSingleTileKernelINS2_10policy_hubIbyN4cuda3std3__410logical_orIbEEE10Policy1000EPbSC_iS9_bbNS7_10__identityEEEvT0_T1_T2_T3_T4_T6_E12temp_storage+10];
	or.b16  	%rs311, %rs308, %rs309;
	ld.shared.u8 	%rs312, [_ZZN3cub18CUB_300001_SM_10006detail6reduce28DeviceReduceSingleTileKernelINS2_10policy_hubIbyN4cuda3std3__410logical_orIbEEE10Policy1000EPbSC_iS9_bbNS7_10__identityEEEvT0_T1_T2_T3_T4_T6_E12temp_storage+11];
	or.b16  	%rs314, %rs311, %rs312;
	ld.shared.u8 	%rs315, [_ZZN3cub18CUB_300001_SM_10006detail6reduce28DeviceReduceSingleTileKernelINS2_10policy_hubIbyN4cuda3std3__410logical_orIbEEE10Policy1000EPbSC_iS9_bbNS7_10__identityEEEvT0_T1_T2_T3_T4_T6_E12temp_storage+12];
	or.b16  	%rs317, %rs314, %rs315;
	ld.shared.u8 	%rs318, [_ZZN3cub18CUB_300001_SM_10006detail6reduce28DeviceReduceSingleTileKernelINS2_10policy_hubIbyN4cuda3std3__410logical_orIbEEE10Policy1000EPbSC_iS9_bbNS7_10__identityEEEvT0_T1_T2_T3_T4_T6_E12temp_storage+13];
	or.b16  	%rs320, %rs317, %rs318;
	ld.shared.u8 	%rs321, [_ZZN3cub18CUB_300001_SM_10006detail6reduce28DeviceReduceSingleTileKernelINS2_10policy_hubIbyN4cuda3std3__410logical_orIbEEE10Policy1000EPbSC_iS9_bbNS7_10__identityEEEvT0_T1_T2_T3_T4_T6_E12temp_storage+14];
	or.b16  	%rs323, %rs320, %rs321;
	and.b16  	%rs324, %rs323, 255;
	mov.pred 	%p344, -1;
	setp.ne.s16 	%p186, %rs324, 0;
	@%p186 bra 	$L__BB7_103;
	ld.shared.u8 	%rs325, [_ZZN3cub18CUB_300001_SM_10006detail6reduce28DeviceReduceSingleTileKernelINS2_10policy_hubIbyN4cuda3std3__410logical_orIbEEE10Policy1000EPbSC_iS9_bbNS7_10__identityEEEvT0_T1_T2_T3_T4_T6_E12temp_storage+15];
	setp.ne.s16 	%p344, %rs325, 0;
$L__BB7_103:
	selp.u16 	%rs463, 1, 0, %p344;
	bra.uni 	$L__BB7_156;
$L__BB7_104:
	// begin inline asm
	mov.u32 %r154, %laneid;
	// end inline asm
	and.b32  	%r160, %r53, 992;
	add.s32 	%r161, %r160, 32;
	setp.gt.s32 	%p125, %r161, %r105;
	not.b32 	%r162, %r160;
	add.s32 	%r163, %r105, %r162;
	selp.b32 	%r158, %r163, 31, %p125;
	cvt.u32.u16 	%r164, %rs463;
	and.b32  	%r156, %r164, 255;
	mov.b32 	%r157, 1;
	mov.b32 	%r159, -1;
	// begin inline asm
	shfl.sync.down.b32 %r155, %r156, %r157, %r158, %r159;
	// end inline asm
	setp.ge.s32 	%p126, %r154, %r158;
	@%p126 bra 	$L__BB7_106;
	and.b16  	%rs274, %rs463, 255;
	setp.ne.s16 	%p127, %rs274, 0;
	and.b32  	%r165, %r155, 255;
	setp.ne.s32 	%p128, %r165, 0;
	or.pred  	%p129, %p127, %p128;
	selp.u16 	%rs463, 1, 0, %p129;
$L__BB7_106:
	cvt.u32.u16 	%r171, %rs463;
	and.b32  	%r167, %r171, 255;
	mov.b32 	%r168, 2;
	mov.b32 	%r170, -1;
	// begin inline asm
	shfl.sync.down.b32 %r166, %r167, %r168, %r158, %r170;
	// end inline asm
	add.s32 	%r172, %r154, 2;
	setp.gt.s32 	%p130, %r172, %r158;
	@%p130 bra 	$L__BB7_108;
	and.b16  	%rs275, %rs463, 255;
	setp.ne.s16 	%p131, %rs275, 0;
	and.b32  	%r173, %r166, 255;
	setp.ne.s32 	%p132, %r173, 0;
	or.pred  	%p133, %p131, %p132;
	selp.u16 	%rs463, 1, 0, %p133;
$L__BB7_108:
	cvt.u32.u16 	%r179, %rs463;
	and.b32  	%r175, %r179, 255;
	mov.b32 	%r176, 4;
	mov.b32 	%r178, -1;
	// begin inline asm
	shfl.sync.down.b32 %r174, %r175, %r176, %r158, %r178;
	// end inline asm
	add.s32 	%r180, %r154, 4;
	setp.gt.s32 	%p134, %r180, %r158;
	@%p134 bra 	$L__BB7_110;
	and.b16  	%rs276, %rs463, 255;
	setp.ne.s16 	%p135, %rs276, 0;
	and.b32  	%r181, %r174, 255;
	setp.ne.s32 	%p136, %r181, 0;
	or.pred  	%p137, %p135, %p136;
	selp.u16 	%rs463, 1, 0, %p137;
$L__BB7_110:
	cvt.u32.u16 	%r187, %rs463;
	and.b32  	%r183, %r187, 255;
	mov.b32 	%r184, 8;
	mov.b32 	%r186, -1;
	// begin inline asm
	shfl.sync.down.b32 %r182, %r183, %r184, %r158, %r186;
	// end inline asm
	add.s32 	%r188, %r154, 8;
	setp.gt.s32 	%p138, %r188, %r158;
	@%p138 bra 	$L__BB7_112;
	and.b16  	%rs277, %rs463, 255;
	setp.ne.s16 	%p139, %rs277, 0;
	and.b32  	%r189, %r182, 255;
	setp.ne.s32 	%p140, %r189, 0;
	or.pred  	%p141, %p139, %p140;
	selp.u16 	%rs463, 1, 0, %p141;
$L__BB7_112:
	cvt.u32.u16 	%r195, %rs463;
	and.b32  	%r191, %r195, 255;
	mov.b32 	%r192, 16;
	mov.b32 	%r194, -1;
	// begin inline asm
	shfl.sync.down.b32 %r190, %r191, %r192, %r158, %r194;
	// end inline asm
	add.s32 	%r196, %r154, 16;
	setp.gt.s32 	%p142, %r196, %r158;
	@%p142 bra 	$L__BB7_114;
	and.b16  	%rs278, %rs463, 255;
	setp.ne.s16 	%p143, %rs278, 0;
	and.b32  	%r197, %r190, 255;
	setp.ne.s32 	%p144, %r197, 0;
	or.pred  	%p145, %p143, %p144;
	selp.u16 	%rs463, 1, 0, %p145;
$L__BB7_114:
	setp.ne.s32 	%p146, %r154, 0;
	@%p146 bra 	$L__BB7_116;
	shr.u32 	%r198, %r53, 5;
	mov.u32 	%r199, _ZZN3cub18CUB_300001_SM_10006detail6reduce28DeviceReduceSingleTileKernelINS2_10policy_hubIbyN4cuda3std3__410logical_orIbEEE10Policy1000EPbSC_iS9_bbNS7_10__identityEEEvT0_T1_T2_T3_T4_T6_E12temp_storage;
	add.s32 	%r200, %r199, %r198;
	st.shared.u8 	[%r200+8], %rs463;
$L__BB7_116:
	bar.sync 	0;
	setp.ne.s32 	%p147, %r53, 0;
	setp.lt.s32 	%p148, %r105, 33;
	or.pred  	%p149, %p147, %p148;
	@%p149 bra 	$L__BB7_156;
	ld.shared.u8 	%rs279, [_ZZN3cub18CUB_300001_SM_10006detail6reduce28DeviceReduceSingleTileKernelINS2_10policy_hubIbyN4cuda3std3__410logical_orIbEEE10Policy1000EPbSC_iS9_bbNS7_10__identityEEEvT0_T1_T2_T3_T4_T6_E12temp_storage+9];
	or.b16  	%rs281, %rs463, %rs279;
	and.b16  	%rs282, %rs281, 255;
	setp.ne.s16 	%p40, %rs282, 0;
	selp.u16 	%rs463, 1, 0, %p40;
	setp.lt.u32 	%p150, %r105, 65;
	@%p150 bra 	$L__BB7_156;
	ld.shared.u8 	%rs283, [_ZZN3cub18CUB_300001_SM_10006detail6reduce28DeviceReduceSingleTileKernelINS2_10policy_hubIbyN4cuda3std3__410logical_orIbEEE10Policy1000EPbSC_iS9_bbNS7_10__identityEEEvT0_T1_T2_T3_T4_T6_E12temp_storage+10];
	setp.ne.s16 	%p151, %rs283, 0;
	or.pred  	%p41, %p40, %p151;
	selp.u16 	%rs463, 1, 0, %p41;
	setp.lt.u32 	%p152, %r105, 97;
	@%p152 bra 	$L__BB7_156;
	ld.shared.u8 	%rs286, [_ZZN3cub18CUB_300001_SM_10006detail6reduce28DeviceReduceSingleTileKernelINS2_10policy_hubIbyN4cuda3std3__410logical_orIbEEE10Policy1000EPbSC_iS9_bbNS7_10__identityEEEvT0_T1_T2_T3_T4_T6_E12temp_storage+11];
	setp.ne.s16 	%p153, %rs286, 0;
	or.pred  	%p42, %p41, %p153;
	selp.u16 	%rs463, 1, 0, %p42;
	setp.lt.u32 	%p154, %r105, 129;
	@%p154 bra 	$L__BB7_156;
	ld.shared.u8 	%rs289, [_ZZN3cub18CUB_300001_SM_10006detail6reduce28DeviceReduceSingleTileKernelINS2_10policy_hubIbyN4cuda3std3__410logical_orIbEEE10Policy1000EPbSC_iS9_bbNS7_10__identityEEEvT0_T1_T2_T3_T4_T6_E12temp_storage+12];
	setp.ne.s16 	%p155, %rs289, 0;
	or.pred  	%p43, %p42, %p155;
	selp.u16 	%rs463, 1, 0, %p43;
	setp.lt.u32 	%p156, %r105, 161;
	@%p156 bra 	$L__BB7_156;
	ld.shared.u8 	%rs292, [_ZZN3cub18CUB_300001_SM_10006detail6reduce28DeviceReduceSingleTileKernelINS2_10policy_hubIbyN4cuda3std3__410logical_orIbEEE10Policy1000EPbSC_iS9_bbNS7_10__identityEEEvT0_T1_T2_T3_T4_T6_E12temp_storage+13];
	setp.ne.s16 	%p157, %rs292, 0;
	or.pred  	%p44, %p43, %p157;
	selp.u16 	%rs463, 1, 0, %p44;
	setp.lt.u32 	%p158, %r105, 193;
	@%p158 bra 	$L__BB7_156;
	ld.shared.u8 	%rs295, [_ZZN3cub18CUB_300001_SM_10006detail6reduce28DeviceReduceSingleTileKernelINS2_10policy_hubIbyN4cuda3std3__410logical_orIbEEE10Policy1000EPbSC_iS9_bbNS7_10__identityEEEvT0_T1_T2_T3_T4_T6_E12temp_storage+14];
	setp.ne.s16 	%p159, %rs295, 0;
	or.pred  	%p45, %p44, %p159;
	selp.u16 	%rs463, 1, 0, %p45;
	setp.lt.u32 	%p160, %r105, 225;
	@%p160 bra 	$L__BB7_156;
	ld.shared.u8 	%rs298, [_ZZN3cub18CUB_300001_SM_10006detail6reduce28DeviceReduceSingleTileKernelINS2_10policy_hubIbyN4cuda3std3__410logical_orIbEEE10Policy1000EPbSC_iS9_bbNS7_10__identityEEEvT0_T1_T2_T3_T4_T6_E12temp_storage+15];
	setp.ne.s16 	%p161, %rs298, 0;
	or.pred  	%p162, %p45, %p161;
	selp.u16 	%rs463, 1, 0, %p162;
	bra.uni 	$L__BB7_156;
$L__BB7_124:
	mov.u32 	%r78, %tid.x;
	cvt.u64.u32 	%rd51, %r78;
	add.s64 	%rd19, %rd16, %rd51;
	// begin inline asm
	{   .reg .u8 datum;    ld.global.nc.u8 datum, [%rd19];    cvt.u16.u8 %rs102, datum;}
	// end inline asm
	add.s64 	%rd20, %rd19, 256;
	// begin inline asm
	{   .reg .u8 datum;    ld.global.nc.u8 datum, [%rd20];    cvt.u16.u8 %rs103, datum;}
	// end inline asm
	add.s64 	%rd21, %rd19, 512;
	// begin inline asm
	{   .reg .u8 datum;    ld.global.nc.u8 datum, [%rd21];    cvt.u16.u8 %rs104, datum;}
	// end inline asm
	add.s64 	%rd22, %rd19, 768;
	// begin inline asm
	{   .reg .u8 datum;    ld.global.nc.u8 datum, [%rd22];    cvt.u16.u8 %rs105, datum;}
	// end inline asm
	add.s64 	%rd23, %rd19, 1024;
	// begin inline asm
	{   .reg .u8 datum;    ld.global.nc.u8 datum, [%rd23];    cvt.u16.u8 %rs106, datum;}
	// end inline asm
	add.s64 	%rd24, %rd19, 1280;
	// begin inline asm
	{   .reg .u8 datum;    ld.global.nc.u8 datum, [%rd24];    cvt.u16.u8 %rs107, datum;}
	// end inline asm
	add.s64 	%rd25, %rd19, 1536;
	// begin inline asm
	{   .reg .u8 datum;    ld.global.nc.u8 datum, [%rd25];    cvt.u16.u8 %rs108, datum;}
	// end inline asm
	add.s64 	%rd26, %rd19, 1792;
	// begin inline asm
	{   .reg .u8 datum;    ld.global.nc.u8 datum, [%rd26];    cvt.u16.u8 %rs109, datum;}
	// end inline asm
	add.s64 	%rd27, %rd19, 2048;
	// begin inline asm
	{   .reg .u8 datum;    ld.global.nc.u8 datum, [%rd27];    cvt.u16.u8 %rs110, datum;}
	// end inline asm
	add.s64 	%rd28, %rd19, 2304;
	// begin inline asm
	{   .reg .u8 datum;    ld.global.nc.u8 datum, [%rd28];    cvt.u16.u8 %rs111, datum;}
	// end inline asm
	add.s64 	%rd29, %rd19, 2560;
	// begin inline asm
	{   .reg .u8 datum;    ld.global.nc.u8 datum, [%rd29];    cvt.u16.u8 %rs112, datum;}
	// end inline asm
	add.s64 	%rd30, %rd19, 2816;
	// begin inline asm
	{   .reg .u8 datum;    ld.global.nc.u8 datum, [%rd30];    cvt.u16.u8 %rs113, datum;}
	// end inline asm
	add.s64 	%rd31, %rd19, 3072;
	// begin inline asm
	{   .reg .u8 datum;    ld.global.nc.u8 datum, [%rd31];    cvt.u16.u8 %rs114, datum;}
	// end inline asm
	add.s64 	%rd32, %rd19, 3328;
	// begin inline asm
	{   .reg .u8 datum;    ld.global.nc.u8 datum, [%rd32];    cvt.u16.u8 %rs115, datum;}
	// end inline asm
	add.s64 	%rd33, %rd19, 3584;
	// begin inline asm
	{   .reg .u8 datum;    ld.global.nc.u8 datum, [%rd33];    cvt.u16.u8 %rs116, datum;}
	// end inline asm
	add.s64 	%rd34, %rd19, 3840;
	// begin inline asm
	{   .reg .u8 datum;    ld.global.nc.u8 datum, [%rd34];    cvt.u16.u8 %rs117, datum;}
	// end inline asm
	add.s64 	%rd35, %rd19, 4096;
	// begin inline asm
	{   .reg .u8 datum;    ld.global.nc.u8 datum, [%rd35];    cvt.u16.u8 %rs118, datum;}
	// end inline asm
	add.s64 	%rd36, %rd19, 4352;
	// begin inline asm
	{   .reg .u8 datum;    ld.global.nc.u8 datum, [%rd36];    cvt.u16.u8 %rs119, datum;}
	// end inline asm
	add.s64 	%rd37, %rd19, 4608;
	// begin inline asm
	{   .reg .u8 datum;    ld.global.nc.u8 datum, [%rd37];    cvt.u16.u8 %rs120, datum;}
	// end inline asm
	add.s64 	%rd38, %rd19, 4864;
	// begin inline asm
	{   .reg .u8 datum;    ld.global.nc.u8 datum, [%rd38];    cvt.u16.u8 %rs121, datum;}
	// end inline asm
	add.s64 	%rd39, %rd19, 5120;
	// begin inline asm
	{   .reg .u8 datum;    ld.global.nc.u8 datum, [%rd39];    cvt.u16.u8 %rs122, datum;}
	// end inline asm
	add.s64 	%rd40, %rd19, 5376;
	// begin inline asm
	{   .reg .u8 datum;    ld.global.nc.u8 datum, [%rd40];    cvt.u16.u8 %rs123, datum;}
	// end inline asm
	add.s64 	%rd41, %rd19, 5632;
	// begin inline asm
	{   .reg .u8 datum;    ld.global.nc.u8 datum, [%rd41];    cvt.u16.u8 %rs124, datum;}
	// end inline asm
	add.s64 	%rd42, %rd19, 5888;
	// begin inline asm
	{   .reg .u8 datum;    ld.global.nc.u8 datum, [%rd42];    cvt.u16.u8 %rs125, datum;}
	// end inline asm
	add.s64 	%rd43, %rd19, 6144;
	// begin inline asm
	{   .reg .u8 datum;    ld.global.nc.u8 datum, [%rd43];    cvt.u16.u8 %rs126, datum;}
	// end inline asm
	add.s64 	%rd44, %rd19, 6400;
	// begin inline asm
	{   .reg .u8 datum;    ld.global.nc.u8 datum, [%rd44];    cvt.u16.u8 %rs127, datum;}
	// end inline asm
	add.s64 	%rd45, %rd19, 6656;
	// begin inline asm
	{   .reg .u8 datum;    ld.global.nc.u8 datum, [%rd45];    cvt.u16.u8 %rs128, datum;}
	// end inline asm
	add.s64 	%rd46, %rd19, 6912;
	// begin inline asm
	{   .reg .u8 datum;    ld.global.nc.u8 datum, [%rd46];    cvt.u16.u8 %rs129, datum;}
	// end inline asm
	add.s64 	%rd47, %rd19, 7168;
	// begin inline asm
	{   .reg .u8 datum;    ld.global.nc.u8 datum, [%rd47];    cvt.u16.u8 %rs130, datum;}
	// end inline asm
	add.s64 	%rd48, %rd19, 7424;
	// begin inline asm
	{   .reg .u8 datum;    ld.global.nc.u8 datum, [%rd48];    cvt.u16.u8 %rs131, datum;}
	// end inline asm
	add.s64 	%rd49, %rd19, 7680;
	// begin inline asm
	{   .reg .u8 datum;    ld.global.nc.u8 datum, [%rd49];    cvt.u16.u8 %rs132, datum;}
	// end inline asm
	add.s64 	%rd50, %rd19, 7936;
	// begin inline asm
	{   .reg .u8 datum;    ld.global.nc.u8 datum, [%rd50];    cvt.u16.u8 %rs133, datum;}
	// end inline asm
	or.b16  	%rs134, %rs102, %rs103;
	or.b16  	%rs135, %rs134, %rs104;
	or.b16  	%rs136, %rs135, %rs105;
	or.b16  	%rs137, %rs136, %rs106;
	or.b16  	%rs138, %rs137, %rs107;
	or.b16  	%rs139, %rs138, %rs108;
	or.b16  	%rs140, %rs139, %rs109;
	or.b16  	%rs141, %rs140, %rs110;
	or.b16  	%rs142, %rs141, %rs111;
	or.b16  	%rs143, %rs142, %rs112;
	or.b16  	%rs144, %rs143, %rs113;
	or.b16  	%rs145, %rs144, %rs114;
	or.b16  	%rs146, %rs145, %rs115;
	or.b16  	%rs147, %rs146, %rs116;
	or.b16  	%rs148, %rs147, %rs117;
	or.b16  	%rs149, %rs148, %rs118;
	or.b16  	%rs150, %rs149, %rs119;
	or.b16  	%rs151, %rs150, %rs120;
	or.b16  	%rs152, %rs151, %rs121;
	or.b16  	%rs153, %rs152, %rs122;
	or.b16  	%rs154, %rs153, %rs123;
	or.b16  	%rs155, %rs154, %rs124;
	or.b16  	%rs156, %rs155, %rs125;
	or.b16  	%rs157, %rs156, %rs126;
	or.b16  	%rs158, %rs157, %rs127;
	or.b16  	%rs159, %rs158, %rs128;
	or.b16  	%rs160, %rs159, %rs129;
	or.b16  	%rs161, %rs160, %rs130;
	or.b16  	%rs162, %rs161, %rs131;
	or.b16  	%rs163, %rs162, %rs132;
	and.b16  	%rs164, %rs163, 255;
	mov.pred 	%p345, -1;
	setp.ne.s16 	%p64, %rs164, 0;
	@%p64 bra 	$L__BB7_126;
	and.b16  	%rs165, %rs133, 255;
	setp.ne.s16 	%p345, %rs165, 0;
$L__BB7_126:
	selp.u16 	%rs463, 1, 0, %p345;
	setp.lt.u32 	%p65, %r105, 16384;
	mov.b32 	%r419, 8192;
	@%p65 bra 	$L__BB7_132;
	add.s32 	%r79, %r105, -8192;
	mov.b32 	%r419, 8192;
$L__BB7_128:
	cvt.s64.s32 	%rd84, %r419;
	add.s64 	%rd52, %rd19, %rd84;
	// begin inline asm
	{   .reg .u8 datum;    ld.global.nc.u8 datum, [%rd52];    cvt.u16.u8 %rs166, datum;}
	// end inline asm
	add.s64 	%rd53, %rd52, 256;
	// begin inline asm
	{   .reg .u8 datum;    ld.global.nc.u8 datum, [%rd53];    cvt.u16.u8 %rs167, datum;}
	// end inline asm
	add.s64 	%rd54, %rd52, 512;
	// begin inline asm
	{   .reg .u8 datum;    ld.global.nc.u8 datum, [%rd54];    cvt.u16.u8 %rs168, datum;}
	// end inline asm
	add.s64 	%rd55, %rd52, 768;
	// begin inline asm
	{   .reg .u8 datum;    ld.global.nc.u8 datum, [%rd55];    cvt.u16.u8 %rs169, datum;}
	// end inline asm
	add.s64 	%rd56, %rd52, 1024;
	// begin inline asm
	{   .reg .u8 datum;    ld.global.nc.u8 datum, [%rd56];    cvt.u16.u8 %rs170, datum;}
	// end inline asm
	add.s64 	%rd57, %rd52, 1280;
	// begin inline asm
	{   .reg .u8 datum;    ld.global.nc.u8 datum, [%rd57];    cvt.u16.u8 %rs171, datum;}
	// end inline asm
	add.s64 	%rd58, %rd52, 1536;
	// begin inline asm
	{   .reg .u8 datum;    ld.global.nc.u8 datum, [%rd58];    cvt.u16.u8 %rs172, datum;}
	// end inline asm
	add.s64 	%rd59, %rd52, 1792;
	// begin inline asm
	{   .reg .u8 datum;    ld.global.nc.u8 datum, [%rd59];    cvt.u16.u8 %rs173, datum;}
	// end inline asm
	add.s64 	%rd60, %rd52, 2048;
	// begin inline asm
	{   .reg .u8 datum;    ld.global.nc.u8 datum, [%rd60];    cvt.u16.u8 %rs174, datum;}
	// end inline asm
	add.s64 	%rd61, %rd52, 2304;
	// begin inline asm
	{   .reg .u8 datum;    ld.global.nc.u8 datum, [%rd61];    cvt.u16.u8 %rs175, datum;}
	// end inline asm
	add.s64 	%rd62, %rd52, 2560;
	// begin inline asm
	{   .reg .u8 datum;    ld.global.nc.u8 datum, [%rd62];    cvt.u16.u8 %rs176, datum;}
	// end inline asm
	add.s64 	%rd63, %rd52, 2816;
	// begin inline asm
	{   .reg .u8 datum;    ld.global.nc.u8 datum, [%rd63];    cvt.u16.u8 %rs177, datum;}
	// end inline asm
	add.s64 	%rd64, %rd52, 3072;
	// begin inline asm
	{   .reg .u8 datum;    ld.global.nc.u8 datum, [%rd64];    cvt.u16.u8 %rs178, datum;}
	// end inline asm
	add.s64 	%rd65, %rd52, 3328;
	// begin inline asm
	{   .reg .u8 datum;    ld.global.nc.u8 datum, [%rd65];    cvt.u16.u8 %rs179, datum;}
	// end inline asm
	add.s64 	%rd66, %rd52, 3584;
	// begin inline asm
	{   .reg .u8 datum;    ld.global.nc.u8 datum, [%rd66];    cvt.u16.u8 %rs180, datum;}
	// end inline asm
	add.s64 	%rd67, %rd52, 3840;
	// begin inline asm
	{   .reg .u8 datum;    ld.global.nc.u8 datum, [%rd67];    cvt.u16.u8 %rs181, datum;}
	// end inline asm
	add.s64 	%rd68, %rd52, 4096;
	// begin inline asm
	{   .reg .u8 datum;    ld.global.nc.u8 datum, [%rd68];    cvt.u16.u8 %rs182, datum;}
	// end inline asm
	add.s64 	%rd69, %rd52, 4352;
	// begin inline asm
	{   .reg .u8 datum;    ld.global.nc.u8 datum, [%rd69];    cvt.u16.u8 %rs183, datum;}
	// end inline asm
	add.s64 	%rd70, %rd52, 4608;
	// begin inline asm
	{   .reg .u8 datum;    ld.global.nc.u8 datum, [%rd70];    cvt.u16.u8 %rs184, datum;}
	// end inline asm
	add.s64 	%rd71, %rd52, 4864;
	// begin inline asm
	{   .reg .u8 datum;    ld.global.nc.u8 datum, [%rd71];    cvt.u16.u8 %rs185, datum;}
	// end inline asm
	add.s64 	%rd72, %rd52, 5120;
	// begin inline asm
	{   .reg .u8 datum;    ld.global.nc.u8 datum, [%rd72];    cvt.u16.u8 %rs186, datum;}
	// end inline asm
	add.s64 	%rd73, %rd52, 5376;
	// begin inline asm
	{   .reg .u8 datum;    ld.global.nc.u8 datum, [%rd73];    cvt.u16.u8 %rs187, datum;}
	// end inline asm
	add.s64 	%rd74, %rd52, 5632;
	// begin inline asm
	{   .reg .u8 datum;    ld.global.nc.u8 datum, [%rd74];    cvt.u16.u8 %rs188, datum;}
	// end inline asm
	add.s64 	%rd75, %rd52, 5888;
	// begin inline asm
	{   .reg .u8 datum;    ld.global.nc.u8 datum, [%rd75];    cvt.u16.u8 %rs189, datum;}
	// end inline asm
	add.s64 	%rd76, %rd52, 6144;
	// begin inline asm
	{   .reg .u8 datum;    ld.global.nc.u8 datum, [%rd76];    cvt.u16.u8 %rs190, datum;}
	// end inline asm
	add.s64 	%rd77, %rd52, 6400;
	// begin inline asm
	{   .reg .u8 datum;    ld.global.nc.u8 datum, [%rd77];    cvt.u16.u8 %rs191, datum;}
	// end inline asm
	add.s64 	%rd78, %rd52, 6656;
	// begin inline asm
	{   .reg .u8 datum;    ld.global.nc.u8 datum, [%rd78];    cvt.u16.u8 %rs192, datum;}
	// end inline asm
	add.s64 	%rd79, %rd52, 6912;
	// begin inline asm
	{   .reg .u8 datum;    ld.global.nc.u8 datum, [%rd79];    cvt.u16.u8 %rs193, datum;}
	// end inline asm
	add.s64 	%rd80, %rd52, 7168;
	// begin inline asm
	{   .reg .u8 datum;    ld.global.nc.u8 datum, [%rd80];    cvt.u16.u8 %rs194, datum;}
	// end inline asm
	add.s64 	%rd81, %rd52, 7424;
	// begin inline asm
	{   .reg .u8 datum;    ld.global.nc.u8 datum, [%rd81];    cvt.u16.u8 %rs195, datum;}
	// end inline asm
	add.s64 	%rd82, %rd52, 7680;
	// begin inline asm
	{   .reg .u8 datum;    ld.global.nc.u8 datum, [%rd82];    cvt.u16.u8 %rs196, datum;}
	// end inline asm
	add.s64 	%rd83, %rd52, 7936;
	// begin inline asm
	{   .reg .u8 datum;    ld.global.nc.u8 datum, [%rd83];    cvt.u16.u8 %rs197, datum;}
	// end inline asm
	or.b16  	%rs198, %rs463, %rs166;
	or.b16  	%rs199, %rs198, %rs167;
	or.b16  	%rs200, %rs199, %rs168;
	or.b16  	%rs201, %rs200, %rs169;
	or.b16  	%rs202, %rs201, %rs170;
	or.b16  	%rs203, %rs202, %rs171;
	or.b16  	%rs204, %rs203, %rs172;
	or.b16  	%rs205, %rs204, %rs173;
	or.b16  	%rs206, %rs205, %rs174;
	or.b16  	%rs207, %rs206, %rs175;
	or.b16  	%rs208, %rs207, %rs176;
	or.b16  	%rs209, %rs208, %rs177;
	or.b16  	%rs210, %rs209, %rs178;
	or.b16  	%rs211, %rs210, %rs179;
	or.b16  	%rs212, %rs211, %rs180;
	or.b16  	%rs213, %rs212, %rs181;
	or.b16  	%rs214, %rs213, %rs182;
	or.b16  	%rs215, %rs214, %rs183;
	or.b16  	%rs216, %rs215, %rs184;
	or.b16  	%rs217, %rs216, %rs185;
	or.b16  	%rs218, %rs217, %rs186;
	or.b16  	%rs219, %rs218, %rs187;
	or.b16  	%rs220, %rs219, %rs188;
	or.b16  	%rs221, %rs220, %rs189;
	or.b16  	%rs222, %rs221, %rs190;
	or.b16  	%rs223, %rs222, %rs191;
	or.b16  	%rs224, %rs223, %rs192;
	or.b16  	%rs225, %rs224, %rs193;
	or.b16  	%rs226, %rs225, %rs194;
	or.b16  	%rs227, %rs226, %rs195;
	or.b16  	%rs228, %rs227, %rs196;
	and.b16  	%rs229, %rs228, 255;
	mov.pred 	%p346, -1;
	setp.ne.s16 	%p67, %rs229, 0;
	@%p67 bra 	$L__BB7_130;
	and.b16  	%rs230, %rs197, 255;
	setp.ne.s16 	%p346, %rs230, 0;
$L__BB7_130:
	selp.u16 	%rs463, 1, 0, %p346;
	sub.s32 	%r108, %r105, %r419;
	setp.lt.s32 	%p68, %r108, 8192;
	@%p68 bra 	$L__BB7_141;
	add.s32 	%r419, %r419, 8192;
	setp.le.s32 	%p69, %r419, %r79;
	@%p69 bra 	$L__BB7_128;
$L__BB7_132:
	setp.le.s32 	%p70, %r105, %r419;
	@%p70 bra 	$L__BB7_141;
	sub.s32 	%r83, %r105, %r419;
	setp.ge.s32 	%p71, %r78, %r83;
	@%p71 bra 	$L__BB7_141;
	setp.ne.s16 	%p351, %rs463, 0;
	not.b32 	%r109, %r78;
	add.s32 	%r110, %r105, %r109;
	sub.s32 	%r84, %r110, %r419;
	and.b32  	%r111, %r84, 768;
	setp.eq.s32 	%p73, %r111, 768;
	mov.u32 	%r423, %r78;
	@%p73 bra 	$L__BB7_137;
	add.s32 	%r421, %r78, %r419;
	shr.u32 	%r112, %r84, 8;
	add.s32 	%r113, %r112, 1;
	and.b32  	%r114, %r113, 3;
	neg.s32 	%r420, %r114;
	mov.u32 	%r423, %r78;
$L__BB7_136:
	.pragma "nounroll";
	cvt.u64.u32 	%rd86, %r421;
	add.s64 	%rd85, %rd16, %rd86;
	// begin inline asm
	{   .reg .u8 datum;    ld.global.nc.u8 datum, [%rd85];    cvt.u16.u8 %rs231, datum;}
	// end inline asm
	and.b16  	%rs232, %rs231, 255;
	setp.ne.s16 	%p74, %rs232, 0;
	or.pred  	%p351, %p351, %p74;
	add.s32 	%r423, %r423, 256;
	add.s32 	%r421, %r421, 256;
	add.s32 	%r420, %r420, 1;
	setp.ne.s32 	%p75, %r420, 0;
	@%p75 bra 	$L__BB7_136;
$L__BB7_137:
	setp.lt.u32 	%p76, %r84, 768;
	@%p76 bra 	$L__BB7_140;
	cvt.u64.u32 	%rd87, %r419;
	cvt.u64.u32 	%rd88, %r423;
	add.s64 	%rd89, %rd87, %rd88;
	add.s64 	%rd90, %rd89, %rd16;
	add.s64 	%rd146, %rd90, 512;
	add.s32 	%r424, %r423, %r419;
$L__BB7_139:
	cvt.u64.u32 	%rd95, %r424;
	add.s64 	%rd91, %rd16, %rd95;
	// begin inline asm
	{   .reg .u8 datum;    ld.global.nc.u8 datum, [%rd91];    cvt.u16.u8 %rs233, datum;}
	// end inline asm
	and.b16  	%rs237, %rs233, 255;
	setp.ne.s16 	%p77, %rs237, 0;
	or.pred  	%p78, %p351, %p77;
	add.s64 	%rd92, %rd146, -256;
	// begin inline asm
	{   .reg .u8 datum;    ld.global.nc.u8 datum, [%rd92];    cvt.u16.u8 %rs234, datum;}
	// end inline asm
	and.b16  	%rs238, %rs234, 255;
	setp.ne.s16 	%p79, %rs238, 0;
	or.pred  	%p80, %p78, %p79;
	// begin inline asm
	{   .reg .u8 datum;    ld.global.nc.u8 datum, [%rd146];    cvt.u16.u8 %rs235, datum;}
	// end inline asm
	and.b16  	%rs239, %rs235, 255;
	setp.ne.s16 	%p81, %rs239, 0;
	or.pred  	%p82, %p80, %p81;
	add.s64 	%rd94, %rd146, 256;
	// begin inline asm
	{   .reg .u8 datum;    ld.global.nc.u8 datum, [%rd94];    cvt.u16.u8 %rs236, datum;}
	// end inline asm
	and.b16  	%rs240, %rs236, 255;
	setp.ne.s16 	%p83, %rs240, 0;
	or.pred  	%p351, %p82, %p83;
	add.s32 	%r423, %r423, 1024;
	add.s64 	%rd146, %rd146, 1024;
	add.s32 	%r424, %r424, 1024;
	setp.lt.s32 	%p84, %r423, %r83;
	@%p84 bra 	$L__BB7_139;
$L__BB7_140:
	selp.u16 	%rs463, 1, 0, %p351;
$L__BB7_141:
	// begin inline asm
	mov.u32 %r115, %laneid;
	// end inline asm
	cvt.u32.u16 	%r117, %rs463;
	mov.b32 	%r118, 1;
	mov.b32 	%r119, 31;
	mov.b32 	%r120, -1;
	// begin inline asm
	shfl.sync.down.b32 %r116, %r117, %r118, %r119, %r120;
	// end inline asm
	setp.gt.s32 	%p85, %r115, 30;
	@%p85 bra 	$L__BB7_143;
	setp.ne.s16 	%p86, %rs463, 0;
	and.b32  	%r121, %r116, 255;
	setp.ne.s32 	%p87, %r121, 0;
	or.pred  	%p88, %p86, %p87;
	selp.u16 	%rs463, 1, 0, %p88;
$L__BB7_143:
	cvt.u32.u16 	%r123, %rs463;
	mov.b32 	%r124, 2;
	mov.b32 	%r125, 31;
	mov.b32 	%r126, -1;
	// begin inline asm
	shfl.sync.down.b32 %r122, %r123, %r124, %r125, %r126;
	// end inline asm
	setp.gt.s32 	%p89, %r115, 29;
	@%p89 bra 	$L__BB7_145;
	setp.ne.s16 	%p90, %rs463, 0;
	and.b32  	%r127, %r122, 255;
	setp.ne.s32 	%p91, %r127, 0;
	or.pred  	%p92, %p90, %p91;
	selp.u16 	%rs463, 1, 0, %p92;
$L__BB7_145:
	cvt.u32.u16 	%r129, %rs463;
	mov.b32 	%r130, 4;
	mov.b32 	%r131, 31;
	mov.b32 	%r132, -1;
	// begin inline asm
	shfl.sync.down.b32 %r128, %r129, %r130, %r131, %r132;
	// end inline asm
	setp.gt.s32 	%p93, %r115, 27;
	@%p93 bra 	$L__BB7_147;
	setp.ne.s16 	%p94, %rs463, 0;
	and.b32  	%r133, %r128, 255;
	setp.ne.s32 	%p95, %r133, 0;
	or.pred  	%p96, %p94, %p95;
	selp.u16 	%rs463, 1, 0, %p96;
$L__BB7_147:
	cvt.u32.u16 	%r135, %rs463;
	mov.b32 	%r136, 8;
	mov.b32 	%r137, 31;
	mov.b32 	%r138, -1;
	// begin inline asm
	shfl.sync.down.b32 %r134, %r135, %r136, %r137, %r138;
	// end inline asm
	setp.gt.s32 	%p97, %r115, 23;
	@%p97 bra 	$L__BB7_149;
	setp.ne.s16 	%p98, %rs463, 0;
	and.b32  	%r139, %r134, 255;
	setp.ne.s32 	%p99, %r139, 0;
	or.pred  	%p100, %p98, %p99;
	selp.u16 	%rs463, 1, 0, %p100;
$L__BB7_149:
	cvt.u32.u16 	%r141, %rs463;
	mov.b32 	%r142, 16;
	mov.b32 	%r143, 31;
	mov.b32 	%r144, -1;
	// begin inline asm
	shfl.sync.down.b32 %r140, %r141, %r142, %r143, %r144;
	// end inline asm
	setp.gt.s32 	%p101, %r115, 15;
	@%p101 bra 	$L__BB7_152;
	setp.ne.s16 	%p102, %rs463, 0;
	and.b32  	%r145, %r140, 255;
	setp.ne.s32 	%p103, %r145, 0;
	or.pred  	%p104, %p102, %p103;
	selp.u16 	%rs463, 1, 0, %p104;
	setp.ne.s32 	%p105, %r115, 0;
	@%p105 bra 	$L__BB7_152;
	shr.u32 	%r146, %r78, 5;
	mov.u32 	%r147, _ZZN3cub18CUB_300001_SM_10006detail6reduce28DeviceReduceSingleTileKernelINS2_10policy_hubIbyN4cuda3std3__410logical_orIbEEE10Policy1000EPbSC_iS9_bbNS7_10__identityEEEvT0_T1_T2_T3_T4_T6_E12temp_storage;
	add.s32 	%r148, %r147, %r146;
	st.shared.u8 	[%r148+8], %rs463;
$L__BB7_152:
	bar.sync 	0;
	setp.ne.s32 	%p106, %r78, 0;
	@%p106 bra 	$L__BB7_156;
	ld.shared.u8 	%rs241, [_ZZN3cub18CUB_300001_SM_10006detail6reduce28DeviceReduceSingleTileKernelINS2_10policy_hubIbyN4cuda3std3__410logical_orIbEEE10Policy1000EPbSC_iS9_bbNS7_10__identityEEEvT0_T1_T2_T3_T4_T6_E12temp_storage+9];
	or.b16  	%rs243, %rs463, %rs241;
	ld.shared.u8 	%rs244, [_ZZN3cub18CUB_300001_SM_10006detail6reduce28DeviceReduceSingleTileKernelINS2_10policy_hubIbyN4cuda3std3__410logical_orIbEEE10Policy1000EPbSC_iS9_bbNS7_10__identityEEEvT0_T1_T2_T3_T4_T6_E12temp_storage+10];
	or.b16  	%rs246, %rs243, %rs244;
	ld.shared.u8 	%rs247, [_ZZN3cub18CUB_300001_SM_10006detail6reduce28DeviceReduceSingleTileKernelINS2_10policy_hubIbyN4cuda3std3__410logical_orIbEEE10Policy1000EPbSC_iS9_bbNS7_10__identityEEEvT0_T1_T2_T3_T4_T6_E12temp_storage+11];
	or.b16  	%rs249, %rs246, %rs247;
	ld.shared.u8 	%rs250, [_ZZN3cub18CUB_300001_SM_10006detail6reduce28DeviceReduceSingleTileKernelINS2_10policy_hubIbyN4cuda3std3__410logical_orIbEEE10Policy1000EPbSC_iS9_bbNS7_10__identityEEEvT0_T1_T2_T3_T4_T6_E12temp_storage+12];
	or.b16  	%rs252, %rs249, %rs250;
	ld.shared.u8 	%rs253, [_ZZN3cub18CUB_300001_SM_10006detail6reduce28DeviceReduceSingleTileKernelINS2_10policy_hubIbyN4cuda3std3__410logical_orIbEEE10Policy1000EPbSC_iS9_bbNS7_10__identityEEEvT0_T1_T2_T3_T4_T6_E12temp_storage+13];
	or.b16  	%rs255, %rs252, %rs253;
	ld.shared.u8 	%rs256, [_ZZN3cub18CUB_300001_SM_10006detail6reduce28DeviceReduceSingleTileKernelINS2_10policy_hubIbyN4cuda3std3__410logical_orIbEEE10Policy1000EPbSC_iS9_bbNS7_10__identityEEEvT0_T1_T2_T3_T4_T6_E12temp_storage+14];
	or.b16  	%rs258, %rs255, %rs256;
	and.b16  	%rs259, %rs258, 255;
	mov.pred 	%p352, -1;
	setp.ne.s16 	%p108, %rs259, 0;
	@%p108 bra 	$L__BB7_155;
	ld.shared.u8 	%rs260, [_ZZN3cub18CUB_300001_SM_10006detail6reduce28DeviceReduceSingleTileKernelINS2_10policy_hubIbyN4cuda3std3__410logical_orIbEEE10Policy1000EPbSC_iS9_bbNS7_10__identityEEEvT0_T1_T2_T3_T4_T6_E12temp_storage+15];
	setp.ne.s16 	%p352, %rs260, 0;
$L__BB7_155:
	selp.u16 	%rs463, 1, 0, %p352;
$L__BB7_156:
	mov.u32 	%r398, %tid.x;
	setp.ne.s32 	%p323, %r398, 0;
	@%p323 bra 	$L__BB7_158;
	or.b16  	%rs421, %rs101, %rs463;
	and.b16  	%rs422, %rs421, 255;
	setp.ne.s16 	%p324, %rs422, 0;
	selp.u16 	%rs423, 1, 0, %p324;
	st.global.u8 	[%rd1], %rs423;
$L__BB7_158:
	ret;

}


// ===== COMPILED SASS (sm_100) =====

	.target	sm_100

	.elftype	@"ET_EXEC"


//--------------------- .note.nv.tkinfo           --------------------------
	.section	.note.nv.tkinfo,"",@"SHT_NOTE"
	.sectionflags	@"SHF_NOTE_NV_TKINFO"
	.tkinfo
        /*0018*/ 	.word	0x00000002
        /*0030*/ 	.string	""
        /*0030*/ 	.string	"ptxas"
        /*0030*/ 	.string	"Cuda compilation tools, release 13.0, V13.0.88"
        /*0030*/ 	.string	"Build cuda_13.0.r13.0/compiler.36424714_0"
        /*0030*/ 	.string	"-arch sm_100 -m 64 "



//--------------------- .note.nv.cuinfo           --------------------------
	.section	.note.nv.cuinfo,"",@"SHT_NOTE"
	.sectionflags	@"SHF_NOTE_NV_CUINFO"
        /*0018*/ 	.short	0x0002
        /*001a*/ 	.short	0x0064
        /*001c*/ 	.short	0x0082
	.zero		2


//--------------------- .nv.info                  --------------------------
	.section	.nv.info,"",@"SHT_CUDA_INFO"
	.align	4


	//----- nvinfo : EIATTR_REGCOUNT
	.align		4
        /*0000*/ 	.byte	0x04, 0x2f
        /*0002*/ 	.short	(.L_44 - .L_43)
	.align		4
.L_43:
        /*0004*/ 	.word	index@(_ZN3cub18CUB_300001_SM_10006detail11EmptyKernelIvEEvv)
        /*0008*/ 	.word	0x00000004


	//----- nvinfo : EIATTR_FRAME_SIZE
	.align		4
.L_44:
        /*000c*/ 	.byte	0x04, 0x11
        /*000e*/ 	.short	(.L_46 - .L_45)
	.align		4
.L_45:
        /*0010*/ 	.word	index@(_ZN3cub18CUB_300001_SM_10006detail11EmptyKernelIvEEvv)
        /*0014*/ 	.word	0x00000000


	//----- nvinfo : EIATTR_REGCOUNT
	.align		4
.L_46:
        /*0018*/ 	.byte	0x04, 0x2f
        /*001a*/ 	.short	(.L_48 - .L_47)
	.align		4
.L_47:
        /*001c*/ 	.word	index@(_ZN3cub18CUB_300001_SM_10006detail8for_each13static_kernelINS2_12policy_hub_t12policy_500_tEmN6thrust24THRUST_300001_SM_1000_NS8cuda_cub20__uninitialized_fill7functorINS7_10device_ptrIyEEyEEEEvT0_T1_)
        /*0020*/ 	.word	0x00000009


	//----- nvinfo : EIATTR_FRAME_SIZE
	.align		4
.L_48:
        /*0024*/ 	.byte	0x04, 0x11
        /*0026*/ 	.short	(.L_50 - .L_49)
	.align		4
.L_49:
        /*0028*/ 	.word	index@(_ZN3cub18CUB_300001_SM_10006detail8for_each13static_kernelINS2_12policy_hub_t12policy_500_tEmN6thrust24THRUST_300001_SM_1000_NS8cuda_cub20__uninitialized_fill7functorINS7_10device_ptrIyEEyEEEEvT0_T1_)
        /*002c*/ 	.word	0x00000000


	//----- nvinfo : EIATTR_REGCOUNT
	.align		4
.L_50:
        /*0030*/ 	.byte	0x04, 0x2f
        /*0032*/ 	.short	(.L_52 - .L_51)
	.align		4
.L_51:
        /*0034*/ 	.word	index@(_ZN3cub18CUB_300001_SM_10006detail6reduce28DeviceReduceSingleTileKernelINS2_10policy_hubIbjN4cuda3std3__410logical_orIbEEE10Policy1000EN6thrust24THRUST_300001_SM_1000_NS6detail15normal_iteratorINSD_10device_ptrIyEEEEPbjS9_bbPFbyEEEvT0_T1_T2_T3_T4_T6_)
        /*0038*/ 	.word	0x0000005a


	//----- nvinfo : EIATTR_FRAME_SIZE
	.align		4
.L_52:
        /*003c*/ 	.byte	0x04, 0x11
        /*003e*/ 	.short	(.L_54 - .L_53)
	.align		4
.L_53:
        /*0040*/ 	.word	index@(_ZN3cub18CUB_300001_SM_10006detail6reduce28DeviceReduceSingleTileKernelINS2_10policy_hubIbjN4cuda3std3__410logical_orIbEEE10Policy1000EN6thrust24THRUST_300001_SM_1000_NS6detail15normal_iteratorINSD_10device_ptrIyEEEEPbjS9_bbPFbyEEEvT0_T1_T2_T3_T4_T6_)
        /*0044*/ 	.word	0x00000000


	//----- nvinfo : EIATTR_REGCOUNT
	.align		4
.L_54:
        /*0048*/ 	.byte	0x04, 0x2f
        /*004a*/ 	.short	(.L_56 - .L_55)
	.align		4
.L_55:
        /*004c*/ 	.word	index@(_ZN3cub18CUB_300001_SM_10006detail6reduce18DeviceReduceKernelINS2_10policy_hubIbjN4cuda3std3__410logical_orIbEEE10Policy1000EN6thrust24THRUST_300001_SM_1000_NS6detail15normal_iteratorINSD_10device_ptrIyEEEEjS9_bPFbyEEEvT0_PT3_T1_NS0_13GridEvenShareISO_EET2_T4_)
        /*0050*/ 	.word	0x00000050


	//----- nvinfo : EIATTR_FRAME_SIZE
	.align		4
.L_56:
        /*0054*/ 	.byte	0x04, 0x11
        /*0056*/ 	.short	(.L_58 - .L_57)
	.align		4
.L_57:
        /*0058*/ 	.word	index@(_ZN3cub18CUB_300001_SM_10006detail6reduce18DeviceReduceKernelINS2_10policy_hubIbjN4cuda3std3__410logical_orIbEEE10Policy1000EN6thrust24THRUST_300001_SM_1000_NS6detail15normal_iteratorINSD_10device_ptrIyEEEEjS9_bPFbyEEEvT0_PT3_T1_NS0_13GridEvenShareISO_EET2_T4_)
        /*005c*/ 	.word	0x00000008


	//----- nvinfo : EIATTR_REGCOUNT
	.align		4
.L_58:
        /*0060*/ 	.byte	0x04, 0x2f
        /*0062*/ 	.short	(.L_60 - .L_59)
	.align		4
.L_59:
        /*0064*/ 	.word	index@(_ZN3cub18CUB_300001_SM_10006detail6reduce28DeviceReduceSingleTileKernelINS2_10policy_hubIbjN4cuda3std3__410logical_orIbEEE10Policy1000EPbSC_iS9_bbNS7_10__identityEEEvT0_T1_T2_T3_T4_T6_)
        /*0068*/ 	.word	0x0000002d


	//----- nvinfo : EIATTR_FRAME_SIZE
	.align		4
.L_60:
        /*006c*/ 	.byte	0x04, 0x11
        /*006e*/ 	.short	(.L_62 - .L_61)
	.align		4
.L_61:
        /*0070*/ 	.word	index@(_ZN3cub18CUB_300001_SM_10006detail6reduce28DeviceReduceSingleTileKernelINS2_10policy_hubIbjN4cuda3std3__410logical_orIbEEE10Policy1000EPbSC_iS9_bbNS7_10__identityEEEvT0_T1_T2_T3_T4_T6_)
        /*0074*/ 	.word	0x00000000


	//----- nvinfo : EIATTR_REGCOUNT
	.align		4
.L_62:
        /*0078*/ 	.byte	0x04, 0x2f
        /*007a*/ 	.short	(.L_64 - .L_63)
	.align		4
.L_63:
        /*007c*/ 	.word	index@(_ZN3cub18CUB_300001_SM_10006detail6reduce28DeviceReduceSingleTileKernelINS2_10policy_hubIbyN4cuda3std3__410logical_orIbEEE10Policy1000EN6thrust24THRUST_300001_SM_1000_NS6detail15normal_iteratorINSD_10device_ptrIyEEEEPbyS9_bbPFbyEEEvT0_T1_T2_T3_T4_T6_)
        /*0080*/ 	.word	0x00000060


	//----- nvinfo : EIATTR_FRAME_SIZE
	.align		4
.L_64:
        /*0084*/ 	.byte	0x04, 0x11
        /*0086*/ 	.short	(.L_66 - .L_65)
	.align		4
.L_65:
        /*0088*/ 	.word	index@(_ZN3cub18CUB_300001_SM_10006detail6reduce28DeviceReduceSingleTileKernelINS2_10policy_hubIbyN4cuda3std3__410logical_orIbEEE10Policy1000EN6thrust24THRUST_300001_SM_1000_NS6detail15normal_iteratorINSD_10device_ptrIyEEEEPbyS9_bbPFbyEEEvT0_T1_T2_T3_T4_T6_)
        /*008c*/ 	.word	0x00000000


	//----- nvinfo : EIATTR_REGCOUNT
	.align		4
.L_66:
        /*0090*/ 	.byte	0x04, 0x2f
        /*0092*/ 	.short	(.L_68 - .L_67)
	.align		4
.L_67:
        /*0094*/ 	.word	index@(_ZN3cub18CUB_300001_SM_10006detail6reduce18DeviceReduceKernelINS2_10policy_hubIbyN4cuda3std3__410logical_orIbEEE10Policy1000EN6thrust24THRUST_300001_SM_1000_NS6detail15normal_iteratorINSD_10device_ptrIyEEEEyS9_bPFbyEEEvT0_PT3_T1_NS0_13GridEvenShareISO_EET2_T4_)
        /*0098*/ 	.word	0x00000062


	//----- nvinfo : EIATTR_FRAME_SIZE
	.align		4
.L_68:
        /*009c*/ 	.byte	0x04, 0x11
        /*009e*/ 	.short	(.L_70 - .L_69)
	.align		4
.L_69:
        /*00a0*/ 	.word	index@(_ZN3cub18CUB_300001_SM_10006detail6reduce18DeviceReduceKernelINS2_10policy_hubIbyN4cuda3std3__410logical_orIbEEE10Policy1000EN6thrust24THRUST_300001_SM_1000_NS6detail15normal_iteratorINSD_10device_ptrIyEEEEyS9_bPFbyEEEvT0_PT3_T1_NS0_13GridEvenShareISO_EET2_T4_)
        /*00a4*/ 	.word	0x00000000


	//----- nvinfo : EIATTR_REGCOUNT
	.align		4
.L_70:
        /*00a8*/ 	.byte	0x04, 0x2f
        /*00aa*/ 	.short	(.L_72 - .L_71)
	.align		4
.L_71:
        /*00ac*/ 	.word	index@(_ZN3cub18CUB_300001_SM_10006detail6reduce28DeviceReduceSingleTileKernelINS2_10policy_hubIbyN4cuda3std3__410logical_orIbEEE10Policy1000EPbSC_iS9_bbNS7_10__identityEEEvT0_T1_T2_T3_T4_T6_)
        /*00b0*/ 	.word	0x0000002d


	//----- nvinfo : EIATTR_FRAME_SIZE
	.align		4
.L_72:
        /*00b4*/ 	.byte	0x04, 0x11
        /*00b6*/ 	.short	(.L_74 - .L_73)
	.align		4
.L_73:
        /*00b8*/ 	.word	index@(_ZN3cub18CUB_300001_SM_10006detail6reduce28DeviceReduceSingleTileKernelINS2_10policy_hubIbyN4cuda3std3__410logical_orIbEEE10Policy1000EPbSC_iS9_bbNS7_10__identityEEEvT0_T1_T2_T3_T4_T6_)
        /*00bc*/ 	.word	0x00000000


	//----- nvinfo : EIATTR_MIN_STACK_SIZE
	.align		4
.L_74:
        /*00c0*/ 	.byte	0x04, 0x12
        /*00c2*/ 	.short	(.L_76 - .L_75)
	.align		4
.L_75:
        /*00c4*/ 	.word	index@(_ZN3cub18CUB_300001_SM_10006detail6reduce28DeviceReduceSingleTileKernelINS2_10policy_hubIbyN4cuda3std3__410logical_orIbEEE10Policy1000EPbSC_iS9_bbNS7_10__identityEEEvT0_T1_T2_T3_T4_T6_)
        /*00c8*/ 	.word	0x00000000


	//----- nvinfo : EIATTR_MIN_STACK_SIZE
	.align		4
.L_76:
        /*00cc*/ 	.byte	0x04, 0x12
        /*00ce*/ 	.short	(.L_78 - .L_77)
	.align		4
.L_77:
        /*00d0*/ 	.word	index@(_ZN3cub18CUB_300001_SM_10006detail6reduce18DeviceReduceKernelINS2_10policy_hubIbyN4cuda3std3__410logical_orIbEEE10Policy1000EN6thrust24THRUST_300001_SM_1000_NS6detail15normal_iteratorINSD_10device_ptrIyEEEEyS9_bPFbyEEEvT0_PT3_T1_NS0_13GridEvenShareISO_EET2_T4_)
        /*00d4*/ 	.word	0x00000000


	//----- nvinfo : EIATTR_MIN_STACK_SIZE
	.align		4
.L_78:
        /*00d8*/ 	.byte	0x04, 0x12
        /*00da*/ 	.short	(.L_80 - .L_79)
	.align		4
.L_79:
        /*00dc*/ 	.word	index@(_ZN3cub18CUB_300001_SM_10006detail6reduce28DeviceReduceSingleTileKernelINS2_10policy_hubIbyN4cuda3std3__410logical_orIbEEE10Policy1000EN6thrust24THRUST_300001_SM_1000_NS6detail15normal_iteratorINSD_10device_ptrIyEEEEPbyS9_bbPFbyEEEvT0_T1_T2_T3_T4_T6_)
        /*00e0*/ 	.word	0x00000000


	//----- nvinfo : EIATTR_MIN_STACK_SIZE
	.align		4
.L_80:
        /*00e4*/ 	.byte	0x04, 0x12
        /*00e6*/ 	.short	(.L_82 - .L_81)
	.align		4
.L_81:
        /*00e8*/ 	.word	index@(_ZN3cub18CUB_300001_SM_10006detail6reduce28DeviceReduceSingleTileKernelINS2_10policy_hubIbjN4cuda3std3__410logical_orIbEEE10Policy1000EPbSC_iS9_bbNS7_10__identityEEEvT0_T1_T2_T3_T4_T6_)
        /*00ec*/ 	.word	0x00000000


	//----- nvinfo : EIATTR_MIN_STACK_SIZE
	.align		4
.L_82:
        /*00f0*/ 	.byte	0x04, 0x12
        /*00f2*/ 	.short	(.L_84 - .L_83)
	.align		4
.L_83:
        /*00f4*/ 	.word	index@(_ZN3cub18CUB_300001_SM_10006detail6reduce18DeviceReduceKernelINS2_10policy_hubIbjN4cuda3std3__410logical_orIbEEE10Policy1000EN6thrust24THRUST_300001_SM_1000_NS6detail15normal_iteratorINSD_10device_ptrIyEEEEjS9_bPFbyEEEvT0_PT3_T1_NS0_13GridEvenShareISO_EET2_T4_)
        /*00f8*/ 	.word	0x00000008


	//----- nvinfo : EIATTR_MIN_STACK_SIZE
	.align		4
.L_84:
        /*00fc*/ 	.byte	0x04, 0x12
        /*00fe*/ 	.short	(.L_86 - .L_85)
	.align		4
.L_85:
        /*0100*/ 	.word	index@(_ZN3cub18CUB_300001_SM_10006detail6reduce28DeviceReduceSingleTileKernelINS2_10policy_hubIbjN4cuda3std3__410logical_orIbEEE10Policy1000EN6thrust24THRUST_300001_SM_1000_NS6detail15normal_iteratorINSD_10device_ptrIyEEEEPbjS9_bbPFbyEEEvT0_T1_T2_T3_T4_T6_)
        /*0104*/ 	.word	0x00000000


	//----- nvinfo : EIATTR_MIN_STACK_SIZE
	.align		4
.L_86:
        /*0108*/ 	.byte	0x04, 0x12
        /*010a*/ 	.short	(.L_88 - .L_87)
	.align		4
.L_87:
        /*010c*/ 	.word	index@(_ZN3cub18CUB_300001_SM_10006detail8for_each13static_kernelINS2_12policy_hub_t12policy_500_tEmN6thrust24THRUST_300001_SM_1000_NS8cuda_cub20__uninitialized_fill7functorINS7_10device_ptrIyEEyEEEEvT0_T1_)
        /*0110*/ 	.word	0x00000000


	//----- nvinfo : EIATTR_MIN_STACK_SIZE
	.align		4
.L_88:
        /*0114*/ 	.byte	0x04, 0x12
        /*0116*/ 	.short	(.L_90 - .L_89)
	.align		4
.L_89:
        /*0118*/ 	.word	index@(_ZN3cub18CUB_300001_SM_10006detail11EmptyKernelIvEEvv)
        /*011c*/ 	.word	0x00000000
.L_90:


//--------------------- .nv.compat                --------------------------
	.section	.nv.compat,"",@"SHT_CUDA_COMPAT_INFO"
	.align	4
        /*0000*/ 	.byte	0x02, 0x09, 0x00, 0x00, 0x02, 0x02, 0x01, 0x00, 0x02, 0x05, 0x05, 0x00, 0x03, 0x07, 0x01, 0x01
        /*0010*/ 	.byte	0x02, 0x03, 0x00, 0x00, 0x02, 0x06, 0x01, 0x00, 0x04, 0x0b, 0x08, 0x00, 0x09, 0x00, 0x00, 0x00
        /*0020*/ 	.byte	0x00, 0x00, 0x00, 0x00


//--------------------- .nv.info._ZN3cub18CUB_300001_SM_10006detail6reduce28DeviceReduceSingleTileKernelINS2_10policy_hubIbyN4cuda3std3__410logical_orIbEEE10Policy1000EPbSC_iS9_bbNS7_10__identityEEEvT0_T1_T2_T3_T4_T6_ --------------------------
	.section	.nv.info._ZN3cub18CUB_300001_SM_10006detail6reduce28DeviceReduceSingleTileKernelINS2_10policy_hubIbyN4cuda3std3__410logical_orIbEEE10Policy1000EPbSC_iS9_bbNS7_10__identityEEEvT0_T1_T2_T3_T4_T6_,"",@"SHT_CUDA_INFO"
	.sectionflags	@""
	.align	4


	//----- nvinfo : EIATTR_CUDA_API_VERSION
	.align		4
        /*0000*/ 	.byte	0x04, 0x37
        /*0002*/ 	.short	(.L_92 - .L_91)
.L_91:
        /*0004*/ 	.word	0x00000082


	//----- nvinfo : EIATTR_KPARAM_INFO
	.align		4
.L_92:
        /*0008*/ 	.byte	0x04, 0x17
        /*000a*/ 	.short	(.L_94 - .L_93)
.L_93:
        /*000c*/ 	.word	0x00000000
        /*0010*/ 	.short	0x0005
        /*0012*/ 	.short	0x0016
        /*0014*/ 	.byte	0x00, 0xf0, 0x05, 0x00


	//----- nvinfo : EIATTR_KPARAM_INFO
	.align		4
.L_94:
        /*0018*/ 	.byte	0x04, 0x17
        /*001a*/ 	.short	(.L_96 - .L_95)
.L_95:
        /*001c*/ 	.word	0x00000000
        /*0020*/ 	.short	0x0004
        /*0022*/ 	.short	0x0015
        /*0024*/ 	.byte	0x00, 0xf0, 0x05, 0x00


	//----- nvinfo : EIATTR_KPARAM_INFO
	.align		4
.L_96:
        /*0028*/ 	.byte	0x04, 0x17
        /*002a*/ 	.short	(.L_98 - .L_97)
.L_97:
        /*002c*/ 	.word	0x00000000
        /*0030*/ 	.short	0x0003
        /*0032*/ 	.short	0x0014
        /*0034*/ 	.byte	0x00, 0xf0, 0x05, 0x00


	//----- nvinfo : EIATTR_KPARAM_INFO
	.align		4
.L_98:
        /*0038*/ 	.byte	0x04, 0x17
        /*003a*/ 	.short	(.L_100 - .L_99)
.L_99:
        /*003c*/ 	.word	0x00000000
        /*0040*/ 	.short	0x0002
        /*0042*/ 	.short	0x0010
        /*0044*/ 	.byte	0x00, 0xf0, 0x11, 0x00


	//----- nvinfo : EIATTR_KPARAM_INFO
	.align		4
.L_100:
        /*0048*/ 	.byte	0x04, 0x17
        /*004a*/ 	.short	(.L_102 - .L_101)
.L_101:
        /*004c*/ 	.word	0x00000000
        /*0050*/ 	.short	0x0001
        /*0052*/ 	.short	0x0008
        /*0054*/ 	.byte	0x00, 0xf5, 0x21, 0x00


	//----- nvinfo : EIATTR_KPARAM_INFO
	.align		4
.L_102:
        /*0058*/ 	.byte	0x04, 0x17
        /*005a*/ 	.short	(.L_104 - .L_103)
.L_103:
        /*005c*/ 	.word	0x00000000
        /*0060*/ 	.short	0x0000
        /*0062*/ 	.short	0x0000
        /*0064*/ 	.byte	0x00, 0xf5, 0x21, 0x00


	//----- nvinfo : EIATTR_SPARSE_MMA_MASK
	.align		4
.L_104:
        /*0068*/ 	.byte	0x03, 0x50
        /*006a*/ 	.short	0x0000


	//----- nvinfo : EIATTR_MAXREG_COUNT
	.align		4
        /*006c*/ 	.byte	0x03, 0x1b
        /*006e*/ 	.short	0x00ff


	//----- nvinfo : EIATTR_NUM_BARRIERS
	.align		4
        /*0070*/ 	.byte	0x02, 0x4c
        /*0072*/ 	.byte	0x01
	.zero		1


	//----- nvinfo : EIATTR_MERCURY_ISA_VERSION
	.align		4
        /*0074*/ 	.byte	0x03, 0x5f
        /*0076*/ 	.short	0x0101


	//----- nvinfo : EIATTR_COOP_GROUP_MASK_REGIDS
	.align		4
        /*0078*/ 	.byte	0x04, 0x29
        /*007a*/ 	.short	(.L_106 - .L_105)


	//   ....[0]....
.L_105:
        /*007c*/ 	.word	0xffffffff


	//   ....[1]....
        /*0080*/ 	.word	0xffffffff


	//   ....[2]....
        /*0084*/ 	.word	0xffffffff


	//   ....[3]....
        /*0088*/ 	.word	0xffffffff


	//   ....[4]....
        /*008c*/ 	.word	0xffffffff


	//   ....[5]....
        /*0090*/ 	.word	0xffffffff


	//   ....[6]....
        /*0094*/ 	.word	0xffffffff


	//   ....[7]....
        /*0098*/ 	.word	0xffffffff


	//   ....[8]....
        /*009c*/ 	.word	0xffffffff


	//   ....[9]....
        /*00a0*/ 	.word	0xffffffff


	//   ....[10]....
        /*00a4*/ 	.word	0xffffffff


	//   ....[11]....
        /*00a8*/ 	.word	0xffffffff


	//   ....[12]....
        /*00ac*/ 	.word	0xffffffff


	//   ....[13]....
        /*00b0*/ 	.word	0xffffffff


	//   ....[14]....
        /*00b4*/ 	.word	0xffffffff


	//   ....[15]....
        /*00b8*/ 	.word	0xffffffff


	//   ....[16]....
        /*00bc*/ 	.word	0xffffffff


	//   ....[17]....
        /*00c0*/ 	.word	0xffffffff


	//   ....[18]....
        /*00c4*/ 	.word	0xffffffff


	//   ....[19]....
        /*00c8*/ 	.word	0xffffffff


	//   ....[20]....
        /*00cc*/ 	.word	0xffffffff


	//   ....[21]....
        /*00d0*/ 	.word	0xffffffff


	//   ....[22]....
        /*00d4*/ 	.word	0xffffffff


	//   ....[23]....
        /*00d8*/ 	.word	0xffffffff


	//   ....[24]....
        /*00dc*/ 	.word	0xffffffff


	//   ....[25]....
        /*00e0*/ 	.word	0xffffffff


	//   ....[26]....
        /*00e4*/ 	.word	0xffffffff


	//   ....[27]....
        /*00e8*/ 	.word	0xffffffff


	//   ....[28]....
        /*00ec*/ 	.word	0xffffffff


	//   ....[29]....
        /*00f0*/ 	.word	0xffffffff


	//----- nvinfo : EIATTR_COOP_GROUP_INSTR_OFFSETS
	.align		4
.L_106:
        /*00f4*/ 	.byte	0x04, 0x28
        /*00f6*/ 	.short	(.L_108 - .L_107)


	//   ....[0]....
.L_107:
        /*00f8*/ 	.word	0x00000a50


	//   ....[1]....
        /*00fc*/ 	.word	0x00000ae0


	//   ....[2]....
        /*0100*/ 	.word	0x00000b60


	//   ....[3]....
        /*0104*/ 	.word	0x00000be0


	//   ....[4]....
        /*0108*/ 	.word	0x00000c60


	//   ....[5]....
        /*010c*/ 	.word	0x00000ef0


	//   ....[6]....
        /*0110*/ 	.word	0x00000f90


	//   ....[7]....
        /*0114*/ 	.word	0x00001020


	//   ....[8]....
        /*0118*/ 	.word	0x000010b0


	//   ....[9]....
        /*011c*/ 	.word	0x00001170


	//   ....[10]....
        /*0120*/ 	.word	0x000020d0


	//   ....[11]....
        /*0124*/ 	.word	0x00002170


	//   ....[12]....
        /*0128*/ 	.word	0x000021f0


	//   ....[13]....
        /*012c*/ 	.word	0x00002270


	//   ....[14]....
        /*0130*/ 	.word	0x000022f0


	//   ....[15]....
        /*0134*/ 	.word	0x00002e40


	//   ....[16]....
        /*0138*/ 	.word	0x00002ed0


	//   ....[17]....
        /*013c*/ 	.word	0x00002f50


	//   ....[18]....
        /*0140*/ 	.word	0x00002fd0


	//   ....[19]....
        /*0144*/ 	.word	0x00003050


	//   ....[20]....
        /*0148*/ 	.word	0x000032e0


	//   ....[21]....
        /*014c*/ 	.word	0x00003390


	//   ....[22]....
        /*0150*/ 	.word	0x00003420


	//   ....[23]....
        /*0154*/ 	.word	0x000034a0


	//   ....[24]....
        /*0158*/ 	.word	0x00003550


	//   ....[25]....
        /*015c*/ 	.word	0x00004920


	//   ....[26]....
        /*0160*/ 	.word	0x000049c0


	//   ....[27]....
        /*0164*/ 	.word	0x00004a40


	//   ....[28]....
        /*0168*/ 	.word	0x00004ac0


	//   ....[29]....
        /*016c*/ 	.word	0x00004b40


	//----- nvinfo : EIATTR_VRC_CTA_INIT_COUNT
	.align		4
.L_108:
        /*0170*/ 	.byte	0x02, 0x4a
	.zero		1
	.zero		1


	//----- nvinfo : EIATTR_EXIT_INSTR_OFFSETS
	.align		4
        /*0174*/ 	.byte	0x04, 0x1c
        /*0176*/ 	.short	(.L_110 - .L_109)


	//   ....[0]....
.L_109:
        /*0178*/ 	.word	0x000000a0


	//   ....[1]....
        /*017c*/ 	.word	0x000000d0


	//   ....[2]....
        /*0180*/ 	.word	0x00004d90


	//   ....[3]....
        /*0184*/ 	.word	0x00004de0


	//----- nvinfo : EIATTR_MAX_THREADS
	.align		4
.L_110:
        /*0188*/ 	.byte	0x04, 0x05
        /*018a*/ 	.short	(.L_112 - .L_111)
.L_111:
        /*018c*/ 	.word	0x00000100
        /*0190*/ 	.word	0x00000001
        /*0194*/ 	.word	0x00000001


	//----- nvinfo : EIATTR_CRS_STACK_SIZE
	.align		4
.L_112:
        /*0198*/ 	.byte	0x04, 0x1e
        /*019a*/ 	.short	(.L_114 - .L_113)
.L_113:
        /*019c*/ 	.word	0x00000000


	//----- nvinfo : EIATTR_CBANK_PARAM_SIZE
	.align		4
.L_114:
        /*01a0*/ 	.byte	0x03, 0x19
        /*01a2*/ 	.short	0x0017


	//----- nvinfo : EIATTR_PARAM_CBANK
	.align		4
        /*01a4*/ 	.byte	0x04, 0x0a
        /*01a6*/ 	.short	(.L_116 - .L_115)
	.align		4
.L_115:
        /*01a8*/ 	.word	index@(.nv.constant0._ZN3cub18CUB_300001_SM_10006detail6reduce28DeviceReduceSingleTileKernelINS2_10policy_hubIbyN4cuda3std3__410logical_orIbEEE10Policy1000EPbSC_iS9_bbNS7_10__identityEEEvT0_T1_T2_T3_T4_T6_)
        /*01ac*/ 	.short	0x0380
        /*01ae*/ 	.short	0x0017


	//----- nvinfo : EIATTR_SW_WAR
	.align		4
.L_116:
        /*01b0*/ 	.byte	0x04, 0x36
        /*01b2*/ 	.short	(.L_118 - .L_117)
.L_117:
        /*01b4*/ 	.word	0x00000008
.L_118:


//--------------------- .nv.info._ZN3cub18CUB_300001_SM_10006detail6reduce18DeviceReduceKernelINS2_10policy_hubIbyN4cuda3std3__410logical_orIbEEE10Policy1000EN6thrust24THRUST_300001_SM_1000_NS6detail15normal_iteratorINSD_10device_ptrIyEEEEyS9_bPFbyEEEvT0_PT3_T1_NS0_13GridEvenShareISO_EET2_T4_ --------------------------
	.section	.nv.info._ZN3cub18CUB_300001_SM_10006detail6reduce18DeviceReduceKernelINS2_10policy_hubIbyN4cuda3std3__410logical_orIbEEE10Policy1000EN6thrust24THRUST_300001_SM_1000_NS6detail15normal_iteratorINSD_10device_ptrIyEEEEyS9_bPFbyEEEvT0_PT3_T1_NS0_13GridEvenShareISO_EET2_T4_,"",@"SHT_CUDA_INFO"
	.sectionflags	@""
	.align	4


	//----- nvinfo : EIATTR_CUDA_API_VERSION
	.align		4
        /*0000*/ 	.byte	0x04, 0x37
        /*0002*/ 	.short	(.L_120 - .L_119)
.L_119:
        /*0004*/ 	.word	0x00000082


	//----- nvinfo : EIATTR_KPARAM_INFO
	.align		4
.L_120:
        /*0008*/ 	.byte	0x04, 0x17
        /*000a*/ 	.short	(.L_122 - .L_121)
.L_121:
        /*000c*/ 	.word	0x00000000
        /*0010*/ 	.short	0x0005
        /*0012*/ 	.short	0x0068
        /*0014*/ 	.byte	0x00, 0xf5, 0x21, 0x00


	//----- nvinfo : EIATTR_KPARAM_INFO
	.align		4
.L_122:
        /*0018*/ 	.byte	0x04, 0x17
        /*001a*/ 	.short	(.L_124 - .L_123)
.L_123:
        /*001c*/ 	.word	0x00000000
        /*0020*/ 	.short	0x0004
        /*0022*/ 	.short	0x0060
        /*0024*/ 	.byte	0x00, 0xf0, 0x05, 0x00


	//----- nvinfo : EIATTR_KPARAM_INFO
	.align		4
.L_124:
        /*0028*/ 	.byte	0x04, 0x17
        /*002a*/ 	.short	(.L_126 - .L_125)
.L_125:
        /*002c*/ 	.word	0x00000000
        /*0030*/ 	.short	0x0003
        /*0032*/ 	.short	0x0018
        /*0034*/ 	.byte	0x00, 0xf0, 0x21, 0x01


	//----- nvinfo : EIATTR_KPARAM_INFO
	.align		4
.L_126:
        /*0038*/ 	.byte	0x04, 0x17
        /*003a*/ 	.short	(.L_128 - .L_127)
.L_127:
        /*003c*/ 	.word	0x00000000
        /*0040*/ 	.short	0x0002
        /*0042*/ 	.short	0x0010
        /*0044*/ 	.byte	0x00, 0xf0, 0x21, 0x00


	//----- nvinfo : EIATTR_KPARAM_INFO
	.align		4
.L_128:
        /*0048*/ 	.byte	0x04, 0x17
        /*004a*/ 	.short	(.L_130 - .L_129)
.L_129:
        /*004c*/ 	.word	0x00000000
        /*0050*/ 	.short	0x0001
        /*0052*/ 	.short	0x0008
        /*0054*/ 	.byte	0x00, 0xf5, 0x21, 0x00


	//----- nvinfo : EIATTR_KPARAM_INFO
	.align		4
.L_130:
        /*0058*/ 	.byte	0x04, 0x17
        /*005a*/ 	.short	(.L_132 - .L_131)
.L_131:
        /*005c*/ 	.word	0x00000000
        /*0060*/ 	.short	0x0000
        /*0062*/ 	.short	0x0000
        /*0064*/ 	.byte	0x00, 0xf0, 0x21, 0x00


	//----- nvinfo : EIATTR_SPARSE_MMA_MASK
	.align		4
.L_132:
        /*0068*/ 	.byte	0x03, 0x50
        /*006a*/ 	.short	0x0000


	//----- nvinfo : EIATTR_MAXREG_COUNT
	.align		4
        /*006c*/ 	.byte	0x03, 0x1b
        /*006e*/ 	.short	0x00ff


	//----- nvinfo : EIATTR_NUM_BARRIERS
	.align		4
        /*0070*/ 	.byte	0x02, 0x4c
        /*0072*/ 	.byte	0x01
	.zero		1


	//----- nvinfo : EIATTR_MERCURY_ISA_VERSION
	.align		4
        /*0074*/ 	.byte	0x03, 0x5f
        /*0076*/ 	.short	0x0101


	//----- nvinfo : EIATTR_COOP_GROUP_MASK_REGIDS
	.align		4
        /*0078*/ 	.byte	0x04, 0x29
        /*007a*/ 	.short	(.L_134 - .L_133)


	//   ....[0]....
.L_133:
        /*007c*/ 	.word	0xffffffff


	//   ....[1]....
        /*0080*/ 	.word	0xffffffff


	//   ....[2]....
        /*0084*/ 	.word	0xffffffff


	//   ....[3]....
        /*0088*/ 	.word	0xffffffff


	//   ....[4]....
        /*008c*/ 	.word	0xffffffff


	//   ....[5]....
        /*0090*/ 	.word	0xffffffff


	//   ....[6]....
        /*0094*/ 	.word	0xffffffff


	//   ....[7]....
        /*0098*/ 	.word	0xffffffff


	//   ....[8]....
        /*009c*/ 	.word	0xffffffff


	//   ....[9]....
        /*00a0*/ 	.word	0xffffffff


	//   ....[10]....
        /*00a4*/ 	.word	0xffffffff


	//   ....[11]....
        /*00a8*/ 	.word	0xffffffff


	//   ....[12]....
        /*00ac*/ 	.word	0xffffffff


	//   ....[13]....
        /*00b0*/ 	.word	0xffffffff


	//   ....[14]....
        /*00b4*/ 	.word	0xffffffff


	//   ....[15]....
        /*00b8*/ 	.word	0x0500000f


	//   ....[16]....
        /*00bc*/ 	.word	0x0500000f


	//   ....[17]....
        /*00c0*/ 	.word	0x0500000f


	//   ....[18]....
        /*00c4*/ 	.word	0x0500000f


	//   ....[19]....
        /*00c8*/ 	.word	0x0500000f


	//   ....[20]....
        /*00cc*/ 	.word	0x0500000f


	//   ....[21]....
        /*00d0*/ 	.word	0x0500000f


	//   ....[22]....
        /*00d4*/ 	.word	0x0500000f


	//   ....[23]....
        /*00d8*/ 	.word	0x0500000f


	//   ....[24]....
        /*00dc*/ 	.word	0x0500000f


	//   ....[25]....
        /*00e0*/ 	.word	0x0500000f


	//   ....[26]....
        /*00e4*/ 	.word	0x0500000f


	//   ....[27]....
        /*00e8*/ 	.word	0x0500000f


	//   ....[28]....
        /*00ec*/ 	.word	0x0500000f


	//   ....[29]....
        /*00f0*/ 	.word	0x0500000f


	//----- nvinfo : EIATTR_COOP_GROUP_INSTR_OFFSETS
	.align		4
.L_134:
        /*00f4*/ 	.byte	0x04, 0x28
        /*00f6*/ 	.short	(.L_136 - .L_135)


	//   ....[0]....
.L_135:
        /*00f8*/ 	.word	0x00001a40


	//   ....[1]....
        /*00fc*/ 	.word	0x00001ad0


	//   ....[2]....
        /*0100*/ 	.word	0x00001b50


	//   ....[3]....
        /*0104*/ 	.word	0x00001bd0


	//   ....[4]....
        /*0108*/ 	.word	0x00001c40


	//   ....[5]....
        /*010c*/ 	.word	0x00001f00


	//   ....[6]....
        /*0110*/ 	.word	0x00001fa0


	//   ....[7]....
        /*0114*/ 	.word	0x00002030


	//   ....[8]....
        /*0118*/ 	.word	0x000020c0


	//   ....[9]....
        /*011c*/ 	.word	0x00002130


	//   ....[10]....
        /*0120*/ 	.word	0x000062e0


	//   ....[11]....
        /*0124*/ 	.word	0x00006370


	//   ....[12]....
        /*0128*/ 	.word	0x000063f0


	//   ....[13]....
        /*012c*/ 	.word	0x00006470


	//   ....[14]....
        /*0130*/ 	.word	0x000064e0


	//   ....[15]....
        /*0134*/ 	.word	0x000067d0


	//   ....[16]....
        /*0138*/ 	.word	0x00006890


	//   ....[17]....
        /*013c*/ 	.word	0x00006950


	//   ....[18]....
        /*0140*/ 	.word	0x00006a10


	//   ....[19]....
        /*0144*/ 	.word	0x00006ac0


	//   ....[20]....
        /*0148*/ 	.word	0x00006b30


	//   ....[21]....
        /*014c*/ 	.word	0x00006c00


	//   ....[22]....
        /*0150*/ 	.word	0x00006cd0


	//   ....[23]....
        /*0154*/ 	.word	0x00006da0


	//   ....[24]....
        /*0158*/ 	.word	0x00006e50


	//   ....[25]....
        /*015c*/ 	.word	0x00006ed0


	//   ....[26]....
        /*0160*/ 	.word	0x00006f90


	//   ....[27]....
        /*0164*/ 	.word	0x00007050


	//   ....[28]....
        /*0168*/ 	.word	0x00007110


	//   ....[29]....
        /*016c*/ 	.word	0x000071c0


	//----- nvinfo : EIATTR_VRC_CTA_INIT_COUNT
	.align		4
.L_136:
        /*0170*/ 	.byte	0x02, 0x4a
	.zero		1
	.zero		1


	//----- nvinfo : EIATTR_EXIT_INSTR_OFFSETS
	.align		4
        /*0174*/ 	.byte	0x04, 0x1c
        /*0176*/ 	.short	(.L_138 - .L_137)


	//   ....[0]....
.L_137:
        /*0178*/ 	.word	0x00006720


	//   ....[1]....
        /*017c*/ 	.word	0x00006770


	//----- nvinfo : EIATTR_MAX_THREADS
	.align		4
.L_138:
        /*0180*/ 	.byte	0x04, 0x05
        /*0182*/ 	.short	(.L_140 - .L_139)
.L_139:
        /*0184*/ 	.word	0x00000100
        /*0188*/ 	.word	0x00000001
        /*018c*/ 	.word	0x00000001


	//----- nvinfo : EIATTR_CRS_STACK_SIZE
	.align		4
.L_140:
        /*0190*/ 	.byte	0x04, 0x1e
        /*0192*/ 	.short	(.L_142 - .L_141)
.L_141:
        /*0194*/ 	.word	0x00000000


	//----- nvinfo : EIATTR_CBANK_PARAM_SIZE
	.align		4
.L_142:
        /*0198*/ 	.byte	0x03, 0x19
        /*019a*/ 	.short	0x0070


	//----- nvinfo : EIATTR_PARAM_CBANK
	.align		4
        /*019c*/ 	.byte	0x04, 0x0a
        /*019e*/ 	.short	(.L_144 - .L_143)
	.align		4
.L_143:
        /*01a0*/ 	.word	index@(.nv.constant0._ZN3cub18CUB_300001_SM_10006detail6reduce18DeviceReduceKernelINS2_10policy_hubIbyN4cuda3std3__410logical_orIbEEE10Policy1000EN6thrust24THRUST_300001_SM_1000_NS6detail15normal_iteratorINSD_10device_ptrIyEEEEyS9_bPFbyEEEvT0_PT3_T1_NS0_13GridEvenShareISO_EET2_T4_)
        /*01a4*/ 	.short	0x0380
        /*01a6*/ 	.short	0x0070


	//----- nvinfo : EIATTR_SW_WAR
	.align		4
.L_144:
        /*01a8*/ 	.byte	0x04, 0x36
        /*01aa*/ 	.short	(.L_146 - .L_145)
.L_145:
        /*01ac*/ 	.word	0x00000008
.L_146:


//--------------------- .nv.info._ZN3cub18CUB_300001_SM_10006detail6reduce28DeviceReduceSingleTileKernelINS2_10policy_hubIbyN4cuda3std3__410logical_orIbEEE10Policy1000EN6thrust24THRUST_300001_SM_1000_NS6detail15normal_iteratorINSD_10device_ptrIyEEEEPbyS9_bbPFbyEEEvT0_T1_T2_T3_T4_T6_ --------------------------
	.section	.nv.info._ZN3cub18CUB_300001_SM_10006detail6reduce28DeviceReduceSingleTileKernelINS2_10policy_hubIbyN4cuda3std3__410logical_orIbEEE10Policy1000EN6thrust24THRUST_300001_SM_1000_NS6detail15normal_iteratorINSD_10device_ptrIyEEEEPbyS9_bbPFbyEEEvT0_T1_T2_T3_T4_T6_,"",@"SHT_CUDA_INFO"
	.sectionflags	@""
	.align	4


	//----- nvinfo : EIATTR_CUDA_API_VERSION
	.align		4
        /*0000*/ 	.byte	0x04, 0x37
        /*0002*/ 	.short	(.L_148 - .L_147)
.L_147:
        /*0004*/ 	.word	0x00000082


	//----- nvinfo : EIATTR_KPARAM_INFO
	.align		4
.L_148:
        /*0008*/ 	.byte	0x04, 0x17
        /*000a*/ 	.short	(.L_150 - .L_149)
.L_149:
        /*000c*/ 	.word	0x00000000
        /*0010*/ 	.short	0x0005
        /*0012*/ 	.short	0x0020
        /*0014*/ 	.byte	0x00, 0xf5, 0x21, 0x00


	//----- nvinfo : EIATTR_KPARAM_INFO
	.align		4
.L_150:
        /*0018*/ 	.byte	0x04, 0x17
        /*001a*/ 	.short	(.L_152 - .L_151)
.L_151:
        /*001c*/ 	.word	0x00000000
        /*0020*/ 	.short	0x0004
        /*0022*/ 	.short	0x0019
        /*0024*/ 	.byte	0x00, 0xf0, 0x05, 0x00


	//----- nvinfo : EIATTR_KPARAM_INFO
	.align		4
.L_152:
        /*0028*/ 	.byte	0x04, 0x17
        /*002a*/ 	.short	(.L_154 - .L_153)
.L_153:
        /*002c*/ 	.word	0x00000000
        /*0030*/ 	.short	0x0003
        /*0032*/ 	.short	0x0018
        /*0034*/ 	.byte	0x00, 0xf0, 0x05, 0x00


	//----- nvinfo : EIATTR_KPARAM_INFO
	.align		4
.L_154:
        /*0038*/ 	.byte	0x04, 0x17
        /*003a*/ 	.short	(.L_156 - .L_155)
.L_155:
        /*003c*/ 	.word	0x00000000
        /*0040*/ 	.short	0x0002
        /*0042*/ 	.short	0x0010
        /*0044*/ 	.byte	0x00, 0xf0, 0x21, 0x00


	//----- nvinfo : EIATTR_KPARAM_INFO
	.align		4
.L_156:
        /*0048*/ 	.byte	0x04, 0x17
        /*004a*/ 	.short	(.L_158 - .L_157)
.L_157:
        /*004c*/ 	.word	0x00000000
        /*0050*/ 	.short	0x0001
        /*0052*/ 	.short	0x0008
        /*0054*/ 	.byte	0x00, 0xf5, 0x21, 0x00


	//----- nvinfo : EIATTR_KPARAM_INFO
	.align		4
.L_158:
        /*0058*/ 	.byte	0x04, 0x17
        /*005a*/ 	.short	(.L_160 - .L_159)
.L_159:
        /*005c*/ 	.word	0x00000000
        /*0060*/ 	.short	0x0000
        /*0062*/ 	.short	0x0000
        /*0064*/ 	.byte	0x00, 0xf0, 0x21, 0x00


	//----- nvinfo : EIATTR_SPARSE_MMA_MASK
	.align		4
.L_160:
        /*0068*/ 	.byte	0x03, 0x50
        /*006a*/ 	.short	0x0000


	//----- nvinfo : EIATTR_MAXREG_COUNT
	.align		4
        /*006c*/ 	.byte	0x03, 0x1b
        /*006e*/ 	.short	0x00ff


	//----- nvinfo : EIATTR_NUM_BARRIERS
	.align		4
        /*0070*/ 	.byte	0x02, 0x4c
        /*0072*/ 	.byte	0x01
	.zero		1


	//----- nvinfo : EIATTR_MERCURY_ISA_VERSION
	.align		4
        /*0074*/ 	.byte	0x03, 0x5f
        /*0076*/ 	.short	0x0101


	//----- nvinfo : EIATTR_COOP_GROUP_MASK_REGIDS
	.align		4
        /*0078*/ 	.byte	0x04, 0x29
        /*007a*/ 	.short	(.L_162 - .L_161)


	//   ....[0]....
.L_161:
        /*007c*/ 	.word	0xffffffff


	//   ....[1]....
        /*0080*/ 	.word	0xffffffff


	//   ....[2]....
        /*0084*/ 	.word	0xffffffff


	//   ....[3]....
        /*0088*/ 	.word	0xffffffff


	//   ....[4]....
        /*008c*/ 	.word	0xffffffff


	//   ....[5]....
        /*0090*/ 	.word	0xffffffff


	//   ....[6]....
        /*0094*/ 	.word	0xffffffff


	//   ....[7]....
        /*0098*/ 	.word	0xffffffff


	//   ....[8]....
        /*009c*/ 	.word	0xffffffff


	//   ....[9]....
        /*00a0*/ 	.word	0xffffffff


	//   ....[10]....
        /*00a4*/ 	.word	0xffffffff


	//   ....[11]....
        /*00a8*/ 	.word	0xffffffff


	//   ....[12]....
        /*00ac*/ 	.word	0xffffffff


	//   ....[13]....
        /*00b0*/ 	.word	0xffffffff


	//   ....[14]....
        /*00b4*/ 	.word	0xffffffff


	//   ....[15]....
        /*00b8*/ 	.word	0x0500000f


	//   ....[16]....
        /*00bc*/ 	.word	0x0500000f


	//   ....[17]....
        /*00c0*/ 	.word	0x0500000f


	//   ....[18]....
        /*00c4*/ 	.word	0x0500000f


	//   ....[19]....
        /*00c8*/ 	.word	0x0500000f


	//   ....[20]....
        /*00cc*/ 	.word	0x0500000f


	//   ....[21]....
        /*00d0*/ 	.word	0x0500000f


	//   ....[22]....
        /*00d4*/ 	.word	0x0500000f


	//   ....[23]....
        /*00d8*/ 	.word	0x0500000f


	//   ....[24]....
        /*00dc*/ 	.word	0x0500000f


	//   ....[25]....
        /*00e0*/ 	.word	0x0500000f


	//   ....[26]....
        /*00e4*/ 	.word	0x0500000f


	//   ....[27]....
        /*00e8*/ 	.word	0x0500000f


	//   ....[28]....
        /*00ec*/ 	.word	0x0500000f


	//   ....[29]....
        /*00f0*/ 	.word	0x0500000f


	//----- nvinfo : EIATTR_COOP_GROUP_INSTR_OFFSETS
	.align		4
.L_162:
        /*00f4*/ 	.byte	0x04, 0x28
        /*00f6*/ 	.short	(.L_164 - .L_163)


	//   ....[0]....
.L_163:
        /*00f8*/ 	.word	0x00001900


	//   ....[1]....
        /*00fc*/ 	.word	0x00001990


	//   ....[2]....
        /*0100*/ 	.word	0x00001a10


	//   ....[3]....
        /*0104*/ 	.word	0x00001a90


	//   ....[4]....
        /*0108*/ 	.word	0x00001b00


	//   ....[5]....
        /*010c*/ 	.word	0x00001dc0


	//   ....[6]....
        /*0110*/ 	.word	0x00001e60


	//   ....[7]....
        /*0114*/ 	.word	0x00001ef0


	//   ....[8]....
        /*0118*/ 	.word	0x00001f80


	//   ....[9]....
        /*011c*/ 	.word	0x00001ff0


	//   ....[10]....
        /*0120*/ 	.word	0x00005f80


	//   ....[11]....
        /*0124*/ 	.word	0x00006010


	//   ....[12]....
        /*0128*/ 	.word	0x00006090


	//   ....[13]....
        /*012c*/ 	.word	0x00006110


	//   ....[14]....
        /*0130*/ 	.word	0x00006180


	//   ....[15]....
        /*0134*/ 	.word	0x00006470


	//   ....[16]....
        /*0138*/ 	.word	0x00006530


	//   ....[17]....
        /*013c*/ 	.word	0x000065f0


	//   ....[18]....
        /*0140*/ 	.word	0x000066b0


	//   ....[19]....
        /*0144*/ 	.word	0x00006760


	//   ....[20]....
        /*0148*/ 	.word	0x000067d0


	//   ....[21]....
        /*014c*/ 	.word	0x000068a0


	//   ....[22]....
        /*0150*/ 	.word	0x00006970


	//   ....[23]....
        /*0154*/ 	.word	0x00006a40


	//   ....[24]....
        /*0158*/ 	.word	0x00006af0


	//   ....[25]....
        /*015c*/ 	.word	0x00006b70


	//   ....[26]....
        /*0160*/ 	.word	0x00006c30


	//   ....[27]....
        /*0164*/ 	.word	0x00006cf0


	//   ....[28]....
        /*0168*/ 	.word	0x00006db0


	//   ....[29]....
        /*016c*/ 	.word	0x00006e60


	//----- nvinfo : EIATTR_VRC_CTA_INIT_COUNT
	.align		4
.L_164:
        /*0170*/ 	.byte	0x02, 0x4a
	.zero		1
	.zero		1


	//----- nvinfo : EIATTR_EXIT_INSTR_OFFSETS
	.align		4
        /*0174*/ 	.byte	0x04, 0x1c
        /*0176*/ 	.short	(.L_166 - .L_165)


	//   ....[0]....
.L_165:
        /*0178*/ 	.word	0x000000a0


	//   ....[1]....
        /*017c*/ 	.word	0x000000d0


	//   ....[2]....
        /*0180*/ 	.word	0x000063c0


	//   ....[3]....
        /*0184*/ 	.word	0x00006410


	//----- nvinfo : EIATTR_MAX_THREADS
	.align		4
.L_166:
        /*0188*/ 	.byte	0x04, 0x05
        /*018a*/ 	.short	(.L_168 - .L_167)
.L_167:
        /*018c*/ 	.word	0x00000100
        /*0190*/ 	.word	0x00000001
        /*0194*/ 	.word	0x00000001


	//----- nvinfo : EIATTR_CRS_STACK_SIZE
	.align		4
.L_168:
        /*0198*/ 	.byte	0x04, 0x1e
        /*019a*/ 	.short	(.L_170 - .L_169)
.L_169:
        /*019c*/ 	.word	0x00000000


	//----- nvinfo : EIATTR_CBANK_PARAM_SIZE
	.align		4
.L_170:
        /*01a0*/ 	.byte	0x03, 0x19
        /*01a2*/ 	.short	0x0028


	//----- nvinfo : EIATTR_PARAM_CBANK
	.align		4
        /*01a4*/ 	.byte	0x04, 0x0a
        /*01a6*/ 	.short	(.L_172 - .L_171)
	.align		4
.L_171:
        /*01a8*/ 	.word	index@(.nv.constant0._ZN3cub18CUB_300001_SM_10006detail6reduce28DeviceReduceSingleTileKernelINS2_10policy_hubIbyN4cuda3std3__410logical_orIbEEE10Policy1000EN6thrust24THRUST_300001_SM_1000_NS6detail15normal_iteratorINSD_10device_ptrIyEEEEPbyS9_bbPFbyEEEvT0_T1_T2_T3_T4_T6_)
        /*01ac*/ 	.short	0x0380
        /*01ae*/ 	.short	0x0028


	//----- nvinfo : EIATTR_SW_WAR
	.align		4
.L_172:
        /*01b0*/ 	.byte	0x04, 0x36
        /*01b2*/ 	.short	(.L_174 - .L_173)
.L_173:
        /*01b4*/ 	.word	0x00000008
.L_174:


//--------------------- .nv.info._ZN3cub18CUB_300001_SM_10006detail6reduce28DeviceReduceSingleTileKernelINS2_10policy_hubIbjN4cuda3std3__410logical_orIbEEE10Policy1000EPbSC_iS9_bbNS7_10__identityEEEvT0_T1_T2_T3_T4_T6_ --------------------------
	.section	.nv.info._ZN3cub18CUB_300001_SM_10006detail6reduce28DeviceReduceSingleTileKernelINS2_10policy_hubIbjN4cuda3std3__410logical_orIbEEE10Policy1000EPbSC_iS9_bbNS7_10__identityEEEvT0_T1_T2_T3_T4_T6_,"",@"SHT_CUDA_INFO"
	.sectionflags	@""
	.align	4


	//----- nvinfo : EIATTR_CUDA_API_VERSION
	.align		4
        /*0000*/ 	.byte	0x04, 0x37
        /*0002*/ 	.short	(.L_176 - .L_175)
.L_175:
        /*0004*/ 	.word	0x00000082


	//----- nvinfo : EIATTR_KPARAM_INFO
	.align		4
.L_176:
        /*0008*/ 	.byte	0x04, 0x17
        /*000a*/ 	.short	(.L_178 - .L_177)
.L_177:
        /*000c*/ 	.word	0x00000000
        /*0010*/ 	.short	0x0005
        /*0012*/ 	.short	0x0016
        /*0014*/ 	.byte	0x00, 0xf0, 0x05, 0x00


	//----- nvinfo : EIATTR_KPARAM_INFO
	.align		4
.L_178:
        /*0018*/ 	.byte	0x04, 0x17
        /*001a*/ 	.short	(.L_180 - .L_179)
.L_179:
        /*001c*/ 	.word	0x00000000
        /*0020*/ 	.short	0x0004
        /*0022*/ 	.short	0x0015
        /*0024*/ 	.byte	0x00, 0xf0, 0x05, 0x00


	//----- nvinfo : EIATTR_KPARAM_INFO
	.align		4
.L_180:
        /*0028*/ 	.byte	0x04, 0x17
        /*002a*/ 	.short	(.L_182 - .L_181)
.L_181:
        /*002c*/ 	.word	0x00000000
        /*0030*/ 	.short	0x0003
        /*0032*/ 	.short	0x0014
        /*0034*/ 	.byte	0x00, 0xf0, 0x05, 0x00


	//----- nvinfo : EIATTR_KPARAM_INFO
	.align		4
.L_182:
        /*0038*/ 	.byte	0x04, 0x17
        /*003a*/ 	.short	(.L_184 - .L_183)
.L_183:
        /*003c*/ 	.word	0x00000000
        /*0040*/ 	.short	0x0002
        /*0042*/ 	.short	0x0010
        /*0044*/ 	.byte	0x00, 0xf0, 0x11, 0x00


	//----- nvinfo : EIATTR_KPARAM_INFO
	.align		4
.L_184:
        /*0048*/ 	.byte	0x04, 0x17
        /*004a*/ 	.short	(.L_186 - .L_185)
.L_185:
        /*004c*/ 	.word	0x00000000
        /*0050*/ 	.short	0x0001
        /*0052*/ 	.short	0x0008
        /*0054*/ 	.byte	0x00, 0xf5, 0x21, 0x00


	//----- nvinfo : EIATTR_KPARAM_INFO
	.align		4
.L_186:
        /*0058*/ 	.byte	0x04, 0x17
        /*005a*/ 	.short	(.L_188 - .L_187)
.L_187:
        /*005c*/ 	.word	0x00000000
        /*0060*/ 	.short	0x0000
        /*0062*/ 	.short	0x0000
        /*0064*/ 	.byte	0x00, 0xf5, 0x21, 0x00


	//----- nvinfo : EIATTR_SPARSE_MMA_MASK
	.align		4
.L_188:
        /*0068*/ 	.byte	0x03, 0x50
        /*006a*/ 	.short	0x0000


	//----- nvinfo : EIATTR_MAXREG_COUNT
	.align		4
        /*006c*/ 	.byte	0x03, 0x1b
        /*006e*/ 	.short	0x00ff


	//----- nvinfo : EIATTR_NUM_BARRIERS
	.align		4
        /*0070*/ 	.byte	0x02, 0x4c
        /*0072*/ 	.byte	0x01
	.zero		1


	//----- nvinfo : EIATTR_MERCURY_ISA_VERSION
	.align		4
        /*0074*/ 	.byte	0x03, 0x5f
        /*0076*/ 	.short	0x0101


	//----- nvinfo : EIATTR_COOP_GROUP_MASK_REGIDS
	.align		4
        /*0078*/ 	.byte	0x04, 0x29
        /*007a*/ 	.short	(.L_190 - .L_189)


	//   ....[0]....
.L_189:
        /*007c*/ 	.word	0xffffffff


	//   ....[1]....
        /*0080*/ 	.word	0xffffffff


	//   ....[2]....
        /*0084*/ 	.word	0xffffffff


	//   ....[3]....
        /*0088*/ 	.word	0xffffffff


	//   ....[4]....
        /*008c*/ 	.word	0xffffffff


	//   ....[5]....
        /*0090*/ 	.word	0xffffffff


	//   ....[6]....
        /*0094*/ 	.word	0xffffffff


	//   ....[7]....
        /*0098*/ 	.word	0xffffffff


	//   ....[8]....
        /*009c*/ 	.word	0xffffffff


	//   ....[9]....
        /*00a0*/ 	.word	0xffffffff


	//   ....[10]....
        /*00a4*/ 	.word	0xffffffff


	//   ....[11]....
        /*00a8*/ 	.word	0xffffffff


	//   ....[12]....
        /*00ac*/ 	.word	0xffffffff


	//   ....[13]....
        /*00b0*/ 	.word	0xffffffff


	//   ....[14]....
        /*00b4*/ 	.word	0xffffffff


	//   ....[15]....
        /*00b8*/ 	.word	0xffffffff


	//   ....[16]....
        /*00bc*/ 	.word	0xffffffff


	//   ....[17]....
        /*00c0*/ 	.word	0xffffffff


	//   ....[18]....
        /*00c4*/ 	.word	0xffffffff


	//   ....[19]....
        /*00c8*/ 	.word	0xffffffff


	//   ....[20]....
        /*00cc*/ 	.word	0xffffffff


	//   ....[21]....
        /*00d0*/ 	.word	0xffffffff


	//   ....[22]....
        /*00d4*/ 	.word	0xffffffff


	//   ....[23]....
        /*00d8*/ 	.word	0xffffffff


	//   ....[24]....
        /*00dc*/ 	.word	0xffffffff


	//   ....[25]....
        /*00e0*/ 	.word	0xffffffff


	//   ....[26]....
        /*00e4*/ 	.word	0xffffffff


	//   ....[27]....
        /*00e8*/ 	.word	0xffffffff


	//   ....[28]....
        /*00ec*/ 	.word	0xffffffff


	//   ....[29]....
        /*00f0*/ 	.word	0xffffffff


	//----- nvinfo : EIATTR_COOP_GROUP_INSTR_OFFSETS
	.align		4
.L_190:
        /*00f4*/ 	.byte	0x04, 0x28
        /*00f6*/ 	.short	(.L_192 - .L_191)


	//   ....[0]....
.L_191:
        /*00f8*/ 	.word	0x00000a50


	//   ....[1]....
        /*00fc*/ 	.word	0x00000ae0


	//   ....[2]....
        /*0100*/ 	.word	0x00000b60


	//   ....[3]....
        /*0104*/ 	.word	0x00000be0


	//   ....[4]....
        /*0108*/ 	.word	0x00000c60


	//   ....[5]....
        /*010c*/ 	.word	0x00000ef0


	//   ....[6]....
        /*0110*/ 	.word	0x00000f90


	//   ....[7]....
        /*0114*/ 	.word	0x00001020


	//   ....[8]....
        /*0118*/ 	.word	0x000010b0


	//   ....[9]....
        /*011c*/ 	.word	0x00001170


	//   ....[10]....
        /*0120*/ 	.word	0x000020d0


	//   ....[11]....
        /*0124*/ 	.word	0x00002170


	//   ....[12]....
        /*0128*/ 	.word	0x000021f0


	//   ....[13]....
        /*012c*/ 	.word	0x00002270


	//   ....[14]....
        /*0130*/ 	.word	0x000022f0


	//   ....[15]....
        /*0134*/ 	.word	0x00002e40


	//   ....[16]....
        /*0138*/ 	.word	0x00002ed0


	//   ....[17]....
        /*013c*/ 	.word	0x00002f50


	//   ....[18]....
        /*0140*/ 	.word	0x00002fd0


	//   ....[19]....
        /*0144*/ 	.word	0x00003050


	//   ....[20]....
        /*0148*/ 	.word	0x000032e0


	//   ....[21]....
        /*014c*/ 	.word	0x00003390


	//   ....[22]....
        /*0150*/ 	.word	0x00003420


	//   ....[23]....
        /*0154*/ 	.word	0x000034a0


	//   ....[24]....
        /*0158*/ 	.word	0x00003550


	//   ....[25]....
        /*015c*/ 	.word	0x00004920


	//   ....[26]....
        /*0160*/ 	.word	0x000049c0


	//   ....[27]....
        /*0164*/ 	.word	0x00004a40


	//   ....[28]....
        /*0168*/ 	.word	0x00004ac0


	//   ....[29]....
        /*016c*/ 	.word	0x00004b40


	//----- nvinfo : EIATTR_VRC_CTA_INIT_COUNT
	.align		4
.L_192:
        /*0170*/ 	.byte	0x02, 0x4a
	.zero		1
	.zero		1


	//----- nvinfo : EIATTR_EXIT_INSTR_OFFSETS
	.align		4
        /*0174*/ 	.byte	0x04, 0x1c
        /*0176*/ 	.short	(.L_194 - .L_193)


	//   ....[0]....
.L_193:
        /*0178*/ 	.word	0x000000a0


	//   ....[1]....
        /*017c*/ 	.word	0x000000d0


	//   ....[2]....
        /*0180*/ 	.word	0x00004d90


	//   ....[3]....
        /*0184*/ 	.word	0x00004de0


	//----- nvinfo : EIATTR_MAX_THREADS
	.align		4
.L_194:
        /*0188*/ 	.byte	0x04, 0x05
        /*018a*/ 	.short	(.L_196 - .L_195)
.L_195:
        /*018c*/ 	.word	0x00000100
        /*0190*/ 	.word	0x00000001
        /*0194*/ 	.word	0x00000001


	//----- nvinfo : EIATTR_CRS_STACK_SIZE
	.align		4
.L_196:
        /*0198*/ 	.byte	0x04, 0x1e
        /*019a*/ 	.short	(.L_198 - .L_197)
.L_197:
        /*019c*/ 	.word	0x00000000


	//----- nvinfo : EIATTR_CBANK_PARAM_SIZE
	.align		4
.L_198:
        /*01a0*/ 	.byte	0x03, 0x19
        /*01a2*/ 	.short	0x0017


	//----- nvinfo : EIATTR_PARAM_CBANK
	.align		4
        /*01a4*/ 	.byte	0x04, 0x0a
        /*01a6*/ 	.short	(.L_200 - .L_199)
	.align		4
.L_199:
        /*01a8*/ 	.word	index@(.nv.constant0._ZN3cub18CUB_300001_SM_10006detail6reduce28DeviceReduceSingleTileKernelINS2_10policy_hubIbjN4cuda3std3__410logical_orIbEEE10Policy1000EPbSC_iS9_bbNS7_10__identityEEEvT0_T1_T2_T3_T4_T6_)
        /*01ac*/ 	.short	0x0380
        /*01ae*/ 	.short	0x0017


	//----- nvinfo : EIATTR_SW_WAR
	.align		4
.L_200:
        /*01b0*/ 	.byte	0x04, 0x36
        /*01b2*/ 	.short	(.L_202 - .L_201)
.L_201:
        /*01b4*/ 	.word	0x00000008
.L_202:


//--------------------- .nv.info._ZN3cub18CUB_300001_SM_10006detail6reduce18DeviceReduceKernelINS2_10policy_hubIbjN4cuda3std3__410logical_orIbEEE10Policy1000EN6thrust24THRUST_300001_SM_1000_NS6detail15normal_iteratorINSD_10device_ptrIyEEEEjS9_bPFbyEEEvT0_PT3_T1_NS0_13GridEvenShareISO_EET2_T4_ --------------------------
	.section	.nv.info._ZN3cub18CUB_300001_SM_10006detail6reduce18DeviceReduceKernelINS2_10policy_hubIbjN4cuda3std3__410logical_orIbEEE10Policy1000EN6thrust24THRUST_300001_SM_1000_NS6detail15normal_iteratorINSD_10device_ptrIyEEEEjS9_bPFbyEEEvT0_PT3_T1_NS0_13GridEvenShareISO_EET2_T4_,"",@"SHT_CUDA_INFO"
	.sectionflags	@""
	.align	4


	//----- nvinfo : EIATTR_CUDA_API_VERSION
	.align		4
        /*0000*/ 	.byte	0x04, 0x37
        /*0002*/ 	.short	(.L_204 - .L_203)
.L_203:
        /*0004*/ 	.word	0x00000082


	//----- nvinfo : EIATTR_KPARAM_INFO
	.align		4
.L_204:
        /*0008*/ 	.byte	0x04, 0x17
        /*000a*/ 	.short	(.L_206 - .L_205)
.L_205:
        /*000c*/ 	.word	0x00000000
        /*0010*/ 	.short	0x0005
        /*0012*/ 	.short	0x0040
        /*0014*/ 	.byte	0x00, 0xf5, 0x21, 0x00


	//----- nvinfo : EIATTR_KPARAM_INFO
	.align		4
.L_206:
        /*0018*/ 	.byte	0x04, 0x17
        /*001a*/ 	.short	(.L_208 - .L_207)
.L_207:
        /*001c*/ 	.word	0x00000000
        /*0020*/ 	.short	0x0004
        /*0022*/ 	.short	0x003c
        /*0024*/ 	.byte	0x00, 0xf0, 0x05, 0x00


	//----- nvinfo : EIATTR_KPARAM_INFO
	.align		4
.L_208:
        /*0028*/ 	.byte	0x04, 0x17
        /*002a*/ 	.short	(.L_210 - .L_209)
.L_209:
        /*002c*/ 	.word	0x00000000
        /*0030*/ 	.short	0x0003
        /*0032*/ 	.short	0x0014
        /*0034*/ 	.byte	0x00, 0xf0, 0xa1, 0x00


	//----- nvinfo : EIATTR_KPARAM_INFO
	.align		4
.L_210:
        /*0038*/ 	.byte	0x04, 0x17
        /*003a*/ 	.short	(.L_212 - .L_211)
.L_211:
        /*003c*/ 	.word	0x00000000
        /*0040*/ 	.short	0x0002
        /*0042*/ 	.short	0x0010
        /*0044*/ 	.byte	0x00, 0xf0, 0x11, 0x00


	//----- nvinfo : EIATTR_KPARAM_INFO
	.align		4
.L_212:
        /*0048*/ 	.byte	0x04, 0x17
        /*004a*/ 	.short	(.L_214 - .L_213)
.L_213:
        /*004c*/ 	.word	0x00000000
        /*0050*/ 	.short	0x0001
        /*0052*/ 	.short	0x0008
        /*0054*/ 	.byte	0x00, 0xf5, 0x21, 0x00


	//----- nvinfo : EIATTR_KPARAM_INFO
	.align		4
.L_214:
        /*0058*/ 	.byte	0x04, 0x17
        /*005a*/ 	.short	(.L_216 - .L_215)
.L_215:
        /*005c*/ 	.word	0x00000000
        /*0060*/ 	.short	0x0000
        /*0062*/ 	.short	0x0000
        /*0064*/ 	.byte	0x00, 0xf0, 0x21, 0x00


	//----- nvinfo : EIATTR_SPARSE_MMA_MASK
	.align		4
.L_216:
        /*0068*/ 	.byte	0x03, 0x50
        /*006a*/ 	.short	0x0000


	//----- nvinfo : EIATTR_MAXREG_COUNT
	.align		4
        /*006c*/ 	.byte	0x03, 0x1b
        /*006e*/ 	.short	0x00ff


	//----- nvinfo : EIATTR_NUM_BARRIERS
	.align		4
        /*0070*/ 	.byte	0x02, 0x4c
        /*0072*/ 	.byte	0x01
	.zero		1


	//----- nvinfo : EIATTR_ANNOTATIONS
	.align		4
        /*0074*/ 	.byte	0x04, 0x55
        /*0076*/ 	.short	(.L_218 - .L_217)


	//   ....[0]....
.L_217:
        /*0078*/ 	.word	0x00000001
        /*007c*/ 	.byte	0xe0, 0x3a, 0x00, 0x00, 0x01, 0x00, 0x00, 0x00, 0x10, 0x4d, 0x00, 0x00, 0x01, 0x00, 0x00, 0x00
        /*008c*/ 	.byte	0x90, 0x4d, 0x00, 0x00, 0x01, 0x00, 0x00, 0x00, 0x10, 0x69, 0x00, 0x00


	//----- nvinfo : EIATTR_MERCURY_ISA_VERSION
	.align		4
.L_218:
        /*0098*/ 	.byte	0x03, 0x5f
        /*009a*/ 	.short	0x0101


	//----- nvinfo : EIATTR_COOP_GROUP_MASK_REGIDS
	.align		4
        /*009c*/ 	.byte	0x04, 0x29
        /*009e*/ 	.short	(.L_220 - .L_219)


	//   ....[0]....
.L_219:
        /*00a0*/ 	.word	0xffffffff


	//   ....[1]....
        /*00a4*/ 	.word	0xffffffff


	//   ....[2]....
        /*00a8*/ 	.word	0xffffffff


	//   ....[3]....
        /*00ac*/ 	.word	0xffffffff


	//   ....[4]....
        /*00b0*/ 	.word	0xffffffff


	//   ....[5]....
        /*00b4*/ 	.word	0xffffffff


	//   ....[6]....
        /*00b8*/ 	.word	0xffffffff


	//   ....[7]....
        /*00bc*/ 	.word	0xffffffff


	//   ....[8]....
        /*00c0*/ 	.word	0xffffffff


	//   ....[9]....
        /*00c4*/ 	.word	0xffffffff


	//   ....[10]....
        /*00c8*/ 	.word	0xffffffff


	//   ....[11]....
        /*00cc*/ 	.word	0xffffffff


	//   ....[12]....
        /*00d0*/ 	.word	0xffffffff


	//   ....[13]....
        /*00d4*/ 	.word	0xffffffff


	//   ....[14]....
        /*00d8*/ 	.word	0xffffffff


	//   ....[15]....
        /*00dc*/ 	.word	0x0500000f


	//   ....[16]....
        /*00e0*/ 	.word	0x0500000f


	//   ....[17]....
        /*00e4*/ 	.word	0x0500000f


	//   ....[18]....
        /*00e8*/ 	.word	0x0500000f


	//   ....[19]....
        /*00ec*/ 	.word	0x0500000f


	//   ....[20]....
        /*00f0*/ 	.word	0x0500000f


	//   ....[21]....
        /*00f4*/ 	.word	0x0500000f


	//   ....[22]....
        /*00f8*/ 	.word	0x0500000f


	//   ....[23]....
        /*00fc*/ 	.word	0x0500000f


	//   ....[24]....
        /*0100*/ 	.word	0x0500000f


	//   ....[25]....
        /*0104*/ 	.word	0x0500000f


	//   ....[26]....
        /*0108*/ 	.word	0x0500000f


	//   ....[27]....
        /*010c*/ 	.word	0x0500000f


	//   ....[28]....
        /*0110*/ 	.word	0x0500000f


	//   ....[29]....
        /*0114*/ 	.word	0x0500000f


	//----- nvinfo : EIATTR_COOP_GROUP_INSTR_OFFSETS
	.align		4
.L_220:
        /*0118*/ 	.byte	0x04, 0x28
        /*011a*/ 	.short	(.L_222 - .L_221)


	//   ....[0]....
.L_221:
        /*011c*/ 	.word	0x00001e90


	//   ....[1]....
        /*0120*/ 	.word	0x00001f20


	//   ....[2]....
        /*0124*/ 	.word	0x00001fa0


	//   ....[3]....
        /*0128*/ 	.word	0x00002020


	//   ....[4]....
        /*012c*/ 	.word	0x00002090


	//   ....[5]....
        /*0130*/ 	.word	0x00002350


	//   ....[6]....
        /*0134*/ 	.word	0x000023f0


	//   ....[7]....
        /*0138*/ 	.word	0x00002480


	//   ....[8]....
        /*013c*/ 	.word	0x00002510


	//   ....[9]....
        /*0140*/ 	.word	0x00002580


	//   ....[10]....
        /*0144*/ 	.word	0x00006af0


	//   ....[11]....
        /*0148*/ 	.word	0x00006b80


	//   ....[12]....
        /*014c*/ 	.word	0x00006c00


	//   ....[13]....
        /*0150*/ 	.word	0x00006c80


	//   ....[14]....
        /*0154*/ 	.word	0x00006cf0


	//   ....[15]....
        /*0158*/ 	.word	0x00007010


	//   ....[16]....
        /*015c*/ 	.word	0x000070d0


	//   ....[17]....
        /*0160*/ 	.word	0x00007190


	//   ....[18]....
        /*0164*/ 	.word	0x00007250


	//   ....[19]....
        /*0168*/ 	.word	0x00007300


	//   ....[20]....
        /*016c*/ 	.word	0x00007370


	//   ....[21]....
        /*0170*/ 	.word	0x00007440


	//   ....[22]....
        /*0174*/ 	.word	0x00007510


	//   ....[23]....
        /*0178*/ 	.word	0x000075e0


	//   ....[24]....
        /*017c*/ 	.word	0x00007690


	//   ....[25]....
        /*0180*/ 	.word	0x00007710


	//   ....[26]....
        /*0184*/ 	.word	0x000077d0


	//   ....[27]....
        /*0188*/ 	.word	0x00007890


	//   ....[28]....
        /*018c*/ 	.word	0x00007950


	//   ....[29]....
        /*0190*/ 	.word	0x00007a00


	//----- nvinfo : EIATTR_VRC_CTA_INIT_COUNT
	.align		4
.L_222:
        /*0194*/ 	.byte	0x02, 0x4a
	.zero		1
	.zero		1


	//----- nvinfo : EIATTR_EXIT_INSTR_OFFSETS
	.align		4
        /*0198*/ 	.byte	0x04, 0x1c
        /*019a*/ 	.short	(.L_224 - .L_223)


	//   ....[0]....
.L_223:
        /*019c*/ 	.word	0x00006f50


	//   ....[1]....
        /*01a0*/ 	.word	0x00006fb0


	//----- nvinfo : EIATTR_MAX_THREADS
	.align		4
.L_224:
        /*01a4*/ 	.byte	0x04, 0x05
        /*01a6*/ 	.short	(.L_226 - .L_225)
.L_225:
        /*01a8*/ 	.word	0x00000100
        /*01ac*/ 	.word	0x00000001
        /*01b0*/ 	.word	0x00000001


	//----- nvinfo : EIATTR_CRS_STACK_SIZE
	.align		4
.L_226:
        /*01b4*/ 	.byte	0x04, 0x1e
        /*01b6*/ 	.short	(.L_228 - .L_227)
.L_227:
        /*01b8*/ 	.word	0x00000000


	//----- nvinfo : EIATTR_CBANK_PARAM_SIZE
	.align		4
.L_228:
        /*01bc*/ 	.byte	0x03, 0x19
        /*01be*/ 	.short	0x0048


	//----- nvinfo : EIATTR_PARAM_CBANK
	.align		4
        /*01c0*/ 	.byte	0x04, 0x0a
        /*01c2*/ 	.short	(.L_230 - .L_229)
	.align		4
.L_229:
        /*01c4*/ 	.word	index@(.nv.constant0._ZN3cub18CUB_300001_SM_10006detail6reduce18DeviceReduceKernelINS2_10policy_hubIbjN4cuda3std3__410logical_orIbEEE10Policy1000EN6thrust24THRUST_300001_SM_1000_NS6detail15normal_iteratorINSD_10device_ptrIyEEEEjS9_bPFbyEEEvT0_PT3_T1_NS0_13GridEvenShareISO_EET2_T4_)
        /*01c8*/ 	.short	0x0380
        /*01ca*/ 	.short	0x0048


	//----- nvinfo : EIATTR_SW_WAR
	.align		4
.L_230:
        /*01cc*/ 	.byte	0x04, 0x36
        /*01ce*/ 	.short	(.L_232 - .L_231)
.L_231:
        /*01d0*/ 	.word	0x00000008
.L_232:


//--------------------- .nv.info._ZN3cub18CUB_300001_SM_10006detail6reduce28DeviceReduceSingleTileKernelINS2_10policy_hubIbjN4cuda3std3__410logical_orIbEEE10Policy1000EN6thrust24THRUST_300001_SM_1000_NS6detail15normal_iteratorINSD_10device_ptrIyEEEEPbjS9_bbPFbyEEEvT0_T1_T2_T3_T4_T6_ --------------------------
	.section	.nv.info._ZN3cub18CUB_300001_SM_10006detail6reduce28DeviceReduceSingleTileKernelINS2_10policy_hubIbjN4cuda3std3__410logical_orIbEEE10Policy1000EN6thrust24THRUST_300001_SM_1000_NS6detail15normal_iteratorINSD_10device_ptrIyEEEEPbjS9_bbPFbyEEEvT0_T1_T2_T3_T4_T6_,"",@"SHT_CUDA_INFO"
	.sectionflags	@""
	.align	4


	//----- nvinfo : EIATTR_CUDA_API_VERSION
	.align		4
        /*0000*/ 	.byte	0x04, 0x37
        /*0002*/ 	.short	(.L_234 - .L_233)
.L_233:
        /*0004*/ 	.word	0x00000082


	//----- nvinfo : EIATTR_KPARAM_INFO
	.align		4
.L_234:
        /*0008*/ 	.byte	0x04, 0x17
        /*000a*/ 	.short	(.L_236 - .L_235)
.L_235:
        /*000c*/ 	.word	0x00000000
        /*0010*/ 	.short	0x0005
        /*0012*/ 	.short	0x0018
        /*0014*/ 	.byte	0x00, 0xf5, 0x21, 0x00


	//----- nvinfo : EIATTR_KPARAM_INFO
	.align		4
.L_236:
        /*0018*/ 	.byte	0x04, 0x17
        /*001a*/ 	.short	(.L_238 - .L_237)
.L_237:
        /*001c*/ 	.word	0x00000000
        /*0020*/ 	.short	0x0004
        /*0022*/ 	.short	0x0015
        /*0024*/ 	.byte	0x00, 0xf0, 0x05, 0x00


	//----- nvinfo : EIATTR_KPARAM_INFO
	.align		4
.L_238:
        /*0028*/ 	.byte	0x04, 0x17
        /*002a*/ 	.short	(.L_240 - .L_239)
.L_239:
        /*002c*/ 	.word	0x00000000
        /*0030*/ 	.short	0x0003
        /*0032*/ 	.short	0x0014
        /*0034*/ 	.byte	0x00, 0xf0, 0x05, 0x00


	//----- nvinfo : EIATTR_KPARAM_INFO
	.align		4
.L_240:
        /*0038*/ 	.byte	0x04, 0x17
        /*003a*/ 	.short	(.L_242 - .L_241)
.L_241:
        /*003c*/ 	.word	0x00000000
        /*0040*/ 	.short	0x0002
        /*0042*/ 	.short	0x0010
        /*0044*/ 	.byte	0x00, 0xf0, 0x11, 0x00


	//----- nvinfo : EIATTR_KPARAM_INFO
	.align		4
.L_242:
        /*0048*/ 	.byte	0x04, 0x17
        /*004a*/ 	.short	(.L_244 - .L_243)
.L_243:
        /*004c*/ 	.word	0x00000000
        /*0050*/ 	.short	0x0001
        /*0052*/ 	.short	0x0008
        /*0054*/ 	.byte	0x00, 0xf5, 0x21, 0x00


	//----- nvinfo : EIATTR_KPARAM_INFO
	.align		4
.L_244:
        /*0058*/ 	.byte	0x04, 0x17
        /*005a*/ 	.short	(.L_246 - .L_245)
.L_245:
        /*005c*/ 	.word	0x00000000
        /*0060*/ 	.short	0x0000
        /*0062*/ 	.short	0x0000
        /*0064*/ 	.byte	0x00, 0xf0, 0x21, 0x00


	//----- nvinfo : EIATTR_SPARSE_MMA_MASK
	.align		4
.L_246:
        /*0068*/ 	.byte	0x03, 0x50
        /*006a*/ 	.short	0x0000


	//----- nvinfo : EIATTR_MAXREG_COUNT
	.align		4
        /*006c*/ 	.byte	0x03, 0x1b
        /*006e*/ 	.short	0x00ff


	//----- nvinfo : EIATTR_NUM_BARRIERS
	.align		4
        /*0070*/ 	.byte	0x02, 0x4c
        /*0072*/ 	.byte	0x01
	.zero		1


	//----- nvinfo : EIATTR_MERCURY_ISA_VERSION
	.align		4
        /*0074*/ 	.byte	0x03, 0x5f
        /*0076*/ 	.short	0x0101


	//----- nvinfo : EIATTR_COOP_GROUP_MASK_REGIDS
	.align		4
        /*0078*/ 	.byte	0x04, 0x29
        /*007a*/ 	.short	(.L_248 - .L_247)


	//   ....[0]....
.L_247:
        /*007c*/ 	.word	0xffffffff


	//   ....[1]....
        /*0080*/ 	.word	0xffffffff


	//   ....[2]....
        /*0084*/ 	.word	0xffffffff


	//   ....[3]....
        /*0088*/ 	.word	0xffffffff


	//   ....[4]....
        /*008c*/ 	.word	0xffffffff


	//   ....[5]....
        /*0090*/ 	.word	0xffffffff


	//   ....[6]....
        /*0094*/ 	.word	0xffffffff


	//   ....[7]....
        /*0098*/ 	.word	0xffffffff


	//   ....[8]....
        /*009c*/ 	.word	0xffffffff


	//   ....[9]....
        /*00a0*/ 	.word	0xffffffff


	//   ....[10]....
        /*00a4*/ 	.word	0xffffffff


	//   ....[11]....
        /*00a8*/ 	.word	0xffffffff


	//   ....[12]....
        /*00ac*/ 	.word	0xffffffff


	//   ....[13]....
        /*00b0*/ 	.word	0xffffffff


	//   ....[14]....
        /*00b4*/ 	.word	0xffffffff


	//   ....[15]....
        /*00b8*/ 	.word	0x0500000f


	//   ....[16]....
        /*00bc*/ 	.word	0x0500000f


	//   ....[17]....
        /*00c0*/ 	.word	0x0500000f


	//   ....[18]....
        /*00c4*/ 	.word	0x0500000f


	//   ....[19]....
        /*00c8*/ 	.word	0x0500000f


	//   ....[20]....
        /*00cc*/ 	.word	0x0500000f


	//   ....[21]....
        /*00d0*/ 	.word	0x0500000f


	//   ....[22]....
        /*00d4*/ 	.word	0x0500000f


	//   ....[23]....
        /*00d8*/ 	.word	0x0500000f


	//   ....[24]....
        /*00dc*/ 	.word	0x0500000f


	//   ....[25]....
        /*00e0*/ 	.word	0x0500000f


	//   ....[26]....
        /*00e4*/ 	.word	0x0500000f


	//   ....[27]....
        /*00e8*/ 	.word	0x0500000f


	//   ....[28]....
        /*00ec*/ 	.word	0x0500000f


	//   ....[29]....
        /*00f0*/ 	.word	0x0500000f


	//----- nvinfo : EIATTR_COOP_GROUP_INSTR_OFFSETS
	.align		4
.L_248:
        /*00f4*/ 	.byte	0x04, 0x28
        /*00f6*/ 	.short	(.L_250 - .L_249)


	//   ....[0]....
.L_249:
        /*00f8*/ 	.word	0x000018e0


	//   ....[1]....
        /*00fc*/ 	.word	0x00001970


	//   ....[2]....
        /*0100*/ 	.word	0x000019f0


	//   ....[3]....
        /*0104*/ 	.word	0x00001a70


	//   ....[4]....
        /*0108*/ 	.word	0x00001ae0


	//   ....[5]....
        /*010c*/ 	.word	0x00001da0


	//   ....[6]....
        /*0110*/ 	.word	0x00001e40


	//   ....[7]....
        /*0114*/ 	.word	0x00001ed0


	//   ....[8]....
        /*0118*/ 	.word	0x00001f60


	//   ....[9]....
        /*011c*/ 	.word	0x00001fd0


	//   ....[10]....
        /*0120*/ 	.word	0x00006180


	//   ....[11]....
        /*0124*/ 	.word	0x00006210


	//   ....[12]....
        /*0128*/ 	.word	0x00006290


	//   ....[13]....
        /*012c*/ 	.word	0x00006310


	//   ....[14]....
        /*0130*/ 	.word	0x00006380


	//   ....[15]....
        /*0134*/ 	.word	0x00006670


	//   ....[16]....
        /*0138*/ 	.word	0x00006730


	//   ....[17]....
        /*013c*/ 	.word	0x000067f0


	//   ....[18]....
        /*0140*/ 	.word	0x000068b0


	//   ....[19]....
        /*0144*/ 	.word	0x00006960


	//   ....[20]....
        /*0148*/ 	.word	0x000069d0


	//   ....[21]....
        /*014c*/ 	.word	0x00006aa0


	//   ....[22]....
        /*0150*/ 	.word	0x00006b70


	//   ....[23]....
        /*0154*/ 	.word	0x00006c40


	//   ....[24]....
        /*0158*/ 	.word	0x00006cf0


	//   ....[25]....
        /*015c*/ 	.word	0x00006d70


	//   ....[26]....
        /*0160*/ 	.word	0x00006e30


	//   ....[27]....
        /*0164*/ 	.word	0x00006ef0


	//   ....[28]....
        /*0168*/ 	.word	0x00006fb0


	//   ....[29]....
        /*016c*/ 	.word	0x00007060


	//----- nvinfo : EIATTR_VRC_CTA_INIT_COUNT
	.align		4
.L_250:
        /*0170*/ 	.byte	0x02, 0x4a
	.zero		1
	.zero		1


	//----- nvinfo : EIATTR_EXIT_INSTR_OFFSETS
	.align		4
        /*0174*/ 	.byte	0x04, 0x1c
        /*0176*/ 	.short	(.L_252 - .L_251)


	//   ....[0]....
.L_251:
        /*0178*/ 	.word	0x00000090


	//   ....[1]....
        /*017c*/ 	.word	0x000000c0


	//   ....[2]....
        /*0180*/ 	.word	0x000065c0


	//   ....[3]....
        /*0184*/ 	.word	0x00006610


	//----- nvinfo : EIATTR_MAX_THREADS
	.align		4
.L_252:
        /*0188*/ 	.byte	0x04, 0x05
        /*018a*/ 	.short	(.L_254 - .L_253)
.L_253:
        /*018c*/ 	.word	0x00000100
        /*0190*/ 	.word	0x00000001
        /*0194*/ 	.word	0x00000001


	//----- nvinfo : EIATTR_CRS_STACK_SIZE
	.align		4
.L_254:
        /*0198*/ 	.byte	0x04, 0x1e
        /*019a*/ 	.short	(.L_256 - .L_255)
.L_255:
        /*019c*/ 	.word	0x00000000


	//----- nvinfo : EIATTR_CBANK_PARAM_SIZE
	.align		4
.L_256:
        /*01a0*/ 	.byte	0x03, 0x19
        /*01a2*/ 	.short	0x0020


	//----- nvinfo : EIATTR_PARAM_CBANK
	.align		4
        /*01a4*/ 	.byte	0x04, 0x0a
        /*01a6*/ 	.short	(.L_258 - .L_257)
	.align		4
.L_257:
        /*01a8*/ 	.word	index@(.nv.constant0._ZN3cub18CUB_300001_SM_10006detail6reduce28DeviceReduceSingleTileKernelINS2_10policy_hubIbjN4cuda3std3__410logical_orIbEEE10Policy1000EN6thrust24THRUST_300001_SM_1000_NS6detail15normal_iteratorINSD_10device_ptrIyEEEEPbjS9_bbPFbyEEEvT0_T1_T2_T3_T4_T6_)
        /*01ac*/ 	.short	0x0380
        /*01ae*/ 	.short	0x0020


	//----- nvinfo : EIATTR_SW_WAR
	.align		4
.L_258:
        /*01b0*/ 	.byte	0x04, 0x36
        /*01b2*/ 	.short	(.L_260 - .L_259)
.L_259:
        /*01b4*/ 	.word	0x00000008
.L_260:


//--------------------- .nv.info._ZN3cub18CUB_300001_SM_10006detail8for_each13static_kernelINS2_12policy_hub_t12policy_500_tEmN6thrust24THRUST_300001_SM_1000_NS8cuda_cub20__uninitialized_fill7functorINS7_10device_ptrIyEEyEEEEvT0_T1_ --------------------------
	.section	.nv.info._ZN3cub18CUB_300001_SM_10006detail8for_each13static_kernelINS2_12policy_hub_t12policy_500_tEmN6thrust24THRUST_300001_SM_1000_NS8cuda_cub20__uninitialized_fill7functorINS7_10device_ptrIyEEyEEEEvT0_T1_,"",@"SHT_CUDA_INFO"
	.sectionflags	@""
	.align	4


	//----- nvinfo : EIATTR_CUDA_API_VERSION
	.align		4
        /*0000*/ 	.byte	0x04, 0x37
        /*0002*/ 	.short	(.L_262 - .L_261)
.L_261:
        /*0004*/ 	.word	0x00000082


	//----- nvinfo : EIATTR_KPARAM_INFO
	.align		4
.L_262:
        /*0008*/ 	.byte	0x04, 0x17
        /*000a*/ 	.short	(.L_264 - .L_263)
.L_263:
        /*000c*/ 	.word	0x00000000
        /*0010*/ 	.short	0x0001
        /*0012*/ 	.short	0x0008
        /*0014*/ 	.byte	0x00, 0xf0, 0x41, 0x00


	//----- nvinfo : EIATTR_KPARAM_INFO
	.align		4
.L_264:
        /*0018*/ 	.byte	0x04, 0x17
        /*001a*/ 	.short	(.L_266 - .L_265)
.L_265:
        /*001c*/ 	.word	0x00000000
        /*0020*/ 	.short	0x0000
        /*0022*/ 	.short	0x0000
        /*0024*/ 	.byte	0x00, 0xf0, 0x21, 0x00


	//----- nvinfo : EIATTR_SPARSE_MMA_MASK
	.align		4
.L_266:
        /*0028*/ 	.byte	0x03, 0x50
        /*002a*/ 	.short	0x0000


	//----- nvinfo : EIATTR_MAXREG_COUNT
	.align		4
        /*002c*/ 	.byte	0x03, 0x1b
        /*002e*/ 	.short	0x00ff


	//----- nvinfo : EIATTR_MERCURY_ISA_VERSION
	.align		4
        /*0030*/ 	.byte	0x03, 0x5f
        /*0032*/ 	.short	0x0101


	//----- nvinfo : EIATTR_VRC_CTA_INIT_COUNT
	.align		4
        /*0034*/ 	.byte	0x02, 0x4a
	.zero		1
	.zero		1


	//----- nvinfo : EIATTR_EXIT_INSTR_OFFSETS
	.align		4
        /*0038*/ 	.byte	0x04, 0x1c
        /*003a*/ 	.short	(.L_268 - .L_267)


	//   ....[0]....
.L_267:
        /*003c*/ 	.word	0x00000130


	//   ....[1]....
        /*0040*/ 	.word	0x00000230


	//   ....[2]....
        /*0044*/ 	.word	0x00000260


	//----- nvinfo : EIATTR_MAX_THREADS
	.align		4
.L_268:
        /*0048*/ 	.byte	0x04, 0x05
        /*004a*/ 	.short	(.L_270 - .L_269)
.L_269:
        /*004c*/ 	.word	0x00000100
        /*0050*/ 	.word	0x00000001
        /*0054*/ 	.word	0x00000001


	//----- nvinfo : EIATTR_CBANK_PARAM_SIZE
	.align		4
.L_270:
        /*0058*/ 	.byte	0x03, 0x19
        /*005a*/ 	.short	0x0018


	//----- nvinfo : EIATTR_PARAM_CBANK
	.align		4
        /*005c*/ 	.byte	0x04, 0x0a
        /*005e*/ 	.short	(.L_272 - .L_271)
	.align		4
.L_271:
        /*0060*/ 	.word	index@(.nv.constant0._ZN3cub18CUB_300001_SM_10006detail8for_each13static_kernelINS2_12policy_hub_t12policy_500_tEmN6thrust24THRUST_300001_SM_1000_NS8cuda_cub20__uninitialized_fill7functorINS7_10device_ptrIyEEyEEEEvT0_T1_)
        /*0064*/ 	.short	0x0380
        /*0066*/ 	.short	0x0018


	//----- nvinfo : EIATTR_SW_WAR
	.align		4
.L_272:
        /*0068*/ 	.byte	0x04, 0x36
        /*006a*/ 	.short	(.L_274 - .L_273)
.L_273:
        /*006c*/ 	.word	0x00000008
.L_274:


//--------------------- .nv.info._ZN3cub18CUB_300001_SM_10006detail11EmptyKernelIvEEvv --------------------------
	.section	.nv.info._ZN3cub18CUB_300001_SM_10006detail11EmptyKernelIvEEvv,"",@"SHT_CUDA_INFO"
	.sectionflags	@""
	.align	4


	//----- nvinfo : EIATTR_CUDA_API_VERSION
	.align		4
        /*0000*/ 	.byte	0x04, 0x37
        /*0002*/ 	.short	(.L_276 - .L_275)
.L_275:
        /*0004*/ 	.word	0x00000082


	//----- nvinfo : EIATTR_SPARSE_MMA_MASK
	.align		4
.L_276:
        /*0008*/ 	.byte	0x03, 0x50
        /*000a*/ 	.short	0x0000


	//----- nvinfo : EIATTR_MAXREG_COUNT
	.align		4
        /*000c*/ 	.byte	0x03, 0x1b
        /*000e*/ 	.short	0x00ff


	//----- nvinfo : EIATTR_MERCURY_ISA_VERSION
	.align		4
        /*0010*/ 	.byte	0x03, 0x5f
        /*0012*/ 	.short	0x0101


	//----- nvinfo : EIATTR_VRC_CTA_INIT_COUNT
	.align		4
        /*0014*/ 	.byte	0x02, 0x4a
	.zero		1
	.zero		1


	//----- nvinfo : EIATTR_EXIT_INSTR_OFFSETS
	.align		4
        /*0018*/ 	.byte	0x04, 0x1c
        /*001a*/ 	.short	(.L_278 - .L_277)


	//   ....[0]....
.L_277:
        /*001c*/ 	.word	0x00000010


	//----- nvinfo : EIATTR_SW_WAR
	.align		4
.L_278:
        /*0020*/ 	.byte	0x04, 0x36
        /*0022*/ 	.short	(.L_280 - .L_279)
.L_279:
        /*0024*/ 	.word	0x00000008
.L_280:


//--------------------- .nv.callgraph             --------------------------
	.section	.nv.callgraph,"",@"SHT_CUDA_CALLGRAPH"
	.align	4
	.sectionentsize	8
	.align		4
        /*0000*/ 	.word	0x00000000
	.align		4
        /*0004*/ 	.word	0xffffffff
	.align		4
        /*0008*/ 	.word	0x00000000
	.align		4
        /*000c*/ 	.word	0xfffffffe
	.align		4
        /*0010*/ 	.word	0x00000000
	.align		4
        /*0014*/ 	.word	0xfffffffd
	.align		4
        /*0018*/ 	.word	0x00000000
	.align		4
        /*001c*/ 	.word	0xfffffffc


//--------------------- .nv.constant4             --------------------------
	.section	.nv.constant4,"a",@progbits
	.align	8
	.align		8
.nv.constant4:
        /*0000*/ 	.dword	_ZN34_INTERNAL_f15c6d3f_4_k_cu_6ccf74424cuda3std3__45__cpo5beginE
	.align		8
        /*0008*/ 	.dword	_ZN34_INTERNAL_f15c6d3f_4_k_cu_6ccf74424cuda3std3__45__cpo3endE
	.align		8
        /*0010*/ 	.dword	_ZN34_INTERNAL_f15c6d3f_4_k_cu_6ccf74424cuda3std3__45__cpo6cbeginE
	.align		8
        /*0018*/ 	.dword	_ZN34_INTERNAL_f15c6d3f_4_k_cu_6ccf74424cuda3std3__45__cpo4cendE
	.align		8
        /*0020*/ 	.dword	_ZN34_INTERNAL_f15c6d3f_4_k_cu_6ccf74424cuda3std3__45__cpo6rbeginE
	.align		8
        /*0028*/ 	.dword	_ZN34_INTERNAL_f15c6d3f_4_k_cu_6ccf74424cuda3std3__45__cpo4rendE
	.align		8
        /*0030*/ 	.dword	_ZN34_INTERNAL_f15c6d3f_4_k_cu_6ccf74424cuda3std3__45__cpo7crbeginE
	.align		8
        /*0038*/ 	.dword	_ZN34_INTERNAL_f15c6d3f_4_k_cu_6ccf74424cuda3std3__45__cpo5crendE
	.align		8
        /*0040*/ 	.dword	_ZN34_INTERNAL_f15c6d3f_4_k_cu_6ccf74424cuda3std3__436_GLOBAL__N__f15c6d3f_4_k_cu_6ccf74426ignoreE
	.align		8
        /*0048*/ 	.dword	_ZN34_INTERNAL_f15c6d3f_4_k_cu_6ccf74424cuda3std3__419piecewise_constructE
	.align		8
        /*0050*/ 	.dword	_ZN34_INTERNAL_f15c6d3f_4_k_cu_6ccf74424cuda3std3__48in_placeE
	.align		8
        /*0058*/ 	.dword	_ZN34_INTERNAL_f15c6d3f_4_k_cu_6ccf74424cuda3std3__420unreachable_sentinelE
	.align		8
        /*0060*/ 	.dword	_ZN34_INTERNAL_f15c6d3f_4_k_cu_6ccf74424cuda3std3__47nulloptE
	.align		8
        /*0068*/ 	.dword	_ZN34_INTERNAL_f15c6d3f_4_k_cu_6ccf74424cuda3std3__48unexpectE
	.align		8
        /*0070*/ 	.dword	_ZN34_INTERNAL_f15c6d3f_4_k_cu_6ccf74424cuda3std6ranges3__45__cpo4swapE
	.align		8
        /*0078*/ 	.dword	_ZN34_INTERNAL_f15c6d3f_4_k_cu_6ccf74424cuda3std6ranges3__45__cpo9iter_moveE
	.align		8
        /*0080*/ 	.dword	_ZN34_INTERNAL_f15c6d3f_4_k_cu_6ccf74424cuda3std6ranges3__45__cpo5beginE
	.align		8
        /*0088*/ 	.dword	_ZN34_INTERNAL_f15c6d3f_4_k_cu_6ccf74424cuda3std6ranges3__45__cpo3endE
	.align		8
        /*0090*/ 	.dword	_ZN34_INTERNAL_f15c6d3f_4_k_cu_6ccf74424cuda3std6ranges3__45__cpo6cbeginE
	.align		8
        /*0098*/ 	.dword	_ZN34_INTERNAL_f15c6d3f_4_k_cu_6ccf74424cuda3std6ranges3__45__cpo4cendE
	.align		8
        /*00a0*/ 	.dword	_ZN34_INTERNAL_f15c6d3f_4_k_cu_6ccf74424cuda3std6ranges3__45__cpo7advanceE
	.align		8
        /*00a8*/ 	.dword	_ZN34_INTERNAL_f15c6d3f_4_k_cu_6ccf74424cuda3std6ranges3__45__cpo9iter_swapE
	.align		8
        /*00b0*/ 	.dword	_ZN34_INTERNAL_f15c6d3f_4_k_cu_6ccf74424cuda3std6ranges3__45__cpo4nextE
	.align		8
        /*00b8*/ 	.dword	_ZN34_INTERNAL_f15c6d3f_4_k_cu_6ccf74424cuda3std6ranges3__45__cpo4prevE
	.align		8
        /*00c0*/ 	.dword	_ZN34_INTERNAL_f15c6d3f_4_k_cu_6ccf74424cuda3std6ranges3__45__cpo4dataE
	.align		8
        /*00c8*/ 	.dword	_ZN34_INTERNAL_f15c6d3f_4_k_cu_6ccf74424cuda3std6ranges3__45__cpo5cdataE
	.align		8
        /*00d0*/ 	.dword	_ZN34_INTERNAL_f15c6d3f_4_k_cu_6ccf74424cuda3std6ranges3__45__cpo4sizeE
	.align		8
        /*00d8*/ 	.dword	_ZN34_INTERNAL_f15c6d3f_4_k_cu_6ccf74424cuda3std6ranges3__45__cpo5ssizeE
	.align		8
        /*00e0*/ 	.dword	_ZN34_INTERNAL_f15c6d3f_4_k_cu_6ccf74424cuda3std6ranges3__45__cpo8distanceE
	.align		8
        /*00e8*/ 	.dword	_ZN34_INTERNAL_f15c6d3f_4_k_cu_6ccf74426thrust24THRUST_300001_SM_1000_NS8cuda_cub3parE
	.align		8
        /*00f0*/ 	.dword	_ZN34_INTERNAL_f15c6d3f_4_k_cu_6ccf74426thrust24THRUST_300001_SM_1000_NS8cuda_cub10par_nosyncE
	.align		8
        /*00f8*/ 	.dword	_ZN34_INTERNAL_f15c6d3f_4_k_cu_6ccf74426thrust24THRUST_300001_SM_1000_NS6system6detail10sequential3seqE
	.align		8
        /*0100*/ 	.dword	_ZN34_INTERNAL_f15c6d3f_4_k_cu_6ccf74426thrust24THRUST_300001_SM_1000_NS12placeholders2_1E
	.align		8
        /*0108*/ 	.dword	_ZN34_INTERNAL_f15c6d3f_4_k_cu_6ccf74426thrust24THRUST_300001_SM_1000_NS12placeholders2_2E
	.align		8
        /*0110*/ 	.dword	_ZN34_INTERNAL_f15c6d3f_4_k_cu_6ccf74426thrust24THRUST_300001_SM_1000_NS12placeholders2_3E
	.align		8
        /*0118*/ 	.dword	_ZN34_INTERNAL_f15c6d3f_4_k_cu_6ccf74426thrust24THRUST_300001_SM_1000_NS12placeholders2_4E
	.align		8
        /*0120*/ 	.dword	_ZN34_INTERNAL_f15c6d3f_4_k_cu_6ccf74426thrust24THRUST_300001_SM_1000_NS12placeholders2_5E
	.align		8
        /*0128*/ 	.dword	_ZN34_INTERNAL_f15c6d3f_4_k_cu_6ccf74426thrust24THRUST_300001_SM_1000_NS12placeholders2_6E
	.align		8
        /*0130*/ 	.dword	_ZN34_INTERNAL_f15c6d3f_4_k_cu_6ccf74426thrust24THRUST_300001_SM_1000_NS12placeholders2_7E
	.align		8
        /*0138*/ 	.dword	_ZN34_INTERNAL_f15c6d3f_4_k_cu_6ccf74426thrust24THRUST_300001_SM_1000_NS12placeholders2_8E
	.align		8
        /*0140*/ 	.dword	_ZN34_INTERNAL_f15c6d3f_4_k_cu_6ccf74426thrust24THRUST_300001_SM_1000_NS12placeholders2_9E
	.align		8
        /*0148*/ 	.dword	_ZN34_INTERNAL_f15c6d3f_4_k_cu_6ccf74426thrust24THRUST_300001_SM_1000_NS12placeholders3_10E
	.align		8
        /*0150*/ 	.dword	_ZN34_INTERNAL_f15c6d3f_4_k_cu_6ccf74426thrust24THRUST_300001_SM_1000_NS3seqE


//--------------------- .text._ZN3cub18CUB_300001_SM_10006detail6reduce28DeviceReduceSingleTileKernelINS2_10policy_hubIbyN4cuda3std3__410logical_orIbEEE10Policy1000EPbSC_iS9_bbNS7_10__identityEEEvT0_T1_T2_T3_T4_T6_ --------------------------
	.section	.text._ZN3cub18CUB_300001_SM_10006detail6reduce28DeviceReduceSingleTileKernelINS2_10policy_hubIbyN4cuda3std3__410logical_orIbEEE10Policy1000EPbSC_iS9_bbNS7_10__identityEEEvT0_T1_T2_T3_T4_T6_,"ax",@progbits
	.align	128
        .global         _ZN3cub18CUB_300001_SM_10006detail6reduce28DeviceReduceSingleTileKernelINS2_10policy_hubIbyN4cuda3std3__410logical_orIbEEE10Policy1000EPbSC_iS9_bbNS7_10__identityEEEvT0_T1_T2_T3_T4_T6_
        .type           _ZN3cub18CUB_300001_SM_10006detail6reduce28DeviceReduceSingleTileKernelINS2_10policy_hubIbyN4cuda3std3__410logical_orIbEEE10Policy1000EPbSC_iS9_bbNS7_10__identityEEEvT0_T1_T2_T3_T4_T6_,@function
        .size           _ZN3cub18CUB_300001_SM_10006detail6reduce28DeviceReduceSingleTileKernelINS2_10policy_hubIbyN4cuda3std3__410logical_orIbEEE10Policy1000EPbSC_iS9_bbNS7_10__identityEEEvT0_T1_T2_T3_T4_T6_,(.L_x_379 - _ZN3cub18CUB_300001_SM_10006detail6reduce28DeviceReduceSingleTileKernelINS2_10policy_hubIbyN4cuda3std3__410logical_orIbEEE10Policy1000EPbSC_iS9_bbNS7_10__identityEEEvT0_T1_T2_T3_T4_T6_)
        .other          _ZN3cub18CUB_300001_SM_10006detail6reduce28DeviceReduceSingleTileKernelINS2_10policy_hubIbyN4cuda3std3__410logical_orIbEEE10Policy1000EPbSC_iS9_bbNS7_10__identityEEEvT0_T1_T2_T3_T4_T6_,@"STO_CUDA_ENTRY STV_DEFAULT"
_ZN3cub18CUB_300001_SM_10006detail6reduce28DeviceReduceSingleTileKernelINS2_10policy_hubIbyN4cuda3std3__410logical_orIbEEE10Policy1000EPbSC_iS9_bbNS7_10__identityEEEvT0_T1_T2_T3_T4_T6_:
.text._ZN3cub18CUB_300001_SM_10006detail6reduce28DeviceReduceSingleTileKernelINS2_10policy_hubIbyN4cuda3std3__410logical_orIbEEE10Policy1000EPbSC_iS9_bbNS7_10__identityEEEvT0_T1_T2_T3_T4_T6_:
[----:B------:R-:W-:Y:S01]  /*0000*/  LDC R1, c[0x0][0x37c] ;  /* 0x0000df00ff017b82 */ /* 0x000fe20000000800 */
[----:B------:R-:W0:Y:S07]  /*0010*/  LDCU UR4, c[0x0][0x390] ;  /* 0x00007200ff0477ac */ /* 0x000e2e0008000800 */
[----:B------:R-:W1:Y:S01]  /*0020*/  LDC.S8 R0, c[0x0][0x395] ;  /* 0x0000e540ff007b82 */ /* 0x000e620000000200 */
[----:B------:R-:W2:Y:S01]  /*0030*/  LDCU.64 UR6, c[0x0][0x358] ;  /* 0x00006b00ff0677ac */ /* 0x000ea20008000a00 */
[----:B0-----:R-:W-:-:S05]  /*0040*/  IMAD.U32 R4, RZ, RZ, UR4 ;  /* 0x00000004ff047e24 */ /* 0x001fca000f8e00ff */
[----:B------:R-:W-:Y:S02]  /*0050*/  ISETP.NE.AND P0, PT, R4, RZ, PT ;  /* 0x000000ff0400720c */ /* 0x000fe40003f05270 */
[----:B-1----:R-:W-:-:S11]  /*0060*/  PRMT R0, R0, 0x7710, RZ ;  /* 0x0000771000007816 */ /* 0x002fd600000000ff */
[----:B--2---:R-:W-:Y:S05]  /*0070*/  @P0 BRA `(.L_x_0) ;  /* 0x0000000000180947 */ /* 0x004fea0003800000 */
[----:B------:R-:W0:Y:S02]  /*0080*/  S2R R2, SR_TID.X ;  /* 0x0000000000027919 */ /* 0x000e240000002100 */
[----:B0-----:R-:W-:-:S13]  /*0090*/  ISETP.NE.AND P0, PT, R2, RZ, PT ;  /* 0x000000ff0200720c */ /* 0x001fda0003f05270 */
[----:B------:R-:W-:Y:S05]  /*00a0*/  @P0 EXIT ;  /* 0x000000000000094d */ /* 0x000fea0003800000 */
[----:B------:R-:W0:Y:S02]  /*00b0*/  LDC.64 R2, c[0x0][0x388] ;  /* 0x0000e200ff027b82 */ /* 0x000e240000000a00 */
[----:B0-----:R-:W-:Y:S01]  /*00c0*/  STG.E.U8 desc[UR6][R2.64], R0 ;  /* 0x0000000002007986 */ /* 0x001fe2000c101106 */
[----:B------:R-:W-:Y:S05]  /*00d0*/  EXIT ;  /* 0x000000000000794d */ /* 0x000fea0003800000 */
.L_x_0:
[----:B------:R-:W0:Y:S01]  /*00e0*/  LDCU UR4, c[0x0][0x380] ;  /* 0x00007000ff0477ac */ /* 0x000e220008000800 */
[----:B------:R-:W-:Y:S01]  /*00f0*/  BSSY.RECONVERGENT B0, `(.L_x_1) ;  /* 0x00004c7000007945 */ /* 0x000fe20003800200 */
[----:B0-----:R-:W-:-:S09]  /*0100*/  ULOP3.LUT UP0, URZ, UR4, 0x3, URZ, 0xc0, !UPT ;  /* 0x0000000304ff7892 */ /* 0x001fd2000f80c0ff */
[----:B------:R-:W-:Y:S05]  /*0110*/  BRA.U UP0, `(.L_x_2) ;  /* 0x0000002100fc7547 */ /* 0x000fea000b800000 */
[----:B------:R-:W-:-:S13]  /*0120*/  ISETP.GT.AND P0, PT, R4, 0x1fff, PT ;  /* 0x00001fff0400780c */ /* 0x000fda0003f04270 */
[----:B------:R-:W-:Y:S05]  /*0130*/  @P0 BRA `(.L_x_3) ;  /* 0x0000001000d40947 */ /* 0x000fea0003800000 */
[----:B------:R-:W0:Y:S01]  /*0140*/  S2R R3, SR_TID.X ;  /* 0x0000000000037919 */ /* 0x000e220000002100 */
[----:B------:R-:W1:Y:S01]  /*0150*/  LDCU UR8, c[0x0][0x384] ;  /* 0x00007080ff0877ac */ /* 0x000e620008000800 */
[----:B------:R-:W-:Y:S01]  /*0160*/  BSSY.RECONVERGENT B1, `(.L_x_4) ;  /* 0x000000a000017945 */ /* 0x000fe20003800200 */
[----:B------:R-:W-:Y:S02]  /*0170*/  PRMT R7, RZ, 0x7610, R7 ;  /* 0x00007610ff077816 */ /* 0x000fe40000000007 */
[----:B0-----:R-:W-:Y:S01]  /*0180*/  ISETP.GE.AND P0, PT, R3, R4, PT ;  /* 0x000000040300720c */ /* 0x001fe20003f06270 */
[----:B------:R-:W-:-:S12]  /*0190*/  IMAD.MOV.U32 R5, RZ, RZ, R3 ;  /* 0x000000ffff057224 */ /* 0x000fd800078e0003 */
[----:B-1----:R-:W-:Y:S05]  /*01a0*/  @P0 BRA `(.L_x_5) ;  /* 0x0000000000140947 */ /* 0x002fea0003800000 */
[----:B------:R-:W0:Y:S01]  /*01b0*/  LDCU UR5, c[0x0][0x384] ;  /* 0x00007080ff0577ac */ /* 0x000e220008000800 */
[----:B------:R-:W-:-:S05]  /*01c0*/  IADD3 R6, P0, PT, R3, UR4, RZ ;  /* 0x0000000403067c10 */ /* 0x000fca000ff1e0ff */
[----:B0-----:R-:W-:-:S06]  /*01d0*/  IMAD.X R7, RZ, RZ, UR5, P0 ;  /* 0x00000005ff077e24 */ /* 0x001fcc00080e06ff */
[----:B------:R0:W5:Y:S01]  /*01e0*/  LDG.E.U8.CONSTANT R7, desc[UR6][R6.64] ;  /* 0x0000000606077981 */ /* 0x000162000c1e9100 */
[----:B------:R-:W-:-:S07]  /*01f0*/  VIADD R5, R3, 0x100 ;  /* 0x0000010003057836 */ /* 0x000fce0000000000 */
.L_x_5:
[----:B------:R-:W-:Y:S05]  /*0200*/  BSYNC.RECONVERGENT B1 ;  /* 0x0000000000017941 */ /* 0x000fea0003800200 */
.L_x_4:
[----:B------:R-:W-:Y:S01]  /*0210*/  ISETP.GE.AND P0, PT, R5, R4, PT ;  /* 0x000000040500720c */ /* 0x000fe20003f06270 */
[----:B------:R-:W-:-:S12]  /*0220*/  BSSY.RECONVERGENT B1, `(.L_x_6) ;  /* 0x000007d000017945 */ /* 0x000fd80003800200 */
[----:B------:R-:W-:Y:S05]  /*0230*/  @P0 BRA `(.L_x_7) ;  /* 0x0000000400ec0947 */ /* 0x000fea0003800000 */
[----:B------:R-:W-:Y:S01]  /*0240*/  LOP3.LUT R9, RZ, R5, RZ, 0x33, !PT ;  /* 0x00000005ff097212 */ /* 0x000fe200078e33ff */
[----:B------:R-:W-:Y:S01]  /*0250*/  BSSY.RECONVERGENT B2, `(.L_x_8) ;  /* 0x0000015000027945 */ /* 0x000fe20003800200 */
[----:B-----5:R-:W-:-:S03]  /*0260*/  LOP3.LUT P1, RZ, R7, 0xff, RZ, 0xc0, !PT ;  /* 0x000000ff07ff7812 */ /* 0x020fc6000782c0ff */
[----:B------:R-:W-:-:S05]  /*0270*/  IMAD.IADD R9, R9, 0x1, R4 ;  /* 0x0000000109097824 */ /* 0x000fca00078e0204 */
[C---:B------:R-:W-:Y:S02]  /*0280*/  LOP3.LUT R2, R9.reuse, 0x300, RZ, 0xc0, !PT ;  /* 0x0000030009027812 */ /* 0x040fe400078ec0ff */
[----:B------:R-:W-:Y:S02]  /*0290*/  ISETP.GE.U32.AND P0, PT, R9, 0x300, PT ;  /* 0x000003000900780c */ /* 0x000fe40003f06070 */
[----:B------:R-:W-:-:S13]  /*02a0*/  ISETP.NE.AND P2, PT, R2, 0x300, PT ;  /* 0x000003000200780c */ /* 0x000fda0003f45270 */
[----:B------:R-:W-:Y:S05]  /*02b0*/  @!P2 BRA `(.L_x_9) ;  /* 0x000000000038a947 */ /* 0x000fea0003800000 */
[----:B------:R-:W1:Y:S01]  /*02c0*/  LDCU UR5, c[0x0][0x384] ;  /* 0x00007080ff0577ac */ /* 0x000e620008000800 */
[----:B------:R-:W-:Y:S02]  /*02d0*/  LEA.HI R2, R9, 0x1, RZ, 0x18 ;  /* 0x0000000109027811 */ /* 0x000fe400078fc0ff */
[----:B0-----:R-:W-:Y:S02]  /*02e0*/  IADD3 R6, P2, PT, R5, UR4, RZ ;  /* 0x0000000405067c10 */ /* 0x001fe4000ff5e0ff */
[----:B------:R-:W-:-:S05]  /*02f0*/  LOP3.LUT R2, R2, 0x3, RZ, 0xc0, !PT ;  /* 0x0000000302027812 */ /* 0x000fca00078ec0ff */
[----:B------:R-:W-:Y:S02]  /*0300*/  IMAD.MOV R2, RZ, RZ, -R2 ;  /* 0x000000ffff027224 */ /* 0x000fe400078e0a02 */
[----:B-1----:R-:W-:-:S07]  /*0310*/  IMAD.X R7, RZ, RZ, UR5, P2 ;  /* 0x00000005ff077e24 */ /* 0x002fce00090e06ff */
.L_x_10:
[----:B------:R0:W2:Y:S01]  /*0320*/  LDG.E.U8.CONSTANT R8, desc[UR6][R6.64] ;  /* 0x0000000606087981 */ /* 0x0000a2000c1e9100 */
[----:B------:R-:W-:Y:S02]  /*0330*/  VIADD R2, R2, 0x1 ;  /* 0x0000000102027836 */ /* 0x000fe40000000000 */
[----:B------:R-:W-:-:S03]  /*0340*/  VIADD R5, R5, 0x100 ;  /* 0x0000010005057836 */ /* 0x000fc60000000000 */
[----:B------:R-:W-:Y:S02]  /*0350*/  ISETP.NE.AND P2, PT, R2, RZ, PT ;  /* 0x000000ff0200720c */ /* 0x000fe40003f45270 */
[----:B0-----:R-:W-:-:S05]  /*0360*/  IADD3 R6, P3, PT, R6, 0x100, RZ ;  /* 0x0000010006067810 */ /* 0x001fca0007f7e0ff */
[----:B------:R-:W-:Y:S01]  /*0370*/  IMAD.X R7, RZ, RZ, R7, P3 ;  /* 0x000000ffff077224 */ /* 0x000fe200018e0607 */
[----:B--2---:R-:W-:-:S05]  /*0380*/  ISETP.NE.OR P1, PT, R8, RZ, P1 ;  /* 0x000000ff0800720c */ /* 0x004fca0000f25670 */
[----:B------:R-:W-:Y:S08]  /*0390*/  @P2 BRA `(.L_x_10) ;  /* 0xfffffffc00e02947 */ /* 0x000ff0000383ffff */
.L_x_9:
[----:B------:R-:W-:Y:S05]  /*03a0*/  BSYNC.RECONVERGENT B2 ;  /* 0x0000000000027941 */ /* 0x000fea0003800200 */
.L_x_8:
[----:B------:R-:W-:Y:S04]  /*03b0*/  BSSY.RECONVERGENT B2, `(.L_x_11) ;  /* 0x0000062000027945 */ /* 0x000fe80003800200 */
[----:B------:R-:W-:Y:S05]  /*03c0*/  @!P0 BRA `(.L_x_12) ;  /* 0x0000000400808947 */ /* 0x000fea0003800000 */
[----:B------:R-:W-:Y:S01]  /*03d0*/  IMAD.IADD R2, R4, 0x1, -R5 ;  /* 0x0000000104027824 */ /* 0x000fe200078e0a05 */
[----:B------:R-:W-:Y:S01]  /*03e0*/  BSSY.RECONVERGENT B3, `(.L_x_13) ;  /* 0x0000034000037945 */ /* 0x000fe20003800200 */
[----:B------:R-:W-:-:S03]  /*03f0*/  PLOP3.LUT P0, PT, PT, PT, PT, 0x80, 0x8 ;  /* 0x000000000008781c */ /* 0x000fc60003f0f070 */
[----:B------:R-:W-:-:S13]  /*0400*/  ISETP.GT.AND P2, PT, R2, 0xc00, PT ;  /* 0x00000c000200780c */ /* 0x000fda0003f44270 */
[----:B------:R-:W-:Y:S05]  /*0410*/  @!P2 BRA `(.L_x_14) ;  /* 0x0000000000c0a947 */ /* 0x000fea0003800000 */
[----:B------:R-:W-:Y:S01]  /*0420*/  PLOP3.LUT P0, PT, PT, PT, PT, 0x8, 0x80 ;  /* 0x000000000080781c */ /* 0x000fe20003f0e170 */
[----:B------:R-:W-:-:S12]  /*0430*/  VIADD R26, R4, 0xfffff400 ;  /* 0xfffff400041a7836 */ /* 0x000fd80000000000 */
.L_x_15:
[----:B0-----:R-:W-:-:S04]  /*0440*/  IADD3 R6, P2, PT, R5, UR4, RZ ;  /* 0x0000000405067c10 */ /* 0x001fc8000ff5e0ff */
[C---:B------:R-:W-:Y:S01]  /*0450*/  LEA.HI.X.SX32 R7, R5.reuse, UR8, 0x1, P2 ;  /* 0x0000000805077c11 */ /* 0x040fe200090f0eff */
[----:B------:R-:W-:-:S04]  /*0460*/  VIADD R9, R5, 0x400 ;  /* 0x0000040005097836 */ /* 0x000fc80000000000 */
[----:B------:R-:W2:Y:S01]  /*0470*/  LDG.E.U8.CONSTANT R25, desc[UR6][R6.64] ;  /* 0x0000000606197981 */ /* 0x000ea2000c1e9100 */
[----:B------:R-:W-:-:S03]  /*0480*/  IADD3 R8, P2, PT, R9, UR4, RZ ;  /* 0x0000000409087c10 */ /* 0x000fc6000ff5e0ff */
[----:B------:R-:W3:Y:S01]  /*0490*/  LDG.E.U8.CONSTANT R2, desc[UR6][R6.64+0x100] ;  /* 0x0001000606027981 */ /* 0x000ee2000c1e9100 */
[----:B------:R-:W-:-:S03]  /*04a0*/  LEA.HI.X.SX32 R9, R9, UR8, 0x1, P2 ;  /* 0x0000000809097c11 */ /* 0x000fc600090f0eff */
[----:B------:R-:W4:Y:S04]  /*04b0*/  LDG.E.U8.CONSTANT R12, desc[UR6][R6.64+0x200] ;  /* 0x00020006060c7981 */ /* 0x000f28000c1e9100 */
[----:B------:R0:W5:Y:S01]  /*04c0*/  LDG.E.U8.CONSTANT R13, desc[UR6][R6.64+0x300] ;  /* 0x00030006060d7981 */ /* 0x000162000c1e9100 */
[----:B------:R-:W-:-:S03]  /*04d0*/  VIADD R11, R5, 0x800 ;  /* 0x00000800050b7836 */ /* 0x000fc60000000000 */
[----:B------:R-:W5:Y:S04]  /*04e0*/  LDG.E.U8.CONSTANT R14, desc[UR6][R8.64] ;  /* 0x00000006080e7981 */ /* 0x000f68000c1e9100 */
[----:B------:R-:W5:Y:S01]  /*04f0*/  LDG.E.U8.CONSTANT R15, desc[UR6][R8.64+0x100] ;  /* 0x00010006080f7981 */ /* 0x000f62000c1e9100 */
[----:B------:R-:W-:-:S03]  /*0500*/  IADD3 R10, P2, PT, R11, UR4, RZ ;  /* 0x000000040b0a7c10 */ /* 0x000fc6000ff5e0ff */
[----:B------:R-:W5:Y:S01]  /*0510*/  LDG.E.U8.CONSTANT R16, desc[UR6][R8.64+0x200] ;  /* 0x0002000608107981 */ /* 0x000f62000c1e9100 */
[----:B------:R-:W-:-:S03]  /*0520*/  LEA.HI.X.SX32 R11, R11, UR8, 0x1, P2 ;  /* 0x000000080b0b7c11 */ /* 0x000fc600090f0eff */
[----:B------:R-:W5:Y:S01]  /*0530*/  LDG.E.U8.CONSTANT R17, desc[UR6][R8.64+0x300] ;  /* 0x0003000608117981 */ /* 0x000f62000c1e9100 */
[----:B------:R-:W-:-:S03]  /*0540*/  VIADD R21, R5, 0xc00 ;  /* 0x00000c0005157836 */ /* 0x000fc60000000000 */
[----:B------:R-:W5:Y:S04]  /*0550*/  LDG.E.U8.CONSTANT R18, desc[UR6][R10.64] ;  /* 0x000000060a127981 */ /* 0x000f68000c1e9100 */
[----:B------:R-:W5:Y:S01]  /*0560*/  LDG.E.U8.CONSTANT R19, desc[UR6][R10.64+0x100] ;  /* 0x000100060a137981 */ /* 0x000f62000c1e9100 */
[----:B0-----:R-:W-:-:S03]  /*0570*/  IADD3 R6, P2, PT, R21, UR4, RZ ;  /* 0x0000000415067c10 */ /* 0x001fc6000ff5e0ff */
[----:B------:R-:W5:Y:S01]  /*0580*/  LDG.E.U8.CONSTANT R20, desc[UR6][R10.64+0x200] ;  /* 0x000200060a147981 */ /* 0x000f62000c1e9100 */
[----:B------:R-:W-:-:S03]  /*0590*/  LEA.HI.X.SX32 R7, R21, UR8, 0x1, P2 ;  /* 0x0000000815077c11 */ /* 0x000fc600090f0eff */
[----:B------:R-:W5:Y:S04]  /*05a0*/  LDG.E.U8.CONSTANT R21, desc[UR6][R10.64+0x300] ;  /* 0x000300060a157981 */ /* 0x000f68000c1e9100 */
[----:B------:R-:W5:Y:S04]  /*05b0*/  LDG.E.U8.CONSTANT R22, desc[UR6][R6.64] ;  /* 0x0000000606167981 */ /* 0x000f68000c1e9100 */
[----:B------:R-:W5:Y:S04]  /*05c0*/  LDG.E.U8.CONSTANT R23, desc[UR6][R6.64+0x100] ;  /* 0x0001000606177981 */ /* 0x000f68000c1e9100 */
[----:B------:R-:W5:Y:S04]  /*05d0*/  LDG.E.U8.CONSTANT R24, desc[UR6][R6.64+0x200] ;  /* 0x0002000606187981 */ /* 0x000f68000c1e9100 */
[----:B------:R-:W5:Y:S01]  /*05e0*/  LDG.E.U8.CONSTANT R8, desc[UR6][R6.64+0x300] ;  /* 0x0003000606087981 */ /* 0x000f62000c1e9100 */
[----:B------:R-:W-:-:S05]  /*05f0*/  VIADD R5, R5, 0x1000 ;  /* 0x0000100005057836 */ /* 0x000fca0000000000 */
[----:B------:R-:W-:Y:S02]  /*0600*/  ISETP.GE.AND P2, PT, R5, R26, PT ;  /* 0x0000001a0500720c */ /* 0x000fe40003f46270 */
[----:B--2---:R-:W-:-:S04]  /*0610*/  ISETP.NE.OR P1, PT, R25, RZ, P1 ;  /* 0x000000ff1900720c */ /* 0x004fc80000f25670 */
[----:B---3--:R-:W-:-:S04]  /*0620*/  ISETP.NE.OR P1, PT, R2, RZ, P1 ;  /* 0x000000ff0200720c */ /* 0x008fc80000f25670 */
[----:B----4-:R-:W-:-:S04]  /*0630*/  ISETP.NE.OR P1, PT, R12, RZ, P1 ;  /* 0x000000ff0c00720c */ /* 0x010fc80000f25670 */
[----:B-----5:R-:W-:-:S04]  /*0640*/  ISETP.NE.OR P1, PT, R13, RZ, P1 ;  /* 0x000000ff0d00720c */ /* 0x020fc80000f25670 */
[----:B------:R-:W-:-:S04]  /*0650*/  ISETP.NE.OR P1, PT, R14, RZ, P1 ;  /* 0x000000ff0e00720c */ /* 0x000fc80000f25670 */
        /* <DEDUP_REMOVED lines=10> */
[----:B------:R-:W-:Y:S01]  /*0700*/  ISETP.NE.OR P1, PT, R8, RZ, P1 ;  /* 0x000000ff0800720c */ /* 0x000fe20000f25670 */
[----:B------:R-:W-:-:S12]  /*0710*/  @!P2 BRA `(.L_x_15) ;  /* 0xfffffffc0048a947 */ /* 0x000fd8000383ffff */
.L_x_14:
[----:B------:R-:W-:Y:S05]  /*0720*/  BSYNC.RECONVERGENT B3 ;  /* 0x0000000000037941 */ /* 0x000fea0003800200 */
.L_x_13:
[----:B------:R-:W-:Y:S01]  /*0730*/  IMAD.IADD R2, R4, 0x1, -R5 ;  /* 0x0000000104027824 */ /* 0x000fe200078e0a05 */
[----:B------:R-:W-:Y:S04]  /*0740*/  BSSY.RECONVERGENT B3, `(.L_x_16) ;  /* 0x000001b000037945 */ /* 0x000fe80003800200 */
[----:B------:R-:W-:-:S13]  /*0750*/  ISETP.GT.AND P2, PT, R2, 0x400, PT ;  /* 0x000004000200780c */ /* 0x000fda0003f44270 */
[----:B------:R-:W-:Y:S05]  /*0760*/  @!P2 BRA `(.L_x_17) ;  /* 0x000000000060a947 */ /* 0x000fea0003800000 */
[----:B------:R-:W1:Y:S01]  /*0770*/  LDCU UR5, c[0x0][0x384] ;  /* 0x00007080ff0577ac */ /* 0x000e620008000800 */
[C---:B0-----:R-:W-:Y:S01]  /*0780*/  IADD3 R6, P0, PT, R5.reuse, UR4, RZ ;  /* 0x0000000405067c10 */ /* 0x041fe2000ff1e0ff */
[----:B------:R-:W-:-:S03]  /*0790*/  VIADD R9, R5, 0x400 ;  /* 0x0000040005097836 */ /* 0x000fc60000000000 */
[----:B-1----:R-:W-:-:S05]  /*07a0*/  LEA.HI.X.SX32 R7, R5, UR5, 0x1, P0 ;  /* 0x0000000505077c11 */ /* 0x002fca00080f0eff */
[----:B------:R-:W2:Y:S01]  /*07b0*/  LDG.E.U8.CONSTANT R16, desc[UR6][R6.64] ;  /* 0x0000000606107981 */ /* 0x000ea2000c1e9100 */
[----:B------:R-:W-:-:S03]  /*07c0*/  IADD3 R8, P0, PT, R9, UR4, RZ ;  /* 0x0000000409087c10 */ /* 0x000fc6000ff1e0ff */
[----:B------:R-:W3:Y:S01]  /*07d0*/  LDG.E.U8.CONSTANT R2, desc[UR6][R6.64+0x100] ;  /* 0x0001000606027981 */ /* 0x000ee2000c1e9100 */
[----:B------:R-:W-:-:S03]  /*07e0*/  LEA.HI.X.SX32 R9, R9, UR5, 0x1, P0 ;  /* 0x0000000509097c11 */ /* 0x000fc600080f0eff */
[----:B------:R-:W4:Y:S04]  /*07f0*/  LDG.E.U8.CONSTANT R10, desc[UR6][R6.64+0x200] ;  /* 0x00020006060a7981 */ /* 0x000f28000c1e9100 */
[----:B------:R-:W5:Y:S04]  /*0800*/  LDG.E.U8.CONSTANT R11, desc[UR6][R6.64+0x300] ;  /* 0x00030006060b7981 */ /* 0x000f68000c1e9100 */
[----:B------:R-:W5:Y:S04]  /*0810*/  LDG.E.U8.CONSTANT R12, desc[UR6][R8.64] ;  /* 0x00000006080c7981 */ /* 0x000f68000c1e9100 */
[----:B------:R-:W5:Y:S04]  /*0820*/  LDG.E.U8.CONSTANT R13, desc[UR6][R8.64+0x100] ;  /* 0x00010006080d7981 */ /* 0x000f68000c1e9100 */
[----:B------:R-:W5:Y:S04]  /*0830*/  LDG.E.U8.CONSTANT R14, desc[UR6][R8.64+0x200] ;  /* 0x00020006080e7981 */ /* 0x000f68000c1e9100 */
[----:B------:R-:W5:Y:S01]  /*0840*/  LDG.E.U8.CONSTANT R15, desc[UR6][R8.64+0x300] ;  /* 0x00030006080f7981 */ /* 0x000f62000c1e9100 */
[----:B------:R-:W-:Y:S01]  /*0850*/  PLOP3.LUT P0, PT, PT, PT, PT, 0x8, 0x80 ;  /* 0x000000000080781c */ /* 0x000fe20003f0e170 */
[----:B------:R-:W-:Y:S01]  /*0860*/  VIADD R5, R5, 0x800 ;  /* 0x0000080005057836 */ /* 0x000fe20000000000 */
[----:B--2---:R-:W-:-:S04]  /*0870*/  ISETP.NE.OR P1, PT, R16, RZ, P1 ;  /* 0x000000ff1000720c */ /* 0x004fc80000f25670 */
[----:B---3--:R-:W-:-:S04]  /*0880*/  ISETP.NE.OR P1, PT, R2, RZ, P1 ;  /* 0x000000ff0200720c */ /* 0x008fc80000f25670 */
[----:B----4-:R-:W-:-:S04]  /*0890*/  ISETP.NE.OR P1, PT, R10, RZ, P1 ;  /* 0x000000ff0a00720c */ /* 0x010fc80000f25670 */
[----:B-----5:R-:W-:-:S04]  /*08a0*/  ISETP.NE.OR P1, PT, R11, RZ, P1 ;  /* 0x000000ff0b00720c */ /* 0x020fc80000f25670 */
[----:B------:R-:W-:-:S04]  /*08b0*/  ISETP.NE.OR P1, PT, R12, RZ, P1 ;  /* 0x000000ff0c00720c */ /* 0x000fc80000f25670 */
[----:B------:R-:W-:-:S04]  /*08c0*/  ISETP.NE.OR P1, PT, R13, RZ, P1 ;  /* 0x000000ff0d00720c */ /* 0x000fc80000f25670 */
[----:B------:R-:W-:-:S04]  /*08d0*/  ISETP.NE.OR P1, PT, R14, RZ, P1 ;  /* 0x000000ff0e00720c */ /* 0x000fc80000f25670 */
[----:B------:R-:W-:-:S13]  /*08e0*/  ISETP.NE.OR P1, PT, R15, RZ, P1 ;  /* 0x000000ff0f00720c */ /* 0x000fda0000f25670 */
.L_x_17:
[----:B------:R-:W-:Y:S05]  /*08f0*/  BSYNC.RECONVERGENT B3 ;  /* 0x0000000000037941 */ /* 0x000fea0003800200 */
.L_x_16:
[----:B------:R-:W-:-:S13]  /*0900*/  ISETP.LT.OR P0, PT, R5, R4, P0 ;  /* 0x000000040500720c */ /* 0x000fda0000701670 */
[----:B------:R-:W-:Y:S05]  /*0910*/  @!P0 BRA `(.L_x_12) ;  /* 0x00000000002c8947 */ /* 0x000fea0003800000 */
[----:B------:R-:W1:Y:S01]  /*0920*/  LDCU UR5, c[0x0][0x384] ;  /* 0x00007080ff0577ac */ /* 0x000e620008000800 */
[----:B0-----:R-:W-:-:S04]  /*0930*/  IADD3 R6, P0, PT, R5, UR4, RZ ;  /* 0x0000000405067c10 */ /* 0x001fc8000ff1e0ff */
[----:B-1----:R-:W-:-:S05]  /*0940*/  LEA.HI.X.SX32 R7, R5, UR5, 0x1, P0 ;  /* 0x0000000505077c11 */ /* 0x002fca00080f0eff */
[----:B------:R-:W2:Y:S04]  /*0950*/  LDG.E.U8.CONSTANT R9, desc[UR6][R6.64] ;  /* 0x0000000606097981 */ /* 0x000ea8000c1e9100 */
[----:B------:R-:W3:Y:S04]  /*0960*/  LDG.E.U8.CONSTANT R2, desc[UR6][R6.64+0x100] ;  /* 0x0001000606027981 */ /* 0x000ee8000c1e9100 */
[----:B------:R-:W4:Y:S04]  /*0970*/  LDG.E.U8.CONSTANT R5, desc[UR6][R6.64+0x200] ;  /* 0x0002000606057981 */ /* 0x000f28000c1e9100 */
[----:B------:R-:W5:Y:S01]  /*0980*/  LDG.E.U8.CONSTANT R8, desc[UR6][R6.64+0x300] ;  /* 0x0003000606087981 */ /* 0x000f62000c1e9100 */
[----:B--2---:R-:W-:-:S04]  /*0990*/  ISETP.NE.OR P1, PT, R9, RZ, P1 ;  /* 0x000000ff0900720c */ /* 0x004fc80000f25670 */
[----:B---3--:R-:W-:-:S04]  /*09a0*/  ISETP.NE.OR P1, PT, R2, RZ, P1 ;  /* 0x000000ff0200720c */ /* 0x008fc80000f25670 */
[----:B----4-:R-:W-:-:S04]  /*09b0*/  ISETP.NE.OR P1, PT, R5, RZ, P1 ;  /* 0x000000ff0500720c */ /* 0x010fc80000f25670 */
[----:B-----5:R-:W-:-:S13]  /*09c0*/  ISETP.NE.OR P1, PT, R8, RZ, P1 ;  /* 0x000000ff0800720c */ /* 0x020fda0000f25670 */
.L_x_12:
[----:B------:R-:W-:Y:S05]  /*09d0*/  BSYNC.RECONVERGENT B2 ;  /* 0x0000000000027941 */ /* 0x000fea0003800200 */
.L_x_11:
[----:B------:R-:W-:-:S07]  /*09e0*/  SEL R7, RZ, 0x1, !P1 ;  /* 0x00000001ff077807 */ /* 0x000fce0004800000 */
.L_x_7:
[----:B------:R-:W-:Y:S05]  /*09f0*/  BSYNC.RECONVERGENT B1 ;  /* 0x0000000000017941 */ /* 0x000fea0003800200 */
.L_x_6:
[----:B------:R-:W-:-:S13]  /*0a00*/  ISETP.GE.AND P0, PT, R4, 0x100, PT ;  /* 0x000001000400780c */ /* 0x000fda0003f06270 */
[----:B------:R-:W-:Y:S05]  /*0a10*/  @!P0 BRA `(.L_x_18) ;  /* 0x0000000400148947 */ /* 0x000fea0003800000 */
[----:B0-----:R-:W0:Y:S01]  /*0a20*/  S2R R6, SR_LANEID ;  /* 0x0000000000067919 */ /* 0x001e220000000000 */
[----:B-----5:R-:W-:Y:S01]  /*0a30*/  LOP3.LUT R2, R7, 0xff, RZ, 0xc0, !PT ;  /* 0x000000ff07027812 */ /* 0x020fe200078ec0ff */
[----:B------:R-:W-:Y:S05]  /*0a40*/  BSSY.RECONVERGENT B1, `(.L_x_19) ;  /* 0x000002e000017945 */ /* 0x000fea0003800200 */
[----:B------:R-:W1:Y:S01]  /*0a50*/  SHFL.DOWN PT, R2, R2, 0x1, 0x1f ;  /* 0x08201f0002027f89 */ /* 0x000e6200000e0000 */
[----:B0-----:R-:W-:-:S13]  /*0a60*/  ISETP.GT.AND P2, PT, R6, 0x1e, PT ;  /* 0x0000001e0600780c */ /* 0x001fda0003f44270 */
[----:B-1----:R-:W-:Y:S02]  /*0a70*/  @!P2 LOP3.LUT P0, RZ, R2, 0xff, RZ, 0xc0, !PT ;  /* 0x000000ff02ffa812 */ /* 0x002fe4000780c0ff */
[----:B------:R-:W-:-:S04]  /*0a80*/  @!P2 LOP3.LUT P1, RZ, R7, 0xff, RZ, 0xc0, !PT ;  /* 0x000000ff07ffa812 */ /* 0x000fc8000782c0ff */
[----:B------:R-:W-:-:S04]  /*0a90*/  @!P2 PLOP3.LUT P0, PT, P1, P0, PT, 0xf8, 0x8f ;  /* 0x00000000008fa81c */ /* 0x000fc80000f01f70 */
[----:B------:R-:W-:-:S04]  /*0aa0*/  @!P2 SEL R4, RZ, 0x1, !P0 ;  /* 0x00000001ff04a807 */ /* 0x000fc80004000000 */
[----:B------:R-:W-:Y:S02]  /*0ab0*/  @!P2 PRMT R7, R4, 0x7610, R7 ;  /* 0x000076100407a816 */ /* 0x000fe40000000007 */
[----:B------:R-:W-:Y:S02]  /*0ac0*/  ISETP.GT.AND P2, PT, R6, 0x1d, PT ;  /* 0x0000001d0600780c */ /* 0x000fe40003f44270 */
[----:B------:R-:W-:-:S06]  /*0ad0*/  LOP3.LUT R4, R7, 0xff, RZ, 0xc0, !PT ;  /* 0x000000ff07047812 */ /* 0x000fcc00078ec0ff */
[----:B------:R-:W0:Y:S05]  /*0ae0*/  SHFL.DOWN PT, R4, R4, 0x2, 0x1f ;  /* 0x08401f0004047f89 */ /* 0x000e2a00000e0000 */
[----:B------:R-:W-:Y:S02]  /*0af0*/  @!P2 LOP3.LUT P1, RZ, R7, 0xff, RZ, 0xc0, !PT ;  /* 0x000000ff07ffa812 */ /* 0x000fe4000782c0ff */
[----:B0-----:R-:W-:-:S04]  /*0b00*/  @!P2 LOP3.LUT P0, RZ, R4, 0xff, RZ, 0xc0, !PT ;  /* 0x000000ff04ffa812 */ /* 0x001fc8000780c0ff */
[----:B------:R-:W-:-:S04]  /*0b10*/  @!P2 PLOP3.LUT P0, PT, P1, P0, PT, 0xf8, 0x8f ;  /* 0x00000000008fa81c */ /* 0x000fc80000f01f70 */
[----:B------:R-:W-:-:S04]  /*0b20*/  @!P2 SEL R2, RZ, 0x1, !P0 ;  /* 0x00000001ff02a807 */ /* 0x000fc80004000000 */
[----:B------:R-:W-:Y:S02]  /*0b30*/  @!P2 PRMT R7, R2, 0x7610, R7 ;  /* 0x000076100207a816 */ /* 0x000fe40000000007 */
[----:B------:R-:W-:Y:S02]  /*0b40*/  ISETP.GT.AND P2, PT, R6, 0x1b, PT ;  /* 0x0000001b0600780c */ /* 0x000fe40003f44270 */
[----:B------:R-:W-:-:S05]  /*0b50*/  LOP3.LUT R5, R7, 0xff, RZ, 0xc0, !PT ;  /* 0x000000ff07057812 */ /* 0x000fca00078ec0ff */
[----:B------:R-:W0:Y:S06]  /*0b60*/  SHFL.DOWN PT, R2, R5, 0x4, 0x1f ;  /* 0x08801f0005027f89 */ /* 0x000e2c00000e0000 */
        /* <DEDUP_REMOVED lines=11> */
[----:B------:R-:W-:Y:S02]  /*0c20*/  @!P2 SEL R2, RZ, 0x1, !P0 ;  /* 0x00000001ff02a807 */ /* 0x000fe40004000000 */
[----:B------:R-:W-:Y:S02]  /*0c30*/  ISETP.GT.AND P0, PT, R6, 0xf, PT ;  /* 0x0000000f0600780c */ /* 0x000fe40003f04270 */
[----:B------:R-:W-:-:S04]  /*0c40*/  @!P2 PRMT R7, R2, 0x7610, R7 ;  /* 0x000076100207a816 */ /* 0x000fc80000000007 */
[----:B------:R-:W-:-:S06]  /*0c50*/  LOP3.LUT R2, R7, 0xff, RZ, 0xc0, !PT ;  /* 0x000000ff07027812 */ /* 0x000fcc00078ec0ff */
[----:B------:R-:W0:Y:S01]  /*0c60*/  SHFL.DOWN PT, R2, R2, 0x10, 0x1f ;  /* 0x0a001f0002027f89 */ /* 0x000e2200000e0000 */
[----:B------:R-:W-:Y:S05]  /*0c70*/  @P0 BRA `(.L_x_20) ;  /* 0x0000000000280947 */ /* 0x000fea0003800000 */
[----:B------:R-:W-:Y:S02]  /*0c80*/  ISETP.NE.AND P2, PT, R6, RZ, PT ;  /* 0x000000ff0600720c */ /* 0x000fe40003f45270 */
[----:B0-----:R-:W-:Y:S02]  /*0c90*/  LOP3.LUT P0, RZ, R2, 0xff, RZ, 0xc0, !PT ;  /* 0x000000ff02ff7812 */ /* 0x001fe4000780c0ff */
[----:B------:R-:W-:-:S04]  /*0ca0*/  LOP3.LUT P1, RZ, R7, 0xff, RZ, 0xc0, !PT ;  /* 0x000000ff07ff7812 */ /* 0x000fc8000782c0ff */
[----:B------:R-:W-:-:S04]  /*0cb0*/  PLOP3.LUT P0, PT, P1, P0, PT, 0xf8, 0x8f ;  /* 0x00000000008f781c */ /* 0x000fc80000f01f70 */
[----:B------:R-:W-:Y:S01]  /*0cc0*/  SEL R7, RZ, 0x1, !P0 ;  /* 0x00000001ff077807 */ /* 0x000fe20004000000 */
[----:B------:R-:W0:Y:S01]  /*0cd0*/  @!P2 S2R R5, SR_CgaCtaId ;  /* 0x000000000005a919 */ /* 0x000e220000008800 */
[----:B------:R-:W-:-:S04]  /*0ce0*/  @!P2 MOV R2, 0x400 ;  /* 0x000004000002a802 */ /* 0x000fc80000000f00 */
[----:B0-----:R-:W-:-:S04]  /*0cf0*/  @!P2 LEA R2, R5, R2, 0x18 ;  /* 0x000000020502a211 */ /* 0x001fc800078ec0ff */
[----:B------:R-:W-:-:S05]  /*0d00*/  @!P2 LEA.HI R2, R3, R2, RZ, 0x1b ;  /* 0x000000020302a211 */ /* 0x000fca00078fd8ff */
[----:B------:R1:W-:Y:S02]  /*0d10*/  @!P2 STS.U8 [R2+0x8], R7 ;  /* 0x000008070200a388 */ /* 0x0003e40000000000 */
.L_x_20:
[----:B------:R-:W-:Y:S05]  /*0d20*/  BSYNC.RECONVERGENT B1 ;  /* 0x0000000000017941 */ /* 0x000fea0003800200 */
.L_x_19:
[----:B------:R-:W-:Y:S01]  /*0d30*/  BAR.SYNC.DEFER_BLOCKING 0x0 ;  /* 0x0000000000007b1d */ /* 0x000fe20000010000 */
[----:B------:R-:W-:-:S13]  /*0d40*/  ISETP.NE.AND P0, PT, R3, RZ, PT ;  /* 0x000000ff0300720c */ /* 0x000fda0003f05270 */
[----:B------:R-:W-:Y:S05]  /*0d50*/  @P0 BRA `(.L_x_21) ;  /* 0x0000004000000947 */ /* 0x000fea0003800000 */
[----:B------:R-:W2:Y:S01]  /*0d60*/  S2UR UR5, SR_CgaCtaId ;  /* 0x00000000000579c3 */ /* 0x000ea20000008800 */
[----:B------:R-:W-:Y:S02]  /*0d70*/  UMOV UR4, 0x400 ;  /* 0x0000040000047882 */ /* 0x000fe40000000000 */
[----:B--2---:R-:W-:-:S09]  /*0d80*/  ULEA UR4, UR5, UR4, 0x18 ;  /* 0x0000000405047291 */ /* 0x004fd2000f8ec0ff */
[----:B01----:R-:W-:Y:S04]  /*0d90*/  LDS.U8 R2, [UR4+0x9] ;  /* 0x00000904ff027984 */ /* 0x003fe80008000000 */
[----:B------:R-:W0:Y:S04]  /*0da0*/  LDS.U8 R3, [UR4+0xa] ;  /* 0x00000a04ff037984 */ /* 0x000e280008000000 */
[----:B------:R-:W-:Y:S04]  /*0db0*/  LDS.U8 R5, [UR4+0xb] ;  /* 0x00000b04ff057984 */ /* 0x000fe80008000000 */
[----:B------:R-:W1:Y:S04]  /*0dc0*/  LDS.U8 R4, [UR4+0xc] ;  /* 0x00000c04ff047984 */ /* 0x000e680008000000 */
[----:B------:R-:W-:Y:S04]  /*0dd0*/  LDS.U8 R9, [UR4+0xd] ;  /* 0x00000d04ff097984 */ /* 0x000fe80008000000 */
[----:B------:R-:W2:Y:S01]  /*0de0*/  LDS.U8 R6, [UR4+0xe] ;  /* 0x00000e04ff067984 */ /* 0x000ea20008000000 */
[----:B0-----:R-:W-:-:S04]  /*0df0*/  LOP3.LUT R2, R3, R7, R2, 0xfe, !PT ;  /* 0x0000000703027212 */ /* 0x001fc800078efe02 */
[----:B-1----:R-:W-:-:S04]  /*0e00*/  LOP3.LUT R2, R4, R2, R5, 0xfe, !PT ;  /* 0x0000000204027212 */ /* 0x002fc800078efe05 */
[----:B--2---:R-:W-:-:S04]  /*0e10*/  LOP3.LUT R2, R6, R2, R9, 0xfe, !PT ;  /* 0x0000000206027212 */ /* 0x004fc800078efe09 */
[----:B------:R-:W-:-:S13]  /*0e20*/  LOP3.LUT P0, RZ, R2, 0xff, RZ, 0xc0, !PT ;  /* 0x000000ff02ff7812 */ /* 0x000fda000780c0ff */
[----:B------:R-:W0:Y:S02]  /*0e30*/  @!P0 LDS.U8 R2, [UR4+0xf] ;  /* 0x00000f04ff028984 */ /* 0x000e240008000000 */
[----:B0-----:R-:W-:-:S04]  /*0e40*/  ISETP.NE.OR P0, PT, R2, RZ, P0 ;  /* 0x000000ff0200720c */ /* 0x001fc80000705670 */
[----:B------:R-:W-:Y:S01]  /*0e50*/  SEL R7, RZ, 0x1, !P0 ;  /* 0x00000001ff077807 */ /* 0x000fe20004000000 */
[----:B------:R-:W-:Y:S08]  /*0e60*/  BRA `(.L_x_21) ;  /* 0x0000003c00bc7947 */ /* 0x000ff00003800000 */
.L_x_18:
[----:B0-----:R-:W0:Y:S01]  /*0e70*/  S2R R6, SR_LANEID ;  /* 0x0000000000067919 */ /* 0x001e220000000000 */
[----:B------:R-:W-:Y:S02]  /*0e80*/  LOP3.LUT R2, R3, 0x3e0, RZ, 0xc0, !PT ;  /* 0x000003e003027812 */ /* 0x000fe400078ec0ff */
[----:B-----5:R-:W-:Y:S02]  /*0e90*/  LOP3.LUT R8, R7, 0xff, RZ, 0xc0, !PT ;  /* 0x000000ff07087812 */ /* 0x020fe400078ec0ff */
[----:B------:R-:W-:Y:S01]  /*0ea0*/  LOP3.LUT R9, RZ, R2, RZ, 0x33, !PT ;  /* 0x00000002ff097212 */ /* 0x000fe200078e33ff */
[----:B------:R-:W-:-:S04]  /*0eb0*/  VIADD R5, R2, 0x20 ;  /* 0x0000002002057836 */ /* 0x000fc80000000000 */
[----:B------:R-:W-:Y:S01]  /*0ec0*/  IMAD.IADD R9, R9, 0x1, R4 ;  /* 0x0000000109097824 */ /* 0x000fe200078e0204 */
[----:B------:R-:W-:-:S04]  /*0ed0*/  ISETP.GT.AND P0, PT, R5, R4, PT ;  /* 0x000000040500720c */ /* 0x000fc80003f04270 */
[----:B------:R-:W-:-:S05]  /*0ee0*/  SEL R9, R9, 0x1f, P0 ;  /* 0x0000001f09097807 */ /* 0x000fca0000000000 */
[----:B------:R-:W1:Y:S01]  /*0ef0*/  SHFL.DOWN PT, R2, R8, 0x1, R9 ;  /* 0x0820000008027989 */ /* 0x000e6200000e0009 */
[----:B0-----:R-:W-:-:S13]  /*0f00*/  ISETP.GE.AND P2, PT, R6, R9, PT ;  /* 0x000000090600720c */ /* 0x001fda0003f46270 */
[----:B-1----:R-:W-:Y:S02]  /*0f10*/  @!P2 LOP3.LUT P0, RZ, R2, 0xff, RZ, 0xc0, !PT ;  /* 0x000000ff02ffa812 */ /* 0x002fe4000780c0ff */
[----:B------:R-:W-:-:S04]  /*0f20*/  @!P2 LOP3.LUT P1, RZ, R7, 0xff, RZ, 0xc0, !PT ;  /* 0x000000ff07ffa812 */ /* 0x000fc8000782c0ff */
[----:B------:R-:W-:-:S04]  /*0f30*/  @!P2 PLOP3.LUT P0, PT, P1, P0, PT, 0xf8, 0x8f ;  /* 0x00000000008fa81c */ /* 0x000fc80000f01f70 */
[----:B------:R-:W-:-:S04]  /*0f40*/  @!P2 SEL R2, RZ, 0x1, !P0 ;  /* 0x00000001ff02a807 */ /* 0x000fc80004000000 */
[----:B------:R-:W-:Y:S01]  /*0f50*/  @!P2 PRMT R7, R2, 0x7610, R7 ;  /* 0x000076100207a816 */ /* 0x000fe20000000007 */
[----:B------:R-:W-:-:S03]  /*0f60*/  VIADD R2, R6, 0x2 ;  /* 0x0000000206027836 */ /* 0x000fc60000000000 */
[----:B------:R-:W-:Y:S02]  /*0f70*/  LOP3.LUT R10, R7, 0xff, RZ, 0xc0, !PT ;  /* 0x000000ff070a7812 */ /* 0x000fe400078ec0ff */
[----:B------:R-:W-:-:S03]  /*0f80*/  ISETP.GT.AND P2, PT, R2, R9, PT ;  /* 0x000000090200720c */ /* 0x000fc60003f44270 */
[----:B------:R-:W0:Y:S10]  /*0f90*/  SHFL.DOWN PT, R5, R10, 0x2, R9 ;  /* 0x084000000a057989 */ /* 0x000e3400000e0009 */
[----:B------:R-:W-:-:S02]  /*0fa0*/  @!P2 LOP3.LUT P1, RZ, R7, 0xff, RZ, 0xc0, !PT ;  /* 0x000000ff07ffa812 */ /* 0x000fc4000782c0ff */
[----:B0-----:R-:W-:-:S04]  /*0fb0*/  @!P2 LOP3.LUT P0, RZ, R5, 0xff, RZ, 0xc0, !PT ;  /* 0x000000ff05ffa812 */ /* 0x001fc8000780c0ff */
        /* <DEDUP_REMOVED lines=18> */
[----:B------:R-:W-:Y:S02]  /*10e0*/  @!P2 PLOP3.LUT P0, PT, P1, P0, PT, 0xf8, 0x8f ;  /* 0x00000000008fa81c */ /* 0x000fe40000f01f70 */
[----:B------:R-:W-:Y:S02]  /*10f0*/  ISETP.NE.AND P1, PT, R6, RZ, PT ;  /* 0x000000ff0600720c */ /* 0x000fe40003f25270 */
[----:B------:R-:W-:-:S04]  /*1100*/  @!P2 SEL R2, RZ, 0x1, !P0 ;  /* 0x00000001ff02a807 */ /* 0x000fc80004000000 */
[----:B------:R-:W-:Y:S01]  /*1110*/  @!P2 PRMT R7, R2, 0x7610, R7 ;  /* 0x000076100207a816 */ /* 0x000fe20000000007 */
[----:B------:R-:W-:-:S03]  /*1120*/  VIADD R2, R6, 0x10 ;  /* 0x0000001006027836 */ /* 0x000fc60000000000 */
[C---:B------:R-:W-:Y:S02]  /*1130*/  LOP3.LUT R8, R7.reuse, 0xff, RZ, 0xc0, !PT ;  /* 0x000000ff07087812 */ /* 0x040fe400078ec0ff */
[----:B------:R-:W-:Y:S01]  /*1140*/  ISETP.GT.AND P2, PT, R2, R9, PT ;  /* 0x000000090200720c */ /* 0x000fe20003f44270 */
[----:B------:R-:W0:Y:S01]  /*1150*/  @!P1 S2R R11, SR_CgaCtaId ;  /* 0x00000000000b9919 */ /* 0x000e220000008800 */
[----:B------:R-:W-:Y:S01]  /*1160*/  @!P1 MOV R2, 0x400 ;  /* 0x0000040000029802 */ /* 0x000fe20000000f00 */
[----:B------:R-:W1:Y:S10]  /*1170*/  SHFL.DOWN PT, R5, R8, 0x10, R9 ;  /* 0x0a00000008057989 */ /* 0x000e7400000e0009 */
[----:B------:R-:W-:-:S02]  /*1180*/  @!P2 LOP3.LUT P3, RZ, R7, 0xff, RZ, 0xc0, !PT ;  /* 0x000000ff07ffa812 */ /* 0x000fc4000786c0ff */
[----:B-1----:R-:W-:-:S04]  /*1190*/  @!P2 LOP3.LUT P0, RZ, R5, 0xff, RZ, 0xc0, !PT ;  /* 0x000000ff05ffa812 */ /* 0x002fc8000780c0ff */
[----:B------:R-:W-:Y:S02]  /*11a0*/  @!P2 PLOP3.LUT P0, PT, P3, P0, PT, 0xf8, 0x8f ;  /* 0x00000000008fa81c */ /* 0x000fe40001f01f70 */
[----:B0-----:R-:W-:Y:S02]  /*11b0*/  @!P1 LEA R6, R11, R2, 0x18 ;  /* 0x000000020b069211 */ /* 0x001fe400078ec0ff */
[----:B------:R-:W-:Y:S02]  /*11c0*/  @!P2 SEL R2, RZ, 0x1, !P0 ;  /* 0x00000001ff02a807 */ /* 0x000fe40004000000 */
[----:B------:R-:W-:Y:S02]  /*11d0*/  ISETP.GE.AND P0, PT, R4, 0x21, PT ;  /* 0x000000210400780c */ /* 0x000fe40003f06270 */
[C---:B------:R-:W-:Y:S02]  /*11e0*/  @!P1 LEA.HI R6, R3.reuse, R6, RZ, 0x1b ;  /* 0x0000000603069211 */ /* 0x040fe400078fd8ff */
[----:B------:R-:W-:-:S02]  /*11f0*/  ISETP.NE.OR P0, PT, R3, RZ, !P0 ;  /* 0x000000ff0300720c */ /* 0x000fc40004705670 */
[----:B------:R-:W-:-:S05]  /*1200*/  @!P2 PRMT R7, R2, 0x7610, R7 ;  /* 0x000076100207a816 */ /* 0x000fca0000000007 */
[----:B------:R3:W-:Y:S01]  /*1210*/  @!P1 STS.U8 [R6+0x8], R7 ;  /* 0x0000080706009388 */ /* 0x0007e20000000000 */
[----:B------:R-:W-:Y:S06]  /*1220*/  BAR.SYNC.DEFER_BLOCKING 0x0 ;  /* 0x0000000000007b1d */ /* 0x000fec0000010000 */
[----:B------:R-:W-:Y:S05]  /*1230*/  @P0 BRA `(.L_x_21) ;  /* 0x0000003800c80947 */ /* 0x000fea0003800000 */
[----:B------:R-:W0:Y:S01]  /*1240*/  S2UR UR5, SR_CgaCtaId ;  /* 0x00000000000579c3 */ /* 0x000e220000008800 */
[----:B------:R-:W-:Y:S01]  /*1250*/  UMOV UR4, 0x400 ;  /* 0x0000040000047882 */ /* 0x000fe20000000000 */
[----:B------:R-:W-:Y:S01]  /*1260*/  ISETP.GE.U32.AND P1, PT, R4, 0x41, PT ;  /* 0x000000410400780c */ /* 0x000fe20003f26070 */
[----:B0-----:R-:W-:-:S09]  /*1270*/  ULEA UR4, UR5, UR4, 0x18 ;  /* 0x0000000405047291 */ /* 0x001fd2000f8ec0ff */
[----:B------:R-:W0:Y:S02]  /*1280*/  LDS.U8 R2, [UR4+0x9] ;  /* 0x00000904ff027984 */ /* 0x000e240008000000 */
[----:B0-----:R-:W-:-:S04]  /*1290*/  LOP3.LUT P0, RZ, R7, 0xff, R2, 0xc8, !PT ;  /* 0x000000ff07ff7812 */ /* 0x001fc8000780c802 */
[----:B---3--:R-:W-:Y:S01]  /*12a0*/  SEL R7, RZ, 0x1, !P0 ;  /* 0x00000001ff077807 */ /* 0x008fe20004000000 */
[----:B------:R-:W-:Y:S08]  /*12b0*/  @!P1 BRA `(.L_x_21) ;  /* 0x0000003800a89947 */ /* 0x000ff00003800000 */
[----:B------:R-:W0:Y:S01]  /*12c0*/  LDS.U8 R2, [UR4+0xa] ;  /* 0x00000a04ff027984 */ /* 0x000e220008000000 */
[----:B------:R-:W-:Y:S02]  /*12d0*/  ISETP.GE.U32.AND P1, PT, R4, 0x61, PT ;  /* 0x000000610400780c */ /* 0x000fe40003f26070 */
[----:B0-----:R-:W-:-:S04]  /*12e0*/  ISETP.NE.OR P0, PT, R2, RZ, P0 ;  /* 0x000000ff0200720c */ /* 0x001fc80000705670 */
[----:B------:R-:W-:-:S07]  /*12f0*/  SEL R7, RZ, 0x1, !P0 ;  /* 0x00000001ff077807 */ /* 0x000fce0004000000 */
[----:B------:R-:W-:Y:S05]  /*1300*/  @!P1 BRA `(.L_x_21) ;  /* 0x0000003800949947 */ /* 0x000fea0003800000 */
        /* <DEDUP_REMOVED lines=20> */
[----:B------:R-:W0:Y:S02]  /*1450*/  LDS.U8 R2, [UR4+0xf] ;  /* 0x00000f04ff027984 */ /* 0x000e240008000000 */
[----:B0-----:R-:W-:-:S04]  /*1460*/  ISETP.NE.OR P0, PT, R2, RZ, P0 ;  /* 0x000000ff0200720c */ /* 0x001fc80000705670 */
[----:B------:R-:W-:Y:S01]  /*1470*/  SEL R7, RZ, 0x1, !P0 ;  /* 0x00000001ff077807 */ /* 0x000fe20004000000 */
[----:B------:R-:W-:Y:S08]  /*1480*/  BRA `(.L_x_21) ;  /* 0x0000003800347947 */ /* 0x000ff00003800000 */
.L_x_3:
[----:B------:R-:W0:Y:S01]  /*1490*/  S2R R2, SR_TID.X ;  /* 0x0000000000027919 */ /* 0x000e220000002100 */
[----:B------:R-:W1:Y:S01]  /*14a0*/  LDCU UR5, c[0x0][0x384] ;  /* 0x00007080ff0577ac */ /* 0x000e620008000800 */
[----:B0-----:R-:W-:-:S05]  /*14b0*/  LEA R8, P0, R2, UR4, 0x2 ;  /* 0x0000000402087c11 */ /* 0x001fca000f8010ff */
[----:B-1----:R-:W-:-:S05]  /*14c0*/  IMAD.X R9, RZ, RZ, UR5, P0 ;  /* 0x00000005ff097e24 */ /* 0x002fca00080e06ff */
[----:B------:R-:W2:Y:S04]  /*14d0*/  LDG.E.CONSTANT R3, desc[UR6][R8.64] ;  /* 0x0000000608037981 */ /* 0x000ea8000c1e9900 */
[----:B------:R-:W2:Y:S04]  /*14e0*/  LDG.E.CONSTANT R6, desc[UR6][R8.64+0x400] ;  /* 0x0004000608067981 */ /* 0x000ea8000c1e9900 */
[----:B------:R-:W2:Y:S04]  /*14f0*/  LDG.E.CONSTANT R5, desc[UR6][R8.64+0x800] ;  /* 0x0008000608057981 */ /* 0x000ea8000c1e9900 */
[----:B------:R-:W3:Y:S04]  /*1500*/  LDG.E.CONSTANT R7, desc[UR6][R8.64+0xc00] ;  /* 0x000c000608077981 */ /* 0x000ee8000c1e9900 */
[----:B------:R-:W3:Y:S04]  /*1510*/  LDG.E.CONSTANT R10, desc[UR6][R8.64+0x1000] ;  /* 0x00100006080a7981 */ /* 0x000ee8000c1e9900 */
[----:B------:R-:W4:Y:S04]  /*1520*/  LDG.E.CONSTANT R11, desc[UR6][R8.64+0x1400] ;  /* 0x00140006080b7981 */ /* 0x000f28000c1e9900 */
[----:B------:R-:W4:Y:S04]  /*1530*/  LDG.E.CONSTANT R12, desc[UR6][R8.64+0x1800] ;  /* 0x00180006080c7981 */ /* 0x000f28000c1e9900 */
[----:B------:R-:W5:Y:S01]  /*1540*/  LDG.E.CONSTANT R13, desc[UR6][R8.64+0x1c00] ;  /* 0x001c0006080d7981 */ /* 0x000f62000c1e9900 */
[----:B------:R-:W-:-:S02]  /*1550*/  ISETP.GE.U32.AND P1, PT, R4, 0x4000, PT ;  /* 0x000040000400780c */ /* 0x000fc40003f26070 */
[----:B--2---:R-:W-:-:S04]  /*1560*/  LOP3.LUT R3, R5, R3, R6, 0xfe, !PT ;  /* 0x0000000305037212 */ /* 0x004fc800078efe06 */
[----:B---3--:R-:W-:-:S04]  /*1570*/  LOP3.LUT R3, R10, R3, R7, 0xfe, !PT ;  /* 0x000000030a037212 */ /* 0x008fc800078efe07 */
[----:B----4-:R-:W-:Y:S01]  /*1580*/  LOP3.LUT R12, R12, R3, R11, 0xfe, !PT ;  /* 0x000000030c0c7212 */ /* 0x010fe200078efe0b */
[----:B------:R-:W-:-:S03]  /*1590*/  IMAD.MOV.U32 R11, RZ, RZ, 0x2000 ;  /* 0x00002000ff0b7424 */ /* 0x000fc600078e00ff */
[----:B-----5:R-:W-:-:S04]  /*15a0*/  LOP3.LUT P0, RZ, R12, R13, RZ, 0xfc, !PT ;  /* 0x0000000d0cff7212 */ /* 0x020fc8000780fcff */
[----:B------:R-:W-:Y:S01]  /*15b0*/  SEL R7, RZ, 0x1, !P0 ;  /* 0x00000001ff077807 */ /* 0x000fe20004000000 */
[----:B------:R-:W-:Y:S08]  /*15c0*/  @!P1 BRA `(.L_x_22) ;  /* 0x0000000000749947 */ /* 0x000ff00003800000 */
[----:B------:R-:W0:Y:S01]  /*15d0*/  LDC R16, c[0x0][0x390] ;  /* 0x0000e400ff107b82 */ /* 0x000e220000000800 */
[----:B------:R-:W-:Y:S02]  /*15e0*/  VIADD R10, R4, 0xffffe000 ;  /* 0xffffe000040a7836 */ /* 0x000fe40000000000 */
[----:B------:R-:W-:-:S07]  /*15f0*/  IMAD.MOV.U32 R11, RZ, RZ, 0x2000 ;  /* 0x00002000ff0b7424 */ /* 0x000fce00078e00ff */
.L_x_24:
[----:B------:R-:W-:-:S04]  /*1600*/  IADD3 R6, P1, PT, R11, R8, RZ ;  /* 0x000000080b067210 */ /* 0x000fc80007f3e0ff */
[----:B------:R-:W-:-:S05]  /*1610*/  LEA.HI.X.SX32 R7, R11, R9, 0x1, P1 ;  /* 0x000000090b077211 */ /* 0x000fca00008f0eff */
[----:B------:R-:W2:Y:S04]  /*1620*/  LDG.E.CONSTANT R17, desc[UR6][R6.64] ;  /* 0x0000000606117981 */ /* 0x000ea8000c1e9900 */
[----:B------:R-:W3:Y:S04]  /*1630*/  LDG.E.CONSTANT R3, desc[UR6][R6.64+0x400] ;  /* 0x0004000606037981 */ /* 0x000ee8000c1e9900 */
[----:B------:R-:W4:Y:S04]  /*1640*/  LDG.E.CONSTANT R4, desc[UR6][R6.64+0x800] ;  /* 0x0008000606047981 */ /* 0x000f28000c1e9900 */
[----:B------:R-:W5:Y:S04]  /*1650*/  LDG.E.CONSTANT R5, desc[UR6][R6.64+0xc00] ;  /* 0x000c000606057981 */ /* 0x000f68000c1e9900 */
[----:B------:R-:W5:Y:S04]  /*1660*/  LDG.E.CONSTANT R12, desc[UR6][R6.64+0x1000] ;  /* 0x00100006060c7981 */ /* 0x000f68000c1e9900 */
[----:B------:R-:W5:Y:S04]  /*1670*/  LDG.E.CONSTANT R13, desc[UR6][R6.64+0x1400] ;  /* 0x00140006060d7981 */ /* 0x000f68000c1e9900 */
[----:B------:R-:W5:Y:S04]  /*1680*/  LDG.E.CONSTANT R14, desc[UR6][R6.64+0x1800] ;  /* 0x00180006060e7981 */ /* 0x000f68000c1e9900 */
[----:B------:R-:W5:Y:S01]  /*1690*/  LDG.E.CONSTANT R15, desc[UR6][R6.64+0x1c00] ;  /* 0x001c0006060f7981 */ /* 0x000f62000c1e9900 */
[----:B--2---:R-:W-:-:S04]  /*16a0*/  ISETP.NE.OR P0, PT, R17, RZ, P0 ;  /* 0x000000ff1100720c */ /* 0x004fc80000705670 */
[----:B---3--:R-:W-:-:S04]  /*16b0*/  ISETP.NE.OR P0, PT, R3, RZ, P0 ;  /* 0x000000ff0300720c */ /* 0x008fc80000705670 */
[----:B----4-:R-:W-:Y:S01]  /*16c0*/  ISETP.NE.OR P0, PT, R4, RZ, P0 ;  /* 0x000000ff0400720c */ /* 0x010fe20000705670 */
[----:B0-----:R-:W-:-:S03]  /*16d0*/  IMAD.MOV.U32 R4, RZ, RZ, R16 ;  /* 0x000000ffff047224 */ /* 0x001fc600078e0010 */
[----:B-----5:R-:W-:Y:S01]  /*16e0*/  ISETP.NE.OR P0, PT, R5, RZ, P0 ;  /* 0x000000ff0500720c */ /* 0x020fe20000705670 */
[----:B------:R-:W-:-:S03]  /*16f0*/  IMAD.IADD R3, R4, 0x1, -R11 ;  /* 0x0000000104037824 */ /* 0x000fc600078e0a0b */
[----:B------:R-:W-:Y:S02]  /*1700*/  ISETP.NE.OR P0, PT, R12, RZ, P0 ;  /* 0x000000ff0c00720c */ /* 0x000fe40000705670 */
[----:B------:R-:W-:Y:S02]  /*1710*/  ISETP.GE.AND P1, PT, R3, 0x2000, PT ;  /* 0x000020000300780c */ /* 0x000fe40003f26270 */
[----:B------:R-:W-:-:S04]  /*1720*/  ISETP.NE.OR P0, PT, R13, RZ, P0 ;  /* 0x000000ff0d00720c */ /* 0x000fc80000705670 */
[----:B------:R-:W-:-:S04]  /*1730*/  ISETP.NE.OR P0, PT, R14, RZ, P0 ;  /* 0x000000ff0e00720c */ /* 0x000fc80000705670 */
[----:B------:R-:W-:-:S04]  /*1740*/  ISETP.NE.OR P0, PT, R15, RZ, P0 ;  /* 0x000000ff0f00720c */ /* 0x000fc80000705670 */
[----:B------:R-:W-:Y:S01]  /*1750*/  SEL R7, RZ, 0x1, !P0 ;  /* 0x00000001ff077807 */ /* 0x000fe20004000000 */
[----:B------:R-:W-:Y:S08]  /*1760*/  @!P1 BRA `(.L_x_23) ;  /* 0x00000008004c9947 */ /* 0x000ff00003800000 */
[----:B------:R-:W-:-:S05]  /*1770*/  VIADD R11, R11, 0x2000 ;  /* 0x000020000b0b7836 */ /* 0x000fca0000000000 */
[----:B------:R-:W-:-:S13]  /*1780*/  ISETP.GT.AND P1, PT, R11, R10, PT ;  /* 0x0000000a0b00720c */ /* 0x000fda0003f24270 */
[----:B------:R-:W-:Y:S05]  /*1790*/  @!P1 BRA `(.L_x_24) ;  /* 0xfffffffc00989947 */ /* 0x000fea000383ffff */
.L_x_22:
[----:B------:R-:W-:-:S13]  /*17a0*/  ISETP.GE.AND P0, PT, R11, R4, PT ;  /* 0x000000040b00720c */ /* 0x000fda0003f06270 */
[----:B------:R-:W-:Y:S05]  /*17b0*/  @P0 BRA `(.L_x_23) ;  /* 0x0000000800380947 */ /* 0x000fea0003800000 */
[----:B------:R-:W-:Y:S01]  /*17c0*/  IMAD.IADD R3, R4, 0x1, -R11 ;  /* 0x0000000104037824 */ /* 0x000fe200078e0a0b */
[----:B------:R-:W0:Y:S01]  /*17d0*/  LDCU.64 UR4, c[0x0][0x380] ;  /* 0x00007000ff0477ac */ /* 0x000e220008000a00 */
[----:B------:R-:W-:Y:S03]  /*17e0*/  BSSY.RECONVERGENT B1, `(.L_x_23) ;  /* 0x000008b000017945 */ /* 0x000fe60003800200 */
[----:B------:R-:W-:-:S13]  /*17f0*/  ISETP.GE.AND P0, PT, R2, R3, PT ;  /* 0x000000030200720c */ /* 0x000fda0003f06270 */
[----:B------:R-:W-:Y:S05]  /*1800*/  @P0 BRA `(.L_x_25) ;  /* 0x0000000800200947 */ /* 0x000fea0003800000 */
[----:B------:R-:W-:Y:S01]  /*1810*/  LOP3.LUT R5, RZ, R2, RZ, 0x33, !PT ;  /* 0x00000002ff057212 */ /* 0x000fe200078e33ff */
[----:B------:R-:W-:Y:S01]  /*1820*/  BSSY.RECONVERGENT B2, `(.L_x_26) ;  /* 0x0000017000027945 */ /* 0x000fe20003800200 */
[----:B------:R-:W-:Y:S02]  /*1830*/  IMAD.MOV.U32 R8, RZ, RZ, R2 ;  /* 0x000000ffff087224 */ /* 0x000fe400078e0002 */
[----:B------:R-:W-:Y:S02]  /*1840*/  IADD3 R5, PT, PT, -R11, R4, R5 ;  /* 0x000000040b057210 */ /* 0x000fe40007ffe105 */
[----:B------:R-:W-:Y:S02]  /*1850*/  PRMT R4, R7, 0x9910, RZ ;  /* 0x0000991007047816 */ /* 0x000fe400000000ff */
[C---:B------:R-:W-:Y:S02]  /*1860*/  LOP3.LUT R6, R5.reuse, 0x300, RZ, 0xc0, !PT ;  /* 0x0000030005067812 */ /* 0x040fe400078ec0ff */
[----:B------:R-:W-:-:S02]  /*1870*/  ISETP.GE.U32.AND P0, PT, R5, 0x300, PT ;  /* 0x000003000500780c */ /* 0x000fc40003f06070 */
[----:B------:R-:W-:Y:S02]  /*1880*/  ISETP.NE.AND P2, PT, R6, 0x300, PT ;  /* 0x000003000600780c */ /* 0x000fe40003f45270 */
[----:B------:R-:W-:-:S11]  /*1890*/  ISETP.NE.AND P1, PT, R4, RZ, PT ;  /* 0x000000ff0400720c */ /* 0x000fd60003f25270 */
[----:B------:R-:W-:Y:S05]  /*18a0*/  @!P2 BRA `(.L_x_27) ;  /* 0x000000000038a947 */ /* 0x000fea0003800000 */
[----:B------:R-:W-:Y:S01]  /*18b0*/  LEA.HI R4, R5, 0x1, RZ, 0x18 ;  /* 0x0000000105047811 */ /* 0x000fe200078fc0ff */
[----:B------:R-:W-:Y:S02]  /*18c0*/  IMAD.IADD R6, R2, 0x1, R11 ;  /* 0x0000000102067824 */ /* 0x000fe400078e020b */
[----:B------:R-:W-:Y:S01]  /*18d0*/  IMAD.MOV.U32 R8, RZ, RZ, R2 ;  /* 0x000000ffff087224 */ /* 0x000fe200078e0002 */
[----:B------:R-:W-:-:S05]  /*18e0*/  LOP3.LUT R4, R4, 0x3, RZ, 0xc0, !PT ;  /* 0x0000000304047812 */ /* 0x000fca00078ec0ff */
[----:B------:R-:W-:-:S07]  /*18f0*/  IMAD.MOV R7, RZ, RZ, -R4 ;  /* 0x000000ffff077224 */ /* 0x000fce00078e0a04 */
.L_x_28:
[----:B0-----:R-:W-:-:S05]  /*1900*/  IADD3 R4, P2, PT, R6, UR4, RZ ;  /* 0x0000000406047c10 */ /* 0x001fca000ff5e0ff */
[----:B------:R-:W-:-:S05]  /*1910*/  IMAD.X R5, RZ, RZ, UR5, P2 ;  /* 0x00000005ff057e24 */ /* 0x000fca00090e06ff */
[----:B------:R-:W2:Y:S01]  /*1920*/  LDG.E.U8.CONSTANT R4, desc[UR6][R4.64] ;  /* 0x0000000604047981 */ /* 0x000ea2000c1e9100 */
[----:B------:R-:W-:Y:S02]  /*1930*/  VIADD R7, R7, 0x1 ;  /* 0x0000000107077836 */ /* 0x000fe40000000000 */
[----:B------:R-:W-:Y:S02]  /*1940*/  VIADD R8, R8, 0x100 ;  /* 0x0000010008087836 */ /* 0x000fe40000000000 */
[----:B------:R-:W-:Y:S01]  /*1950*/  VIADD R6, R6, 0x100 ;  /* 0x0000010006067836 */ /* 0x000fe20000000000 */
[----:B------:R-:W-:Y:S02]  /*1960*/  ISETP.NE.AND P2, PT, R7, RZ, PT ;  /* 0x000000ff0700720c */ /* 0x000fe40003f45270 */
[----:B--2---:R-:W-:-:S11]  /*1970*/  ISETP.NE.OR P1, PT, R4, RZ, P1 ;  /* 0x000000ff0400720c */ /* 0x004fd60000f25670 */
[----:B------:R-:W-:Y:S05]  /*1980*/  @P2 BRA `(.L_x_28) ;  /* 0xfffffffc00dc2947 */ /* 0x000fea000383ffff */
.L_x_27:
[----:B0-----:R-:W-:Y:S05]  /*1990*/  BSYNC.RECONVERGENT B2 ;  /* 0x0000000000027941 */ /* 0x001fea0003800200 */
.L_x_26:
[----:B------:R-:W-:Y:S04]  /*19a0*/  BSSY.RECONVERGENT B2, `(.L_x_29) ;  /* 0x000006d000027945 */ /* 0x000fe80003800200 */
[----:B------:R-:W-:Y:S05]  /*19b0*/  @!P0 BRA `(.L_x_30) ;  /* 0x0000000400ac8947 */ /* 0x000fea0003800000 */
[----:B------:R-:W0:Y:S01]  /*19c0*/  LDC.64 R6, c[0x0][0x380] ;  /* 0x0000e000ff067b82 */ /* 0x000e220000000a00 */
[--C-:B------:R-:W-:Y:S01]  /*19d0*/  IMAD.IADD R5, R3, 0x1, -R8.reuse ;  /* 0x0000000103057824 */ /* 0x100fe200078e0a08 */
[----:B------:R-:W-:Y:S01]  /*19e0*/  BSSY.RECONVERGENT B3, `(.L_x_31) ;  /* 0x000003c000037945 */ /* 0x000fe20003800200 */
[----:B0-----:R-:W-:-:S04]  /*19f0*/  IADD3 R4, P2, P3, R11, R6, R8 ;  /* 0x000000060b047210 */ /* 0x001fc80007b5e008 */
[----:B------:R-:W-:Y:S02]  /*1a00*/  IADD3.X R9, PT, PT, RZ, R7, RZ, P2, P3 ;  /* 0x00000007ff097210 */ /* 0x000fe400017e64ff */
[----:B------:R-:W-:Y:S02]  /*1a10*/  ISETP.GT.AND P2, PT, R5, 0xc00, PT ;  /* 0x00000c000500780c */ /* 0x000fe40003f44270 */
[----:B------:R-:W-:-:S05]  /*1a20*/  IADD3 R4, P0, PT, R4, 0x200, RZ ;  /* 0x0000020004047810 */ /* 0x000fca0007f1e0ff */
[----:B------:R-:W-:Y:S01]  /*1a30*/  IMAD.X R5, RZ, RZ, R9, P0 ;  /* 0x000000ffff057224 */ /* 0x000fe200000e0609 */
[----:B------:R-:W-:Y:S01]  /*1a40*/  PLOP3.LUT P0, PT, PT, PT, PT, 0x80, 0x8 ;  /* 0x000000000008781c */ /* 0x000fe20003f0f070 */
[----:B------:R-:W-:-:S04]  /*1a50*/  IMAD.IADD R9, R8, 0x1, R11 ;  /* 0x0000000108097824 */ /* 0x000fc800078e020b */
[----:B------:R-:W-:Y:S08]  /*1a60*/  @!P2 BRA `(.L_x_32) ;  /* 0x0000000000cca947 */ /* 0x000ff00003800000 */
[----:B------:R-:W-:Y:S01]  /*1a70*/  PLOP3.LUT P0, PT, PT, PT, PT, 0x8, 0x80 ;  /* 0x000000000080781c */ /* 0x000fe20003f0e170 */
[----:B------:R-:W-:-:S12]  /*1a80*/  VIADD R29, R3, 0xfffff400 ;  /* 0xfffff400031d7836 */ /* 0x000fd80000000000 */
.L_x_33:
[CC--:B------:R-:W-:Y:S01]  /*1a90*/  IADD3 R10, P2, PT, R9.reuse, R6.reuse, RZ ;  /* 0x00000006090a7210 */ /* 0x0c0fe20007f5e0ff */
[----:B------:R-:W-:Y:S01]  /*1aa0*/  VIADD R13, R9, 0x400 ;  /* 0x00000400090d7836 */ /* 0x000fe20000000000 */
[----:B------:R-:W2:Y:S03]  /*1ab0*/  LDG.E.U8.CONSTANT R17, desc[UR6][R4.64+-0x100] ;  /* 0xffff000604117981 */ /* 0x000ea6000c1e9100 */
[----:B------:R-:W-:Y:S01]  /*1ac0*/  IMAD.X R11, RZ, RZ, R7, P2 ;  /* 0x000000ffff0b7224 */ /* 0x000fe200010e0607 */
[----:B------:R-:W3:Y:S04]  /*1ad0*/  LDG.E.U8.CONSTANT R18, desc[UR6][R4.64] ;  /* 0x0000000604127981 */ /* 0x000ee8000c1e9100 */
[----:B------:R0:W4:Y:S01]  /*1ae0*/  LDG.E.U8.CONSTANT R16, desc[UR6][R10.64] ;  /* 0x000000060a107981 */ /* 0x000122000c1e9100 */
[----:B------:R-:W-:-:S03]  /*1af0*/  IADD3 R12, P2, PT, R13, R6, RZ ;  /* 0x000000060d0c7210 */ /* 0x000fc60007f5e0ff */
[----:B------:R-:W5:Y:S02]  /*1b00*/  LDG.E.U8.CONSTANT R19, desc[UR6][R4.64+0x100] ;  /* 0x0001000604137981 */ /* 0x000f64000c1e9100 */
[----:B------:R-:W-:Y:S02]  /*1b10*/  IMAD.X R13, RZ, RZ, R7, P2 ;  /* 0x000000ffff0d7224 */ /* 0x000fe400010e0607 */
[----:B------:R-:W-:Y:S01]  /*1b20*/  VIADD R15, R9, 0x800 ;  /* 0x00000800090f7836 */ /* 0x000fe20000000000 */
[----:B------:R-:W5:Y:S04]  /*1b30*/  LDG.E.U8.CONSTANT R20, desc[UR6][R4.64+0x300] ;  /* 0x0003000604147981 */ /* 0x000f68000c1e9100 */
[----:B------:R-:W5:Y:S01]  /*1b40*/  LDG.E.U8.CONSTANT R12, desc[UR6][R12.64] ;  /* 0x000000060c0c7981 */ /* 0x000f62000c1e9100 */
[----:B------:R-:W-:-:S03]  /*1b50*/  IADD3 R14, P2, PT, R15, R6, RZ ;  /* 0x000000060f0e7210 */ /* 0x000fc60007f5e0ff */
[----:B------:R-:W5:Y:S02]  /*1b60*/  LDG.E.U8.CONSTANT R21, desc[UR6][R4.64+0x400] ;  /* 0x0004000604157981 */ /* 0x000f64000c1e9100 */
[----:B------:R-:W-:Y:S02]  /*1b70*/  IMAD.X R15, RZ, RZ, R7, P2 ;  /* 0x000000ffff0f7224 */ /* 0x000fe400010e0607 */
[----:B------:R-:W5:Y:S01]  /*1b80*/  LDG.E.U8.CONSTANT R22, desc[UR6][R4.64+0x500] ;  /* 0x0005000604167981 */ /* 0x000f62000c1e9100 */
[----:B0-----:R-:W-:-:S03]  /*1b90*/  VIADD R11, R9, 0xc00 ;  /* 0x00000c00090b7836 */ /* 0x001fc60000000000 */
[----:B------:R-:W5:Y:S02]  /*1ba0*/  LDG.E.U8.CONSTANT R14, desc[UR6][R14.64] ;  /* 0x000000060e0e7981 */ /* 0x000f64000c1e9100 */
[----:B------:R-:W-:Y:S02]  /*1bb0*/  IADD3 R10, P2, PT, R11, R6, RZ ;  /* 0x000000060b0a7210 */ /* 0x000fe40007f5e0ff */
[----:B------:R-:W5:Y:S04]  /*1bc0*/  LDG.E.U8.CONSTANT R23, desc[UR6][R4.64+0x700] ;  /* 0x0007000604177981 */ /* 0x000f68000c1e9100 */
[----:B------:R-:W5:Y:S01]  /*1bd0*/  LDG.E.U8.CONSTANT R13, desc[UR6][R4.64+0x800] ;  /* 0x00080006040d7981 */ /* 0x000f62000c1e9100 */
[----:B------:R-:W-:-:S03]  /*1be0*/  IMAD.X R11, RZ, RZ, R7, P2 ;  /* 0x000000ffff0b7224 */ /* 0x000fc600010e0607 */
[----:B------:R-:W5:Y:S04]  /*1bf0*/  LDG.E.U8.CONSTANT R24, desc[UR6][R4.64+0x900] ;  /* 0x0009000604187981 */ /* 0x000f68000c1e9100 */
[----:B------:R-:W5:Y:S04]  /*1c00*/  LDG.E.U8.CONSTANT R10, desc[UR6][R10.64] ;  /* 0x000000060a0a7981 */ /* 0x000f68000c1e9100 */
[----:B------:R-:W5:Y:S04]  /*1c10*/  LDG.E.U8.CONSTANT R25, desc[UR6][R4.64+0xb00] ;  /* 0x000b000604197981 */ /* 0x000f68000c1e9100 */
[----:B------:R-:W5:Y:S04]  /*1c20*/  LDG.E.U8.CONSTANT R26, desc[UR6][R4.64+0xc00] ;  /* 0x000c0006041a7981 */ /* 0x000f68000c1e9100 */
[----:B------:R0:W5:Y:S01]  /*1c30*/  LDG.E.U8.CONSTANT R27, desc[UR6][R4.64+0xd00] ;  /* 0x000d0006041b7981 */ /* 0x000162000c1e9100 */
[----:B------:R-:W-:-:S05]  /*1c40*/  VIADD R8, R8, 0x1000 ;  /* 0x0000100008087836 */ /* 0x000fca0000000000 */
[----:B------:R-:W-:Y:S02]  /*1c50*/  ISETP.GE.AND P3, PT, R8, R29, PT ;  /* 0x0000001d0800720c */ /* 0x000fe40003f66270 */
[----:B0-----:R-:W-:Y:S01]  /*1c60*/  IADD3 R4, P2, PT, R4, 0x1000, RZ ;  /* 0x0000100004047810 */ /* 0x001fe20007f5e0ff */
[----:B------:R-:W-:-:S04]  /*1c70*/  VIADD R9, R9, 0x1000 ;  /* 0x0000100009097836 */ /* 0x000fc80000000000 */
[----:B------:R-:W-:Y:S01]  /*1c80*/  IMAD.X R5, RZ, RZ, R5, P2 ;  /* 0x000000ffff057224 */ /* 0x000fe200010e0605 */
[----:B----4-:R-:W-:-:S04]  /*1c90*/  ISETP.NE.OR P1, PT, R16, RZ, P1 ;  /* 0x000000ff1000720c */ /* 0x010fc80000f25670 */
[----:B--2---:R-:W-:-:S04]  /*1ca0*/  ISETP.NE.OR P1, PT, R17, RZ, P1 ;  /* 0x000000ff1100720c */ /* 0x004fc80000f25670 */
[----:B---3--:R-:W-:-:S04]  /*1cb0*/  ISETP.NE.OR P1, PT, R18, RZ, P1 ;  /* 0x000000ff1200720c */ /* 0x008fc80000f25670 */
        /* <DEDUP_REMOVED lines=14> */
.L_x_32:
[----:B------:R-:W-:Y:S05]  /*1da0*/  BSYNC.RECONVERGENT B3 ;  /* 0x0000000000037941 */ /* 0x000fea0003800200 */
.L_x_31:
[----:B------:R-:W-:Y:S01]  /*1db0*/  IMAD.IADD R10, R3, 0x1, -R8 ;  /* 0x00000001030a7824 */ /* 0x000fe200078e0a08 */
[----:B------:R-:W-:Y:S04]  /*1dc0*/  BSSY.RECONVERGENT B3, `(.L_x_34) ;  /* 0x000001e000037945 */ /* 0x000fe80003800200 */
[----:B------:R-:W-:-:S13]  /*1dd0*/  ISETP.GT.AND P2, PT, R10, 0x400, PT ;  /* 0x000004000a00780c */ /* 0x000fda0003f44270 */
[----:B------:R-:W-:Y:S05]  /*1de0*/  @!P2 BRA `(.L_x_35) ;  /* 0x00000000006ca947 */ /* 0x000fea0003800000 */
[CC--:B------:R-:W-:Y:S01]  /*1df0*/  IADD3 R10, P0, PT, R9.reuse, R6.reuse, RZ ;  /* 0x00000006090a7210 */ /* 0x0c0fe20007f1e0ff */
[----:B------:R-:W-:Y:S01]  /*1e00*/  VIADD R13, R9, 0x400 ;  /* 0x00000400090d7836 */ /* 0x000fe20000000000 */
[----:B------:R-:W2:Y:S03]  /*1e10*/  LDG.E.U8.CONSTANT R14, desc[UR6][R4.64+-0x100] ;  /* 0xffff0006040e7981 */ /* 0x000ea6000c1e9100 */
[----:B------:R-:W-:Y:S01]  /*1e20*/  IMAD.X R11, RZ, RZ, R7, P0 ;  /* 0x000000ffff0b7224 */ /* 0x000fe200000e0607 */
[----:B------:R-:W3:Y:S04]  /*1e30*/  LDG.E.U8.CONSTANT R15, desc[UR6][R4.64] ;  /* 0x00000006040f7981 */ /* 0x000ee8000c1e9100 */
[----:B------:R-:W4:Y:S01]  /*1e40*/  LDG.E.U8.CONSTANT R10, desc[UR6][R10.64] ;  /* 0x000000060a0a7981 */ /* 0x000f22000c1e9100 */
[----:B------:R-:W-:-:S03]  /*1e50*/  IADD3 R12, P0, PT, R13, R6, RZ ;  /* 0x000000060d0c7210 */ /* 0x000fc60007f1e0ff */
[----:B------:R-:W5:Y:S02]  /*1e60*/  LDG.E.U8.CONSTANT R16, desc[UR6][R4.64+0x100] ;  /* 0x0001000604107981 */ /* 0x000f64000c1e9100 */
[----:B------:R-:W-:Y:S02]  /*1e70*/  IMAD.X R13, RZ, RZ, R7, P0 ;  /* 0x000000ffff0d7224 */ /* 0x000fe400000e0607 */
[----:B------:R-:W5:Y:S04]  /*1e80*/  LDG.E.U8.CONSTANT R17, desc[UR6][R4.64+0x300] ;  /* 0x0003000604117981 */ /* 0x000f68000c1e9100 */
[----:B------:R-:W5:Y:S04]  /*1e90*/  LDG.E.U8.CONSTANT R12, desc[UR6][R12.64] ;  /* 0x000000060c0c7981 */ /* 0x000f68000c1e9100 */
[----:B------:R-:W5:Y:S04]  /*1ea0*/  LDG.E.U8.CONSTANT R18, desc[UR6][R4.64+0x400] ;  /* 0x0004000604127981 */ /* 0x000f68000c1e9100 */
[----:B------:R0:W5:Y:S01]  /*1eb0*/  LDG.E.U8.CONSTANT R19, desc[UR6][R4.64+0x500] ;  /* 0x0005000604137981 */ /* 0x000162000c1e9100 */
[----:B------:R-:W-:Y:S01]  /*1ec0*/  PLOP3.LUT P0, PT, PT, PT, PT, 0x8, 0x80 ;  /* 0x000000000080781c */ /* 0x000fe20003f0e170 */
[----:B------:R-:W-:-:S02]  /*1ed0*/  VIADD R8, R8, 0x800 ;  /* 0x0000080008087836 */ /* 0x000fc40000000000 */
[----:B------:R-:W-:Y:S01]  /*1ee0*/  VIADD R9, R9, 0x800 ;  /* 0x0000080009097836 */ /* 0x000fe20000000000 */
[----:B----4-:R-:W-:-:S04]  /*1ef0*/  ISETP.NE.OR P1, PT, R10, RZ, P1 ;  /* 0x000000ff0a00720c */ /* 0x010fc80000f25670 */
[----:B--2---:R-:W-:-:S04]  /*1f00*/  ISETP.NE.OR P1, PT, R14, RZ, P1 ;  /* 0x000000ff0e00720c */ /* 0x004fc80000f25670 */
[----:B---3--:R-:W-:-:S04]  /*1f10*/  ISETP.NE.OR P1, PT, R15, RZ, P1 ;  /* 0x000000ff0f00720c */ /* 0x008fc80000f25670 */
[----:B-----5:R-:W-:-:S04]  /*1f20*/  ISETP.NE.OR P1, PT, R16, RZ, P1 ;  /* 0x000000ff1000720c */ /* 0x020fc80000f25670 */
[----:B------:R-:W-:-:S04]  /*1f30*/  ISETP.NE.OR P1, PT, R12, RZ, P1 ;  /* 0x000000ff0c00720c */ /* 0x000fc80000f25670 */
[----:B------:R-:W-:Y:S02]  /*1f40*/  ISETP.NE.OR P1, PT, R17, RZ, P1 ;  /* 0x000000ff1100720c */ /* 0x000fe40000f25670 */
[----:B------:R-:W-:Y:S02]  /*1f50*/  IADD3 R10, P2, PT, R4, 0x800, RZ ;  /* 0x00000800040a7810 */ /* 0x000fe40007f5e0ff */
[----:B------:R-:W-:-:S03]  /*1f60*/  ISETP.NE.OR P1, PT, R18, RZ, P1 ;  /* 0x000000ff1200720c */ /* 0x000fc60000f25670 */
[----:B0-----:R-:W-:Y:S01]  /*1f70*/  IMAD.X R5, RZ, RZ, R5, P2 ;  /* 0x000000ffff057224 */ /* 0x001fe200010e0605 */
[----:B------:R-:W-:Y:S01]  /*1f80*/  ISETP.NE.OR P1, PT, R19, RZ, P1 ;  /* 0x000000ff1300720c */ /* 0x000fe20000f25670 */
[----:B------:R-:W-:-:S12]  /*1f90*/  IMAD.MOV.U32 R4, RZ, RZ, R10 ;  /* 0x000000ffff047224 */ /* 0x000fd800078e000a */
.L_x_35:
[----:B------:R-:W-:Y:S05]  /*1fa0*/  BSYNC.RECONVERGENT B3 ;  /* 0x0000000000037941 */ /* 0x000fea0003800200 */
.L_x_34:
[----:B------:R-:W-:-:S13]  /*1fb0*/  ISETP.LT.OR P0, PT, R8, R3, P0 ;  /* 0x000000030800720c */ /* 0x000fda0000701670 */
[----:B------:R-:W-:Y:S05]  /*1fc0*/  @!P0 BRA `(.L_x_30) ;  /* 0x0000000000288947 */ /* 0x000fea0003800000 */
[----:B------:R-:W-:Y:S01]  /*1fd0*/  IADD3 R6, P0, PT, R9, R6, RZ ;  /* 0x0000000609067210 */ /* 0x000fe20007f1e0ff */
[----:B------:R-:W2:Y:S04]  /*1fe0*/  LDG.E.U8.CONSTANT R3, desc[UR6][R4.64+-0x100] ;  /* 0xffff000604037981 */ /* 0x000ea8000c1e9100 */
[----:B------:R-:W-:Y:S01]  /*1ff0*/  IMAD.X R7, RZ, RZ, R7, P0 ;  /* 0x000000ffff077224 */ /* 0x000fe200000e0607 */
[----:B------:R-:W3:Y:S04]  /*2000*/  LDG.E.U8.CONSTANT R8, desc[UR6][R4.64] ;  /* 0x0000000604087981 */ /* 0x000ee8000c1e9100 */
[----:B------:R-:W4:Y:S04]  /*2010*/  LDG.E.U8.CONSTANT R6, desc[UR6][R6.64] ;  /* 0x0000000606067981 */ /* 0x000f28000c1e9100 */
[----:B------:R-:W5:Y:S01]  /*2020*/  LDG.E.U8.CONSTANT R9, desc[UR6][R4.64+0x100] ;  /* 0x0001000604097981 */ /* 0x000f62000c1e9100 */
[----:B----4-:R-:W-:-:S04]  /*2030*/  ISETP.NE.OR P1, PT, R6, RZ, P1 ;  /* 0x000000ff0600720c */ /* 0x010fc80000f25670 */
[----:B--2---:R-:W-:-:S04]  /*2040*/  ISETP.NE.OR P1, PT, R3, RZ, P1 ;  /* 0x000000ff0300720c */ /* 0x004fc80000f25670 */
[----:B---3--:R-:W-:-:S04]  /*2050*/  ISETP.NE.OR P1, PT, R8, RZ, P1 ;  /* 0x000000ff0800720c */ /* 0x008fc80000f25670 */
[----:B-----5:R-:W-:-:S13]  /*2060*/  ISETP.NE.OR P1, PT, R9, RZ, P1 ;  /* 0x000000ff0900720c */ /* 0x020fda0000f25670 */
.L_x_30:
[----:B------:R-:W-:Y:S05]  /*2070*/  BSYNC.RECONVERGENT B2 ;  /* 0x0000000000027941 */ /* 0x000fea0003800200 */
.L_x_29:
[----:B------:R-:W-:-:S07]  /*2080*/  SEL R7, RZ, 0x1, !P1 ;  /* 0x00000001ff077807 */ /* 0x000fce0004800000 */
.L_x_25:
[----:B0-----:R-:W-:Y:S05]  /*2090*/  BSYNC.RECONVERGENT B1 ;  /* 0x0000000000017941 */ /* 0x001fea0003800200 */
.L_x_23:
[----:B------:R-:W0:Y:S01]  /*20a0*/  S2R R6, SR_LANEID ;  /* 0x0000000000067919 */ /* 0x000e220000000000 */
[----:B------:R-:W-:Y:S01]  /*20b0*/  LOP3.LUT R4, R7, 0xffff, RZ, 0xc0, !PT ;  /* 0x0000ffff07047812 */ /* 0x000fe200078ec0ff */
[----:B------:R-:W-:Y:S04]  /*20c0*/  BSSY.RECONVERGENT B1, `(.L_x_36) ;  /* 0x0000030000017945 */ /* 0x000fe80003800200 */
[----:B------:R-:W1:Y:S01]  /*20d0*/  SHFL.DOWN PT, R3, R4, 0x1, 0x1f ;  /* 0x08201f0004037f89 */ /* 0x000e6200000e0000 */
[----:B0-----:R-:W-:-:S13]  /*20e0*/  ISETP.GT.AND P1, PT, R6, 0x1e, PT ;  /* 0x0000001e0600780c */ /* 0x001fda0003f24270 */
[----:B------:R-:W-:Y:S02]  /*20f0*/  @!P1 PRMT R5, R7, 0x9910, RZ ;  /* 0x0000991007059816 */ /* 0x000fe400000000ff */
[----:B-1----:R-:W-:-:S03]  /*2100*/  @!P1 LOP3.LUT P0, RZ, R3, 0xff, RZ, 0xc0, !PT ;  /* 0x000000ff03ff9812 */ /* 0x002fc6000780c0ff */
[----:B------:R-:W-:-:S05]  /*2110*/  @!P1 IMAD.MOV.U32 R3, RZ, RZ, R5 ;  /* 0x000000ffff039224 */ /* 0x000fca00078e0005 */
[----:B------:R-:W-:-:S04]  /*2120*/  @!P1 ISETP.NE.OR P0, PT, R3, RZ, P0 ;  /* 0x000000ff0300920c */ /* 0x000fc80000705670 */
[----:B------:R-:W-:-:S04]  /*2130*/  @!P1 SEL R3, RZ, 0x1, !P0 ;  /* 0x00000001ff039807 */ /* 0x000fc80004000000 */
[----:B------:R-:W-:Y:S02]  /*2140*/  @!P1 PRMT R7, R3, 0x7610, R7 ;  /* 0x0000761003079816 */ /* 0x000fe40000000007 */
[----:B------:R-:W-:Y:S02]  /*2150*/  ISETP.GT.AND P1, PT, R6, 0x1d, PT ;  /* 0x0000001d0600780c */ /* 0x000fe40003f24270 */
[----:B------:R-:W-:-:S05]  /*2160*/  LOP3.LUT R5, R7, 0xffff, RZ, 0xc0, !PT ;  /* 0x0000ffff07057812 */ /* 0x000fca00078ec0ff */
[----:B------:R-:W0:Y:S06]  /*2170*/  SHFL.DOWN PT, R3, R5, 0x2, 0x1f ;  /* 0x08401f0005037f89 */ /* 0x000e2c00000e0000 */
[----:B------:R-:W-:Y:S02]  /*2180*/  @!P1 PRMT R4, R7, 0x9910, RZ ;  /* 0x0000991007049816 */ /* 0x000fe400000000ff */
[----:B0-----:R-:W-:-:S04]  /*2190*/  @!P1 LOP3.LUT P0, RZ, R3, 0xff, RZ, 0xc0, !PT ;  /* 0x000000ff03ff9812 */ /* 0x001fc8000780c0ff */
        /* <DEDUP_REMOVED lines=17> */
[----:B------:R-:W-:Y:S02]  /*22b0*/  @!P1 SEL R3, RZ, 0x1, !P0 ;  /* 0x00000001ff039807 */ /* 0x000fe40004000000 */
[----:B------:R-:W-:Y:S02]  /*22c0*/  ISETP.GT.AND P0, PT, R6, 0xf, PT ;  /* 0x0000000f0600780c */ /* 0x000fe40003f04270 */
[----:B------:R-:W-:-:S04]  /*22d0*/  @!P1 PRMT R7, R3, 0x7610, R7 ;  /* 0x0000761003079816 */ /* 0x000fc80000000007 */
[----:B------:R-:W-:-:S06]  /*22e0*/  LOP3.LUT R3, R7, 0xffff, RZ, 0xc0, !PT ;  /* 0x0000ffff07037812 */ /* 0x000fcc00078ec0ff */
[----:B------:R-:W0:Y:S01]  /*22f0*/  SHFL.DOWN PT, R3, R3, 0x10, 0x1f ;  /* 0x0a001f0003037f89 */ /* 0x000e2200000e0000 */
[----:B------:R-:W-:Y:S05]  /*2300*/  @P0 BRA `(.L_x_37) ;  /* 0x00000000002c0947 */ /* 0x000fea0003800000 */
[----:B------:R-:W-:Y:S02]  /*2310*/  ISETP.NE.AND P1, PT, R6, RZ, PT ;  /* 0x000000ff0600720c */ /* 0x000fe40003f25270 */
[----:B------:R-:W-:Y:S02]  /*2320*/  PRMT R7, R7, 0x9910, RZ ;  /* 0x0000991007077816 */ /* 0x000fe400000000ff */
[----:B0-----:R-:W-:-:S03]  /*2330*/  LOP3.LUT P0, RZ, R3, 0xff, RZ, 0xc0, !PT ;  /* 0x000000ff03ff7812 */ /* 0x001fc6000780c0ff */
[----:B------:R-:W-:-:S05]  /*2340*/  IMAD.MOV.U32 R3, RZ, RZ, R7 ;  /* 0x000000ffff037224 */ /* 0x000fca00078e0007 */
[----:B------:R-:W-:Y:S01]  /*2350*/  ISETP.NE.OR P0, PT, R3, RZ, P0 ;  /* 0x000000ff0300720c */ /* 0x000fe20000705670 */
[----:B------:R-:W0:Y:S01]  /*2360*/  @!P1 S2R R5, SR_CgaCtaId ;  /* 0x0000000000059919 */ /* 0x000e220000008800 */
[----:B------:R-:W-:Y:S02]  /*2370*/  @!P1 MOV R4, 0x400 ;  /* 0x0000040000049802 */ /* 0x000fe40000000f00 */
[----:B------:R-:W-:Y:S02]  /*2380*/  SEL R7, RZ, 0x1, !P0 ;  /* 0x00000001ff077807 */ /* 0x000fe40004000000 */
[----:B0-----:R-:W-:-:S04]  /*2390*/  @!P1 LEA R5, R5, R4, 0x18 ;  /* 0x0000000405059211 */ /* 0x001fc800078ec0ff */
[----:B------:R-:W-:-:S05]  /*23a0*/  @!P1 LEA.HI R4, R2, R5, RZ, 0x1b ;  /* 0x0000000502049211 */ /* 0x000fca00078fd8ff */
[----:B------:R1:W-:Y:S02]  /*23b0*/  @!P1 STS.U8 [R4+0x8], R7 ;  /* 0x0000080704009388 */ /* 0x0003e40000000000 */
.L_x_37:
[----:B------:R-:W-:Y:S05]  /*23c0*/  BSYNC.RECONVERGENT B1 ;  /* 0x0000000000017941 */ /* 0x000fea0003800200 */
.L_x_36:
[----:B------:R-:W-:Y:S01]  /*23d0*/  BAR.SYNC.DEFER_BLOCKING 0x0 ;  /* 0x0000000000007b1d */ /* 0x000fe20000010000 */
[----:B------:R-:W-:-:S13]  /*23e0*/  ISETP.NE.AND P0, PT, R2, RZ, PT ;  /* 0x000000ff0200720c */ /* 0x000fda0003f05270 */
[----:B------:R-:W-:Y:S05]  /*23f0*/  @P0 BRA `(.L_x_21) ;  /* 0x0000002800580947 */ /* 0x000fea0003800000 */
[----:B------:R-:W2:Y:S01]  /*2400*/  S2UR UR5, SR_CgaCtaId ;  /* 0x00000000000579c3 */ /* 0x000ea20000008800 */
[----:B------:R-:W-:Y:S02]  /*2410*/  UMOV UR4, 0x400 ;  /* 0x0000040000047882 */ /* 0x000fe40000000000 */
[----:B--2---:R-:W-:-:S09]  /*2420*/  ULEA UR4, UR5, UR4, 0x18 ;  /* 0x0000000405047291 */ /* 0x004fd2000f8ec0ff */
[----:B------:R-:W-:Y:S04]  /*2430*/  LDS.U8 R2, [UR4+0x9] ;  /* 0x00000904ff027984 */ /* 0x000fe80008000000 */
[----:B0-----:R-:W0:Y:S04]  /*2440*/  LDS.U8 R3, [UR4+0xa] ;  /* 0x00000a04ff037984 */ /* 0x001e280008000000 */
[----:B------:R-:W-:Y:S04]  /*2450*/  LDS.U8 R5, [UR4+0xb] ;  /* 0x00000b04ff057984 */ /* 0x000fe80008000000 */
[----:B-1----:R-:W1:Y:S04]  /*2460*/  LDS.U8 R4, [UR4+0xc] ;  /* 0x00000c04ff047984 */ /* 0x002e680008000000 */
        /* <DEDUP_REMOVED lines=10> */
.L_x_2:
        /* <DEDUP_REMOVED lines=14> */
.L_x_40:
[----:B------:R-:W-:Y:S05]  /*25f0*/  BSYNC.RECONVERGENT B1 ;  /* 0x0000000000017941 */ /* 0x000fea0003800200 */
.L_x_39:
        /* <DEDUP_REMOVED lines=17> */
.L_x_45:
        /* <DEDUP_REMOVED lines=8> */
.L_x_44:
[----:B------:R-:W-:Y:S05]  /*2790*/  BSYNC.RECONVERGENT B2 ;  /* 0x0000000000027941 */ /* 0x000fea0003800200 */
.L_x_43:
        /* <DEDUP_REMOVED lines=9> */
.L_x_50:
        /* <DEDUP_REMOVED lines=46> */
.L_x_49:
[----:B------:R-:W-:Y:S05]  /*2b10*/  BSYNC.RECONVERGENT B3 ;  /* 0x0000000000037941 */ /* 0x000fea0003800200 */
.L_x_48:
        /* <DEDUP_REMOVED lines=28> */
.L_x_52:
[----:B------:R-:W-:Y:S05]  /*2ce0*/  BSYNC.RECONVERGENT B3 ;  /* 0x0000000000037941 */ /* 0x000fea0003800200 */
.L_x_51:
        /* <DEDUP_REMOVED lines=13> */
.L_x_47:
[----:B------:R-:W-:Y:S05]  /*2dc0*/  BSYNC.RECONVERGENT B2 ;  /* 0x0000000000027941 */ /* 0x000fea0003800200 */
.L_x_46:
[----:B------:R-:W-:-:S07]  /*2dd0*/  SEL R7, RZ, 0x1, !P1 ;  /* 0x00000001ff077807 */ /* 0x000fce0004800000 */
.L_x_42:
[----:B------:R-:W-:Y:S05]  /*2de0*/  BSYNC.RECONVERGENT B1 ;  /* 0x0000000000017941 */ /* 0x000fea0003800200 */
.L_x_41:
[----:B------:R-:W-:-:S13]  /*2df0*/  ISETP.GE.AND P0, PT, R4, 0x100, PT ;  /* 0x000001000400780c */ /* 0x000fda0003f06270 */
[----:B------:R-:W-:Y:S05]  /*2e00*/  @!P0 BRA `(.L_x_53) ;  /* 0x0000000400148947 */ /* 0x000fea0003800000 */
[----:B0-----:R-:W0:Y:S01]  /*2e10*/  S2R R6, SR_LANEID ;  /* 0x0000000000067919 */ /* 0x001e220000000000 */
[----:B-----5:R-:W-:Y:S01]  /*2e20*/  LOP3.LUT R4, R7, 0xff, RZ, 0xc0, !PT ;  /* 0x000000ff07047812 */ /* 0x020fe200078ec0ff */
[----:B------:R-:W-:Y:S04]  /*2e30*/  BSSY.RECONVERGENT B1, `(.L_x_54) ;  /* 0x000002e000017945 */ /* 0x000fe80003800200 */
        /* <DEDUP_REMOVED lines=45> */
.L_x_55:
[----:B------:R-:W-:Y:S05]  /*3110*/  BSYNC.RECONVERGENT B1 ;  /* 0x0000000000017941 */ /* 0x000fea0003800200 */
.L_x_54:
        /* <DEDUP_REMOVED lines=20> */
.L_x_53:
[----:B------:R-:W1:Y:S01]  /*3260*/  S2R R5, SR_LANEID ;  /* 0x0000000000057919 */ /* 0x000e620000000000 */
[----:B------:R-:W-:-:S04]  /*3270*/  LOP3.LUT R2, R3, 0x3e0, RZ, 0xc0, !PT ;  /* 0x000003e003027812 */ /* 0x000fc800078ec0ff */
[----:B------:R-:W-:Y:S01]  /*3280*/  LOP3.LUT R11, RZ, R2, RZ, 0x33, !PT ;  /* 0x00000002ff0b7212 */ /* 0x000fe200078e33ff */
[----:B------:R-:W-:-:S04]  /*3290*/  VIADD R9, R2, 0x20 ;  /* 0x0000002002097836 */ /* 0x000fc80000000000 */
[----:B------:R-:W-:Y:S01]  /*32a0*/  IMAD.IADD R11, R11, 0x1, R4 ;  /* 0x000000010b0b7824 */ /* 0x000fe200078e0204 */
[----:B------:R-:W-:Y:S02]  /*32b0*/  ISETP.GT.AND P0, PT, R9, R4, PT ;  /* 0x000000040900720c */ /* 0x000fe40003f04270 */
[----:B-----5:R-:W-:Y:S02]  /*32c0*/  LOP3.LUT R9, R7, 0xff, RZ, 0xc0, !PT ;  /* 0x000000ff07097812 */ /* 0x020fe400078ec0ff */
[----:B0-----:R-:W-:-:S05]  /*32d0*/  SEL R6, R11, 0x1f, P0 ;  /* 0x0000001f0b067807 */ /* 0x001fca0000000000 */
[----:B------:R-:W0:Y:S01]  /*32e0*/  SHFL.DOWN PT, R2, R9, 0x1, R6 ;  /* 0x0820000009027989 */ /* 0x000e2200000e0006 */
[C---:B-1----:R-:W-:Y:S01]  /*32f0*/  ISETP.GE.AND P2, PT, R5.reuse, R6, PT ;  /* 0x000000060500720c */ /* 0x042fe20003f46270 */
[----:B------:R-:W-:-:S12]  /*3300*/  VIADD R13, R5, 0x2 ;  /* 0x00000002050d7836 */ /* 0x000fd80000000000 */
[----:B0-----:R-:W-:Y:S02]  /*3310*/  @!P2 LOP3.LUT P0, RZ, R2, 0xff, RZ, 0xc0, !PT ;  /* 0x000000ff02ffa812 */ /* 0x001fe4000780c0ff */
[----:B------:R-:W-:-:S04]  /*3320*/  @!P2 LOP3.LUT P1, RZ, R7, 0xff, RZ, 0xc0, !PT ;  /* 0x000000ff07ffa812 */ /* 0x000fc8000782c0ff */
[----:B------:R-:W-:-:S04]  /*3330*/  @!P2 PLOP3.LUT P0, PT, P1, P0, PT, 0xf8, 0x8f ;  /* 0x00000000008fa81c */ /* 0x000fc80000f01f70 */
[----:B------:R-:W-:-:S04]  /*3340*/  @!P2 SEL R2, RZ, 0x1, !P0 ;  /* 0x00000001ff02a807 */ /* 0x000fc80004000000 */
[----:B------:R-:W-:Y:S02]  /*3350*/  @!P2 PRMT R7, R2, 0x7610, R7 ;  /* 0x000076100207a816 */ /* 0x000fe40000000007 */
[----:B------:R-:W-:Y:S01]  /*3360*/  ISETP.GT.AND P2, PT, R13, R6, PT ;  /* 0x000000060d00720c */ /* 0x000fe20003f44270 */
[----:B------:R-:W-:Y:S01]  /*3370*/  VIADD R13, R5, 0x4 ;  /* 0x00000004050d7836 */ /* 0x000fe20000000000 */
[----:B------:R-:W-:-:S05]  /*3380*/  LOP3.LUT R11, R7, 0xff, RZ, 0xc0, !PT ;  /* 0x000000ff070b7812 */ /* 0x000fca00078ec0ff */
[----:B------:R-:W0:Y:S06]  /*3390*/  SHFL.DOWN PT, R2, R11, 0x2, R6 ;  /* 0x084000000b027989 */ /* 0x000e2c00000e0006 */
[----:B------:R-:W-:Y:S02]  /*33a0*/  @!P2 LOP3.LUT P1, RZ, R7, 0xff, RZ, 0xc0, !PT ;  /* 0x000000ff07ffa812 */ /* 0x000fe4000782c0ff */
[----:B0-----:R-:W-:-:S04]  /*33b0*/  @!P2 LOP3.LUT P0, RZ, R2, 0xff, RZ, 0xc0, !PT ;  /* 0x000000ff02ffa812 */ /* 0x001fc8000780c0ff */
        /* <DEDUP_REMOVED lines=12> */
[----:B------:R-:W-:Y:S02]  /*3480*/  ISETP.GT.AND P2, PT, R13, R6, PT ;  /* 0x000000060d00720c */ /* 0x000fe40003f44270 */
[----:B------:R-:W-:-:S05]  /*3490*/  LOP3.LUT R11, R7, 0xff, RZ, 0xc0, !PT ;  /* 0x000000ff070b7812 */ /* 0x000fca00078ec0ff */
[----:B------:R-:W0:Y:S06]  /*34a0*/  SHFL.DOWN PT, R2, R11, 0x8, R6 ;  /* 0x090000000b027989 */ /* 0x000e2c00000e0006 */
[----:B------:R-:W-:Y:S02]  /*34b0*/  @!P2 LOP3.LUT P1, RZ, R7, 0xff, RZ, 0xc0, !PT ;  /* 0x000000ff07ffa812 */ /* 0x000fe4000782c0ff */
[----:B0-----:R-:W-:-:S04]  /*34c0*/  @!P2 LOP3.LUT P0, RZ, R2, 0xff, RZ, 0xc0, !PT ;  /* 0x000000ff02ffa812 */ /* 0x001fc8000780c0ff */
[----:B------:R-:W-:Y:S02]  /*34d0*/  @!P2 PLOP3.LUT P0, PT, P1, P0, PT, 0xf8, 0x8f ;  /* 0x00000000008fa81c */ /* 0x000fe40000f01f70 */
[C---:B------:R-:W-:Y:S01]  /*34e0*/  ISETP.NE.AND P1, PT, R5.reuse, RZ, PT ;  /* 0x000000ff0500720c */ /* 0x040fe20003f25270 */
[----:B------:R-:W-:Y:S01]  /*34f0*/  VIADD R5, R5, 0x10 ;  /* 0x0000001005057836 */ /* 0x000fe20000000000 */
[----:B------:R-:W-:-:S04]  /*3500*/  @!P2 SEL R2, RZ, 0x1, !P0 ;  /* 0x00000001ff02a807 */ /* 0x000fc80004000000 */
[----:B------:R-:W-:Y:S02]  /*3510*/  @!P2 PRMT R7, R2, 0x7610, R7 ;  /* 0x000076100207a816 */ /* 0x000fe40000000007 */
[----:B------:R-:W-:Y:S02]  /*3520*/  ISETP.GT.AND P2, PT, R5, R6, PT ;  /* 0x000000060500720c */ /* 0x000fe40003f44270 */
[----:B------:R-:W-:-:S03]  /*3530*/  LOP3.LUT R9, R7, 0xff, RZ, 0xc0, !PT ;  /* 0x000000ff07097812 */ /* 0x000fc600078ec0ff */
[----:B------:R-:W0:Y:S02]  /*3540*/  @!P1 S2R R13, SR_CgaCtaId ;  /* 0x00000000000d9919 */ /* 0x000e240000008800 */
[----:B------:R-:W1:Y:S06]  /*3550*/  SHFL.DOWN PT, R2, R9, 0x10, R6 ;  /* 0x0a00000009027989 */ /* 0x000e6c00000e0006 */
[----:B------:R-:W-:Y:S02]  /*3560*/  @!P2 LOP3.LUT P3, RZ, R7, 0xff, RZ, 0xc0, !PT ;  /* 0x000000ff07ffa812 */ /* 0x000fe4000786c0ff */
[----:B-1----:R-:W-:-:S02]  /*3570*/  @!P2 LOP3.LUT P0, RZ, R2, 0xff, RZ, 0xc0, !PT ;  /* 0x000000ff02ffa812 */ /* 0x002fc4000780c0ff */
[----:B------:R-:W-:Y:S02]  /*3580*/  @!P1 MOV R2, 0x400 ;  /* 0x0000040000029802 */ /* 0x000fe40000000f00 */
[----:B------:R-:W-:Y:S02]  /*3590*/  @!P2 PLOP3.LUT P0, PT, P3, P0, PT, 0xf8, 0x8f ;  /* 0x00000000008fa81c */ /* 0x000fe40001f01f70 */
[----:B0-----:R-:W-:Y:S02]  /*35a0*/  @!P1 LEA R8, R13, R2, 0x18 ;  /* 0x000000020d089211 */ /* 0x001fe400078ec0ff */
[----:B------:R-:W-:Y:S02]  /*35b0*/  @!P2 SEL R2, RZ, 0x1, !P0 ;  /* 0x00000001ff02a807 */ /* 0x000fe40004000000 */
[----:B------:R-:W-:Y:S02]  /*35c0*/  ISETP.GE.AND P0, PT, R4, 0x21, PT ;  /* 0x000000210400780c */ /* 0x000fe40003f06270 */
[----:B------:R-:W-:-:S02]  /*35d0*/  @!P1 LEA.HI R8, R3, R8, RZ, 0x1b ;  /* 0x0000000803089211 */ /* 0x000fc400078fd8ff */
[----:B------:R-:W-:Y:S02]  /*35e0*/  ISETP.NE.OR P0, PT, R3, RZ, !P0 ;  /* 0x000000ff0300720c */ /* 0x000fe40004705670 */
        /* <DEDUP_REMOVED lines=10> */
[----:B--2---:R-:W-:Y:S01]  /*3690*/  SEL R7, RZ, 0x1, !P0 ;  /* 0x00000001ff077807 */ /* 0x004fe20004000000 */
        /* <DEDUP_REMOVED lines=30> */
.L_x_38:
[----:B------:R-:W0:Y:S01]  /*3880*/  S2R R6, SR_TID.X ;  /* 0x0000000000067919 */ /* 0x000e220000002100 */
[----:B------:R-:W1:Y:S01]  /*3890*/  LDCU UR5, c[0x0][0x384] ;  /* 0x00007080ff0577ac */ /* 0x000e620008000800 */
[----:B0-----:R-:W-:-:S05]  /*38a0*/  IADD3 R2, P0, PT, R6, UR4, RZ ;  /* 0x0000000406027c10 */ /* 0x001fca000ff1e0ff */
[----:B-1----:R-:W-:-:S05]  /*38b0*/  IMAD.X R3, RZ, RZ, UR5, P0 ;  /* 0x00000005ff037e24 */ /* 0x002fca00080e06ff */
[----:B------:R-:W2:Y:S04]  /*38c0*/  LDG.E.U8.CONSTANT R37, desc[UR6][R2.64] ;  /* 0x0000000602257981 */ /* 0x000ea8000c1e9100 */
[----:B------:R-:W2:Y:S04]  /*38d0*/  LDG.E.U8.CONSTANT R19, desc[UR6][R2.64+0x100] ;  /* 0x0001000602137981 */ /* 0x000ea8000c1e9100 */
[----:B------:R-:W2:Y:S04]  /*38e0*/  LDG.E.U8.CONSTANT R20, desc[UR6][R2.64+0x200] ;  /* 0x0002000602147981 */ /* 0x000ea8000c1e9100 */
[----:B------:R-:W3:Y:S04]  /*38f0*/  LDG.E.U8.CONSTANT R21, desc[UR6][R2.64+0x300] ;  /* 0x0003000602157981 */ /* 0x000ee8000c1e9100 */
[----:B------:R-:W3:Y:S04]  /*3900*/  LDG.E.U8.CONSTANT R22, desc[UR6][R2.64+0x400] ;  /* 0x0004000602167981 */ /* 0x000ee8000c1e9100 */
[----:B------:R-:W4:Y:S04]  /*3910*/  LDG.E.U8.CONSTANT R23, desc[UR6][R2.64+0x500] ;  /* 0x0005000602177981 */ /* 0x000f28000c1e9100 */
[----:B------:R-:W4:Y:S04]  /*3920*/  LDG.E.U8.CONSTANT R24, desc[UR6][R2.64+0x600] ;  /* 0x0006000602187981 */ /* 0x000f28000c1e9100 */
[----:B------:R-:W5:Y:S04]  /*3930*/  LDG.E.U8.CONSTANT R25, desc[UR6][R2.64+0x700] ;  /* 0x0007000602197981 */ /* 0x000f68000c1e9100 */
        /* <DEDUP_REMOVED lines=23> */
[----:B------:R-:W5:Y:S01]  /*3ab0*/  LDG.E.U8.CONSTANT R5, desc[UR6][R2.64+0x1f00] ;  /* 0x001f000602057981 */ /* 0x000f62000c1e9100 */
[----:B------:R-:W-:-:S02]  /*3ac0*/  ISETP.GE.U32.AND P1, PT, R4, 0x4000, PT ;  /* 0x000040000400780c */ /* 0x000fc40003f26070 */
[----:B--2---:R-:W-:-:S04]  /*3ad0*/  LOP3.LUT R19, R20, R37, R19, 0xfe, !PT ;  /* 0x0000002514137212 */ /* 0x004fc800078efe13 */
[----:B---3--:R-:W-:-:S04]  /*3ae0*/  LOP3.LUT R19, R22, R19, R21, 0xfe, !PT ;  /* 0x0000001316137212 */ /* 0x008fc800078efe15 */
[----:B----4-:R-:W-:-:S04]  /*3af0*/  LOP3.LUT R19, R24, R19, R23, 0xfe, !PT ;  /* 0x0000001318137212 */ /* 0x010fc800078efe17 */
[----:B-----5:R-:W-:-:S04]  /*3b00*/  LOP3.LUT R19, R26, R19, R25, 0xfe, !PT ;  /* 0x000000131a137212 */ /* 0x020fc800078efe19 */
[----:B------:R-:W-:-:S04]  /*3b10*/  LOP3.LUT R19, R28, R19, R27, 0xfe, !PT ;  /* 0x000000131c137212 */ /* 0x000fc800078efe1b */
        /* <DEDUP_REMOVED lines=9> */
[----:B------:R-:W-:Y:S01]  /*3bb0*/  LOP3.LUT R7, R7, R9, R8, 0xfe, !PT ;  /* 0x0000000907077212 */ /* 0x000fe200078efe08 */
[----:B------:R-:W-:-:S03]  /*3bc0*/  IMAD.MOV.U32 R9, RZ, RZ, 0x2000 ;  /* 0x00002000ff097424 */ /* 0x000fc600078e00ff */
[----:B------:R-:W-:-:S04]  /*3bd0*/  LOP3.LUT P0, RZ, R7, 0xff, RZ, 0xc0, !PT ;  /* 0x000000ff07ff7812 */ /* 0x000fc8000780c0ff */
[----:B------:R-:W-:-:S04]  /*3be0*/  ISETP.NE.OR P0, PT, R5, RZ, P0 ;  /* 0x000000ff0500720c */ /* 0x000fc80000705670 */
[----:B------:R-:W-:Y:S01]  /*3bf0*/  SEL R7, RZ, 0x1, !P0 ;  /* 0x00000001ff077807 */ /* 0x000fe20004000000 */
[----:B------:R-:W-:Y:S08]  /*3c00*/  @!P1 BRA `(.L_x_56) ;  /* 0x0000000000f89947 */ /* 0x000ff00003800000 */
[----:B------:R-:W0:Y:S01]  /*3c10*/  LDC R11, c[0x0][0x390] ;  /* 0x0000e400ff0b7b82 */ /* 0x000e220000000800 */
[----:B------:R-:W-:Y:S02]  /*3c20*/  VIADD R10, R4, 0xffffe000 ;  /* 0xffffe000040a7836 */ /* 0x000fe40000000000 */
[----:B------:R-:W-:-:S07]  /*3c30*/  IMAD.MOV.U32 R9, RZ, RZ, 0x2000 ;  /* 0x00002000ff097424 */ /* 0x000fce00078e00ff */
.L_x_58:
[----:B------:R-:W-:-:S04]  /*3c40*/  IADD3 R4, P0, PT, R9, R2, RZ ;  /* 0x0000000209047210 */ /* 0x000fc80007f1e0ff */
[----:B------:R-:W-:-:S05]  /*3c50*/  LEA.HI.X.SX32 R5, R9, R3, 0x1, P0 ;  /* 0x0000000309057211 */ /* 0x000fca00000f0eff */
        /* <DEDUP_REMOVED lines=31> */
[----:B------:R0:W5:Y:S02]  /*3e50*/  LDG.E.U8.CONSTANT R34, desc[UR6][R4.64+0x1f00] ;  /* 0x001f000604227981 */ /* 0x000164000c1e9100 */
[----:B0-----:R-:W-:-:S04]  /*3e60*/  IMAD.MOV.U32 R4, RZ, RZ, R11 ;  /* 0x000000ffff047224 */ /* 0x001fc800078e000b */
[----:B------:R-:W-:-:S05]  /*3e70*/  IMAD.IADD R5, R4, 0x1, -R9 ;  /* 0x0000000104057824 */ /* 0x000fca00078e0a09 */
[----:B------:R-:W-:Y:S02]  /*3e80*/  ISETP.GE.AND P1, PT, R5, 0x2000, PT ;  /* 0x000020000500780c */ /* 0x000fe40003f26270 */
        /* <DEDUP_REMOVED lines=15> */
[----:B------:R-:W-:-:S04]  /*3f80*/  LOP3.LUT P0, RZ, R13, 0xff, R8, 0xc8, !PT ;  /* 0x000000ff0dff7812 */ /* 0x000fc8000780c808 */
[----:B------:R-:W-:-:S04]  /*3f90*/  ISETP.NE.OR P0, PT, R34, RZ, P0 ;  /* 0x000000ff2200720c */ /* 0x000fc80000705670 */
[----:B------:R-:W-:Y:S01]  /*3fa0*/  SEL R7, RZ, 0x1, !P0 ;  /* 0x00000001ff077807 */ /* 0x000fe20004000000 */
[----:B------:R-:W-:Y:S08]  /*3fb0*/  @!P1 BRA `(.L_x_57) ;  /* 0x00000008004c9947 */ /* 0x000ff00003800000 */
[----:B------:R-:W-:-:S05]  /*3fc0*/  VIADD R9, R9, 0x2000 ;  /* 0x0000200009097836 */ /* 0x000fca0000000000 */
[----:B------:R-:W-:-:S13]  /*3fd0*/  ISETP.GT.AND P0, PT, R9, R10, PT ;  /* 0x0000000a0900720c */ /* 0x000fda0003f04270 */
[----:B------:R-:W-:Y:S05]  /*3fe0*/  @!P0 BRA `(.L_x_58) ;  /* 0xfffffffc00148947 */ /* 0x000fea000383ffff */
.L_x_56:
        /* <DEDUP_REMOVED lines=9> */
[----:B------:R-:W-:Y:S01]  /*4080*/  PRMT R3, R7, 0x9910, RZ ;  /* 0x0000991007037816 */ /* 0x000fe200000000ff */
[----:B------:R-:W-:Y:S01]  /*4090*/  IMAD.MOV.U32 R8, RZ, RZ, R6 ;  /* 0x000000ffff087224 */ /* 0x000fe200078e0006 */
[----:B------:R-:W-:Y:S02]  /*40a0*/  IADD3 R2, PT, PT, -R9, R4, R2 ;  /* 0x0000000409027210 */ /* 0x000fe40007ffe102 */
[----:B------:R-:W-:Y:S02]  /*40b0*/  ISETP.NE.AND P1, PT, R3, RZ, PT ;  /* 0x000000ff0300720c */ /* 0x000fe40003f25270 */
[C---:B------:R-:W-:Y:S02]  /*40c0*/  LOP3.LUT R4, R2.reuse, 0x300, RZ, 0xc0, !PT ;  /* 0x0000030002047812 */ /* 0x040fe400078ec0ff */
[----:B------:R-:W-:-:S02]  /*40d0*/  ISETP.GE.U32.AND P0, PT, R2, 0x300, PT ;  /* 0x000003000200780c */ /* 0x000fc40003f06070 */
[----:B------:R-:W-:-:S13]  /*40e0*/  ISETP.NE.AND P2, PT, R4, 0x300, PT ;  /* 0x000003000400780c */ /* 0x000fda0003f45270 */
[----:B------:R-:W-:Y:S05]  /*40f0*/  @!P2 BRA `(.L_x_61) ;  /* 0x000000000038a947 */ /* 0x000fea0003800000 */
[----:B------:R-:W-:Y:S01]  /*4100*/  LEA.HI R2, R2, 0x1, RZ, 0x18 ;  /* 0x0000000102027811 */ /* 0x000fe200078fc0ff */
[----:B------:R-:W-:Y:S02]  /*4110*/  IMAD.IADD R4, R6, 0x1, R9 ;  /* 0x0000000106047824 */ /* 0x000fe400078e0209 */
[----:B------:R-:W-:Y:S01]  /*4120*/  IMAD.MOV.U32 R8, RZ, RZ, R6 ;  /* 0x000000ffff087224 */ /* 0x000fe200078e0006 */
[----:B------:R-:W-:-:S05]  /*4130*/  LOP3.LUT R2, R2, 0x3, RZ, 0xc0, !PT ;  /* 0x0000000302027812 */ /* 0x000fca00078ec0ff */
[----:B------:R-:W-:-:S07]  /*4140*/  IMAD.MOV R5, RZ, RZ, -R2 ;  /* 0x000000ffff057224 */ /* 0x000fce00078e0a02 */
.L_x_62:
        /* <DEDUP_REMOVED lines=9> */
.L_x_61:
[----:B0-----:R-:W-:Y:S05]  /*41e0*/  BSYNC.RECONVERGENT B2 ;  /* 0x0000000000027941 */ /* 0x001fea0003800200 */
.L_x_60:
[----:B------:R-:W-:Y:S04]  /*41f0*/  BSSY.RECONVERGENT B2, `(.L_x_63) ;  /* 0x000006d000027945 */ /* 0x000fe80003800200 */
[----:B------:R-:W-:Y:S05]  /*4200*/  @!P0 BRA `(.L_x_64) ;  /* 0x0000000400ac8947 */ /* 0x000fea0003800000 */
[----:B------:R-:W0:Y:S01]  /*4210*/  LDC.64 R4, c[0x0][0x380] ;  /* 0x0000e000ff047b82 */ /* 0x000e220000000a00 */
[--C-:B------:R-:W-:Y:S01]  /*4220*/  IMAD.IADD R3, R11, 0x1, -R8.reuse ;  /* 0x000000010b037824 */ /* 0x100fe200078e0a08 */
[----:B------:R-:W-:Y:S01]  /*4230*/  BSSY.RECONVERGENT B3, `(.L_x_65) ;  /* 0x000003c000037945 */ /* 0x000fe20003800200 */
[----:B0-----:R-:W-:Y:S01]  /*4240*/  IADD3 R2, P2, P3, R9, R4, R8 ;  /* 0x0000000409027210 */ /* 0x001fe20007b5e008 */
[----:B------:R-:W-:-:S03]  /*4250*/  IMAD.IADD R9, R8, 0x1, R9 ;  /* 0x0000000108097824 */ /* 0x000fc600078e0209 */
[----:B------:R-:W-:Y:S02]  /*4260*/  IADD3.X R7, PT, PT, RZ, R5, RZ, P2, P3 ;  /* 0x00000005ff077210 */ /* 0x000fe400017e64ff */
[----:B------:R-:W-:Y:S02]  /*4270*/  ISETP.GT.AND P2, PT, R3, 0xc00, PT ;  /* 0x00000c000300780c */ /* 0x000fe40003f44270 */
[----:B------:R-:W-:-:S05]  /*4280*/  IADD3 R2, P0, PT, R2, 0x200, RZ ;  /* 0x0000020002027810 */ /* 0x000fca0007f1e0ff */
[----:B------:R-:W-:Y:S01]  /*4290*/  IMAD.X R3, RZ, RZ, R7, P0 ;  /* 0x000000ffff037224 */ /* 0x000fe200000e0607 */
[----:B------:R-:W-:-:S05]  /*42a0*/  PLOP3.LUT P0, PT, PT, PT, PT, 0x80, 0x8 ;  /* 0x000000000008781c */ /* 0x000fca0003f0f070 */
[----:B------:R-:W-:Y:S08]  /*42b0*/  @!P2 BRA `(.L_x_66) ;  /* 0x0000000000cca947 */ /* 0x000ff00003800000 */
[----:B------:R-:W-:Y:S01]  /*42c0*/  PLOP3.LUT P0, PT, PT, PT, PT, 0x8, 0x80 ;  /* 0x000000000080781c */ /* 0x000fe20003f0e170 */
[----:B------:R-:W-:-:S12]  /*42d0*/  VIADD R29, R11, 0xfffff400 ;  /* 0xfffff4000b1d7836 */ /* 0x000fd80000000000 */
.L_x_67:
        /* <DEDUP_REMOVED lines=49> */
.L_x_66:
[----:B------:R-:W-:Y:S05]  /*45f0*/  BSYNC.RECONVERGENT B3 ;  /* 0x0000000000037941 */ /* 0x000fea0003800200 */
.L_x_65:
        /* <DEDUP_REMOVED lines=31> */
.L_x_69:
[----:B------:R-:W-:Y:S05]  /*47f0*/  BSYNC.RECONVERGENT B3 ;  /* 0x0000000000037941 */ /* 0x000fea0003800200 */
.L_x_68:
        /* <DEDUP_REMOVED lines=12> */
.L_x_64:
[----:B------:R-:W-:Y:S05]  /*48c0*/  BSYNC.RECONVERGENT B2 ;  /* 0x0000000000027941 */ /* 0x000fea0003800200 */
.L_x_63:
[----:B------:R-:W-:-:S07]  /*48d0*/  SEL R7, RZ, 0x1, !P1 ;  /* 0x00000001ff077807 */ /* 0x000fce0004800000 */
.L_x_59:
[----:B0-----:R-:W-:Y:S05]  /*48e0*/  BSYNC.RECONVERGENT B1 ;  /* 0x0000000000017941 */ /* 0x001fea0003800200 */
.L_x_57:
        /* <DEDUP_REMOVED lines=50> */
.L_x_71:
[----:B------:R-:W-:Y:S05]  /*4c10*/  BSYNC.RECONVERGENT B1 ;  /* 0x0000000000017941 */ /* 0x000fea0003800200 */
.L_x_70:
[----:B------:R-:W-:Y:S01]  /*4c20*/  BAR.SYNC.DEFER_BLOCKING 0x0 ;  /* 0x0000000000007b1d */ /* 0x000fe20000010000 */
[----:B------:R-:W-:-:S13]  /*4c30*/  ISETP.NE.AND P0, PT, R6, RZ, PT ;  /* 0x000000ff0600720c */ /* 0x000fda0003f05270 */
[----:B------:R-:W-:Y:S05]  /*4c40*/  @P0 BRA `(.L_x_21) ;  /* 0x0000000000440947 */ /* 0x000fea0003800000 */
[----:B------:R-:W2:Y:S01]  /*4c50*/  S2UR UR5, SR_CgaCtaId ;  /* 0x00000000000579c3 */ /* 0x000ea20000008800 */
[----:B------:R-:W-:Y:S01]  /*4c60*/  UMOV UR4, 0x400 ;  /* 0x0000040000047882 */ /* 0x000fe20000000000 */
[----:B------:R-:W-:Y:S01]  /*4c70*/  PLOP3.LUT P0, PT, PT, PT, PT, 0x80, 0x8 ;  /* 0x000000000008781c */ /* 0x000fe20003f0f070 */
        /* <DEDUP_REMOVED lines=12> */
[----:B0-----:R-:W-:-:S04]  /*4d40*/  @!P1 ISETP.NE.AND P0, PT, R2, RZ, PT ;  /* 0x000000ff0200920c */ /* 0x001fc80003f05270 */
[----:B------:R-:W-:-:S09]  /*4d50*/  SEL R7, RZ, 0x1, !P0 ;  /* 0x00000001ff077807 */ /* 0x000fd20004000000 */
.L_x_21:
[----:B------:R-:W-:Y:S05]  /*4d60*/  BSYNC.RECONVERGENT B0 ;  /* 0x0000000000007941 */ /* 0x000fea0003800200 */
.L_x_1:
[----:B01----:R-:W0:Y:S02]  /*4d70*/  S2R R2, SR_TID.X ;  /* 0x0000000000027919 */ /* 0x003e240000002100 */
[----:B0-----:R-:W-:-:S13]  /*4d80*/  ISETP.NE.AND P0, PT, R2, RZ, PT ;  /* 0x000000ff0200720c */ /* 0x001fda0003f05270 */
[----:B------:R-:W-:Y:S05]  /*4d90*/  @P0 EXIT ;  /* 0x000000000000094d */ /* 0x000fea0003800000 */
[----:B------:R-:W0:Y:S01]  /*4da0*/  LDC.64 R2, c[0x0][0x388] ;  /* 0x0000e200ff027b82 */ /* 0x000e220000000a00 */
[----:B------:R-:W-:-:S04]  /*4db0*/  LOP3.LUT P0, RZ, R0, 0xff, R7, 0xc8, !PT ;  /* 0x000000ff00ff7812 */ /* 0x000fc8000780c807 */
[----:B------:R-:W-:-:S05]  /*4dc0*/  SEL R5, RZ, 0x1, !P0 ;  /* 0x00000001ff057807 */ /* 0x000fca0004000000 */
[----:B0-----:R-:W-:Y:S01]  /*4dd0*/  STG.E.U8 desc[UR6][R2.64], R5 ;  /* 0x0000000502007986 */ /* 0x001fe2000c101106 */
[----:B------:R-:W-:Y:S05]  /*4de0*/  EXIT ;  /* 0x000000000000794d */ /* 0x000fea0003800000 */
.L_x_72:
[----:B------:R-:W-:-:S00]  /*4df0*/  BRA `(.L_x_72) ;  /* 0xfffffffc00fc7947 */ /* 0x000fc0000383ffff */
[----:B------:R-:W-:-:S00]  /*4e00*/  NOP ;  /* 0x0000000000007918 */ /* 0x000fc00000000000 */
[----:B------:R-:W-:-:S00]  /*4e10*/  NOP ;  /* 0x0000000000007918 */ /* 0x000fc00000000000 */
[----:B------:R-:W-:-:S00]  /*4e20*/  NOP ;  /* 0x0000000000007918 */ /* 0x000fc00000000000 */
[----:B------:R-:W-:-:S00]  /*4e30*/  NOP ;  /* 0x0000000000007918 */ /* 0x000fc00000000000 */
[----:B------:R-:W-:-:S00]  /*4e40*/  NOP ;  /* 0x0000000000007918 */ /* 0x000fc00000000000 */
[----:B------:R-:W-:-:S00]  /*4e50*/  NOP ;  /* 0x0000000000007918 */ /* 0x000fc00000000000 */
[----:B------:R-:W-:-:S00]  /*4e60*/  NOP ;  /* 0x0000000000007918 */ /* 0x000fc00000000000 */
[----:B------:R-:W-:-:S00]  /*4e70*/  NOP ;  /* 0x0000000000007918 */ /* 0x000fc00000000000 */
.L_x_379:


//--------------------- .text._ZN3cub18CUB_300001_SM_10006detail6reduce18DeviceReduceKernelINS2_10policy_hubIbyN4cuda3std3__410logical_orIbEEE10Policy1000EN6thrust24THRUST_300001_SM_1000_NS6detail15normal_iteratorINSD_10device_ptrIyEEEEyS9_bPFbyEEEvT0_PT3_T1_NS0_13GridEvenShareISO_EET2_T4_ --------------------------
	.section	.text._ZN3cub18CUB_300001_SM_10006detail6reduce18DeviceReduceKernelINS2_10policy_hubIbyN4cuda3std3__410logical_orIbEEE10Policy1000EN6thrust24THRUST_300001_SM_1000_NS6detail15normal_iteratorINSD_10device_ptrIyEEEEyS9_bPFbyEEEvT0_PT3_T1_NS0_13GridEvenShareISO_EET2_T4_,"ax",@progbits
	.align	128
        .global         _ZN3cub18CUB_300001_SM_10006detail6reduce18DeviceReduceKernelINS2_10policy_hubIbyN4cuda3std3__410logical_orIbEEE10Policy1000EN6thrust24THRUST_300001_SM_1000_NS6detail15normal_iteratorINSD_10device_ptrIyEEEEyS9_bPFbyEEEvT0_PT3_T1_NS0_13GridEvenShareISO_EET2_T4_
        .type           _ZN3cub18CUB_300001_SM_10006detail6reduce18DeviceReduceKernelINS2_10policy_hubIbyN4cuda3std3__410logical_orIbEEE10Policy1000EN6thrust24THRUST_300001_SM_1000_NS6detail15normal_iteratorINSD_10device_ptrIyEEEEyS9_bPFbyEEEvT0_PT3_T1_NS0_13GridEvenShareISO_EET2_T4_,@function
        .size           _ZN3cub18CUB_300001_SM_10006detail6reduce18DeviceReduceKernelINS2_10policy_hubIbyN4cuda3std3__410logical_orIbEEE10Policy1000EN6thrust24THRUST_300001_SM_1000_NS6detail15normal_iteratorINSD_10device_ptrIyEEEEyS9_bPFbyEEEvT0_PT3_T1_NS0_13GridEvenShareISO_EET2_T4_,(.L_x_380 - _ZN3cub18CUB_300001_SM_10006detail6reduce18DeviceReduceKernelINS2_10policy_hubIbyN4cuda3std3__410logical_orIbEEE10Policy1000EN6thrust24THRUST_300001_SM_1000_NS6detail15normal_iteratorINSD_10device_ptrIyEEEEyS9_bPFbyEEEvT0_PT3_T1_NS0_13GridEvenShareISO_EET2_T4_)
        .other          _ZN3cub18CUB_300001_SM_10006detail6reduce18DeviceReduceKernelINS2_10policy_hubIbyN4cuda3std3__410logical_orIbEEE10Policy1000EN6thrust24THRUST_300001_SM_1000_NS6detail15normal_iteratorINSD_10device_ptrIyEEEEyS9_bPFbyEEEvT0_PT3_T1_NS0_13GridEvenShareISO_EET2_T4_,@"STO_CUDA_ENTRY STV_DEFAULT"
_ZN3cub18CUB_300001_SM_10006detail6reduce18DeviceReduceKernelINS2_10policy_hubIbyN4cuda3std3__410logical_orIbEEE10Policy1000EN6thrust24THRUST_300001_SM_1000_NS6detail15normal_iteratorINSD_10device_ptrIyEEEEyS9_bPFbyEEEvT0_PT3_T1_NS0_13GridEvenShareISO_EET2_T4_:
.text._ZN3cub18CUB_300001_SM_10006detail6reduce18DeviceReduceKernelINS2_10policy_hubIbyN4cuda3std3__410logical_orIbEEE10Policy1000EN6thrust24THRUST_300001_SM_1000_NS6detail15normal_iteratorINSD_10device_ptrIyEEEEyS9_bPFbyEEEvT0_PT3_T1_NS0_13GridEvenShareISO_EET2_T4_:
[----:B------:R-:W-:Y:S01]  /*0000*/  LDC R1, c[0x0][0x37c] ;  /* 0x0000df00ff017b82 */ /* 0x000fe20000000800 */
[----:B------:R-:W0:Y:S07]  /*0010*/  S2R R26, SR_CTAID.X ;  /* 0x00000000001a7919 */ /* 0x000e2e0000002500 */
[----:B------:R-:W1:Y:S01]  /*0020*/  LDC.64 R4, c[0x0][0x3b8] ;  /* 0x0000ee00ff047b82 */ /* 0x000e620000000a00 */
[----:B------:R-:W2:Y:S01]  /*0030*/  LDCU.64 UR36, c[0x0][0x358] ;  /* 0x00006b00ff2477ac */ /* 0x000ea20008000a00 */
[----:B------:R-:W-:Y:S01]  /*0040*/  BSSY.RECONVERGENT B9, `(.L_x_73) ;  /* 0x000066b000097945 */ /* 0x000fe20003800200 */
[----:B0-----:R-:W-:-:S05]  /*0050*/  IMAD.SHL.U32 R87, R26, 0x2000, RZ ;  /* 0x000020001a577824 */ /* 0x001fca00078e00ff */
[----:B-1----:R-:W-:-:S04]  /*0060*/  IADD3 R17, P0, PT, -R87, R4, RZ ;  /* 0x0000000457117210 */ /* 0x002fc80007f1e1ff */
[----:B------:R-:W-:Y:S02]  /*0070*/  IADD3.X R16, PT, PT, R5, -0x1, RZ, P0, !PT ;  /* 0xffffffff05107810 */ /* 0x000fe400007fe4ff */
[----:B------:R-:W-:-:S04]  /*0080*/  ISETP.GT.U32.AND P0, PT, R17, 0x1fff, PT ;  /* 0x00001fff1100780c */ /* 0x000fc80003f04070 */
[----:B------:R-:W-:-:S13]  /*0090*/  ISETP.GT.U32.AND.EX P0, PT, R16, RZ, PT, P0 ;  /* 0x000000ff1000720c */ /* 0x000fda0003f04100 */
[----:B--2---:R-:W-:Y:S05]  /*00a0*/  @P0 BRA `(.L_x_74) ;  /* 0x0000002400000947 */ /* 0x004fea0003800000 */
[----:B------:R-:W0:Y:S01]  /*00b0*/  S2R R2, SR_TID.X ;  /* 0x0000000000027919 */ /* 0x000e220000002100 */
[----:B------:R-:W-:Y:S01]  /*00c0*/  IMAD.IADD R17, R4, 0x1, -R87 ;  /* 0x0000000104117824 */ /* 0x000fe200078e0a57 */
[----:B------:R-:W-:Y:S01]  /*00d0*/  BSSY.RECONVERGENT B6, `(.L_x_75) ;  /* 0x000000f000067945 */ /* 0x000fe20003800200 */
[----:B------:R-:W-:-:S03]  /*00e0*/  PRMT R86, RZ, 0x7610, R86 ;  /* 0x00007610ff567816 */ /* 0x000fc60000000056 */
[----:B0-----:R-:W-:Y:S01]  /*00f0*/  ISETP.GE.AND P0, PT, R2, R17, PT ;  /* 0x000000110200720c */ /* 0x001fe20003f06270 */
[----:B------:R-:W-:-:S12]  /*0100*/  IMAD.MOV.U32 R16, RZ, RZ, R2 ;  /* 0x000000ffff107224 */ /* 0x000fd800078e0002 */
[----:B------:R-:W-:Y:S05]  /*0110*/  @P0 BRA `(.L_x_76) ;  /* 0x0000000000280947 */ /* 0x000fea0003800000 */
[----:B------:R-:W0:Y:S01]  /*0120*/  LDC.64 R6, c[0x0][0x380] ;  /* 0x0000e000ff067b82 */ /* 0x000e220000000a00 */
[----:B------:R-:W-:-:S07]  /*0130*/  IMAD.IADD R3, R87, 0x1, R2 ;  /* 0x0000000157037824 */ /* 0x000fce00078e0202 */
[----:B------:R-:W1:Y:S01]  /*0140*/  LDC.64 R8, c[0x0][0x3e8] ;  /* 0x0000fa00ff087b82 */ /* 0x000e620000000a00 */
[----:B0-----:R-:W-:-:S05]  /*0150*/  IMAD.WIDE.U32 R6, R3, 0x8, R6 ;  /* 0x0000000803067825 */ /* 0x001fca00078e0006 */
[----:B------:R0:W5:Y:S01]  /*0160*/  LDG.E.64 R4, desc[UR36][R6.64] ;  /* 0x0000002406047981 */ /* 0x000162000c1e1b00 */
[----:B------:R-:W-:Y:S01]  /*0170*/  MOV R20, 0x1a0 ;  /* 0x000001a000147802 */ /* 0x000fe20000000f00 */
[----:B------:R-:W-:-:S07]  /*0180*/  IMAD.MOV.U32 R21, RZ, RZ, 0x0 ;  /* 0x00000000ff157424 */ /* 0x000fce00078e00ff */
[----:B01---5:R-:W-:Y:S05]  /*0190*/  CALL.REL.NOINC R8 `(_ZN3cub18CUB_300001_SM_10006detail6reduce18DeviceReduceKernelINS2_10policy_hubIbyN4cuda3std3__410logical_orIbEEE10Policy1000EN6thrust24THRUST_300001_SM_1000_NS6detail15normal_iteratorINSD_10device_ptrIyEEEEyS9_bPFbyEEEvT0_PT3_T1_NS0_13GridEvenShareISO_EET2_T4_) ;  /* 0xfffffffc08987344 */ /* 0x023fea0003c3ffff */
[----:B------:R-:W-:Y:S01]  /*01a0*/  PRMT R86, R4, 0x7610, R86 ;  /* 0x0000761004567816 */ /* 0x000fe20000000056 */
[----:B------:R-:W-:-:S07]  /*01b0*/  VIADD R16, R2, 0x100 ;  /* 0x0000010002107836 */ /* 0x000fce0000000000 */
.L_x_76:
[----:B------:R-:W-:Y:S05]  /*01c0*/  BSYNC.RECONVERGENT B6 ;  /* 0x0000000000067941 */ /* 0x000fea0003800200 */
.L_x_75:
[----:B------:R-:W-:Y:S01]  /*01d0*/  ISETP.GE.AND P0, PT, R16, R17, PT ;  /* 0x000000111000720c */ /* 0x000fe20003f06270 */
[----:B------:R-:W-:-:S12]  /*01e0*/  BSSY.RECONVERGENT B8, `(.L_x_77) ;  /* 0x000017f000087945 */ /* 0x000fd80003800200 */
[----:B------:R-:W-:Y:S05]  /*01f0*/  @P0 BRA `(.L_x_78) ;  /* 0x0000001400f40947 */ /* 0x000fea0003800000 */
[----:B------:R-:W0:Y:S01]  /*0200*/  LDCU UR4, c[0x0][0x3b8] ;  /* 0x00007700ff0477ac */ /* 0x000e220008000800 */
[----:B------:R-:W-:Y:S01]  /*0210*/  LOP3.LUT R0, RZ, R16, RZ, 0x33, !PT ;  /* 0x00000010ff007212 */ /* 0x000fe200078e33ff */
[----:B------:R-:W-:Y:S01]  /*0220*/  BSSY.RECONVERGENT B6, `(.L_x_79) ;  /* 0x00000c7000067945 */ /* 0x000fe20003800200 */
[----:B------:R-:W-:-:S04]  /*0230*/  PRMT R3, R86, 0x9910, RZ ;  /* 0x0000991056037816 */ /* 0x000fc800000000ff */
[----:B------:R-:W-:-:S04]  /*0240*/  ISETP.NE.AND P1, PT, R3, RZ, PT ;  /* 0x000000ff0300720c */ /* 0x000fc80003f25270 */
[----:B------:R-:W-:Y:S02]  /*0250*/  P2R R23, PR, RZ, 0x2 ;  /* 0x00000002ff177803 */ /* 0x000fe40000000000 */
[----:B0-----:R-:W-:-:S04]  /*0260*/  IADD3 R0, PT, PT, -R87, UR4, R0 ;  /* 0x0000000457007c10 */ /* 0x001fc8000fffe100 */
[C---:B------:R-:W-:Y:S02]  /*0270*/  ISETP.GE.U32.AND P0, PT, R0.reuse, 0xf00, PT ;  /* 0x00000f000000780c */ /* 0x040fe40003f06070 */
[----:B------:R-:W-:-:S04]  /*0280*/  LEA.HI R19, R0, 0x1, RZ, 0x18 ;  /* 0x0000000100137811 */ /* 0x000fc800078fc0ff */
[----:B------:R-:W-:-:S07]  /*0290*/  LOP3.LUT R18, R19, 0xf, RZ, 0xc0, !PT ;  /* 0x0000000f13127812 */ /* 0x000fce00078ec0ff */
[----:B------:R-:W-:Y:S05]  /*02a0*/  @!P0 BRA `(.L_x_80) ;  /* 0x0000000800f88947 */ /* 0x000fea0003800000 */
[----:B------:R-:W0:Y:S01]  /*02b0*/  LDCU.64 UR4, c[0x0][0x380] ;  /* 0x00007000ff0477ac */ /* 0x000e220008000a00 */
[----:B------:R-:W-:Y:S01]  /*02c0*/  IMAD.WIDE.U32 R4, R26, 0x10000, RZ ;  /* 0x000100001a047825 */ /* 0x000fe200078e00ff */
[----:B------:R-:W-:-:S03]  /*02d0*/  LOP3.LUT R22, R19, 0x1fffff0, RZ, 0xc0, !PT ;  /* 0x01fffff013167812 */ /* 0x000fc600078ec0ff */
[----:B------:R-:W-:-:S04]  /*02e0*/  IMAD.WIDE.U32 R6, R16, 0x8, RZ ;  /* 0x0000000810067825 */ /* 0x000fc800078e00ff */
[----:B------:R-:W-:Y:S01]  /*02f0*/  IMAD.MOV R22, RZ, RZ, -R22 ;  /* 0x000000ffff167224 */ /* 0x000fe200078e0a16 */
[----:B------:R-:W-:Y:S02]  /*0300*/  LOP3.LUT R24, R4, R6, RZ, 0xfc, !PT ;  /* 0x0000000604187212 */ /* 0x000fe400078efcff */
[----:B------:R-:W-:Y:S02]  /*0310*/  LOP3.LUT R4, R5, R7, RZ, 0xfc, !PT ;  /* 0x0000000705047212 */ /* 0x000fe400078efcff */
[----:B0-----:R-:W-:-:S04]  /*0320*/  IADD3 R24, P0, PT, R24, UR4, RZ ;  /* 0x0000000418187c10 */ /* 0x001fc8000ff1e0ff */
[----:B------:R-:W-:-:S04]  /*0330*/  IADD3 R24, P1, PT, R24, 0x4000, RZ ;  /* 0x0000400018187810 */ /* 0x000fc80007f3e0ff */
[----:B------:R-:W-:-:S09]  /*0340*/  IADD3.X R25, PT, PT, RZ, UR5, R4, P1, P0 ;  /* 0x00000005ff197c10 */ /* 0x000fd20008fe0404 */
.L_x_81:
[----:B------:R0:W5:Y:S01]  /*0350*/  LDG.E.64 R4, desc[UR36][R24.64+-0x4000] ;  /* 0xffc0002418047981 */ /* 0x000162000c1e1b00 */
[----:B------:R-:W1:Y:S01]  /*0360*/  LDC.64 R6, c[0x0][0x3e8] ;  /* 0x0000fa00ff067b82 */ /* 0x000e620000000a00 */
[----:B------:R-:W-:Y:S01]  /*0370*/  MOV R20, 0x3a0 ;  /* 0x000003a000147802 */ /* 0x000fe20000000f00 */
[----:B------:R-:W-:-:S07]  /*0380*/  IMAD.MOV.U32 R21, RZ, RZ, 0x0 ;  /* 0x00000000ff157424 */ /* 0x000fce00078e00ff */
[----:B01---5:R-:W-:Y:S05]  /*0390*/  CALL.REL.NOINC R6 `(_ZN3cub18CUB_300001_SM_10006detail6reduce18DeviceReduceKernelINS2_10policy_hubIbyN4cuda3std3__410logical_orIbEEE10Policy1000EN6thrust24THRUST_300001_SM_1000_NS6detail15normal_iteratorINSD_10device_ptrIyEEEEyS9_bPFbyEEEvT0_PT3_T1_NS0_13GridEvenShareISO_EET2_T4_) ;  /* 0xfffffffc06187344 */ /* 0x023fea0003c3ffff */
[----:B------:R-:W2:Y:S01]  /*03a0*/  LDG.E.64 R8, desc[UR36][R24.64+-0x3800] ;  /* 0xffc8002418087981 */ /* 0x000ea2000c1e1b00 */
[----:B------:R-:W0:Y:S01]  /*03b0*/  LDC.64 R6, c[0x0][0x3e8] ;  /* 0x0000fa00ff067b82 */ /* 0x000e220000000a00 */
[----:B------:R-:W-:Y:S02]  /*03c0*/  ISETP.NE.AND P6, PT, R23, RZ, PT ;  /* 0x000000ff1700720c */ /* 0x000fe40003fc5270 */
[----:B------:R-:W-:-:S04]  /*03d0*/  LOP3.LUT P0, RZ, R4, 0xff, RZ, 0xc0, !PT ;  /* 0x000000ff04ff7812 */ /* 0x000fc8000780c0ff */
[----:B------:R-:W-:Y:S01]  /*03e0*/  PLOP3.LUT P0, PT, P6, P0, PT, 0xf8, 0x8f ;  /* 0x00000000008f781c */ /* 0x000fe20003701f70 */
[----:B------:R-:W-:Y:S01]  /*03f0*/  IMAD.MOV.U32 R21, RZ, RZ, 0x0 ;  /* 0x00000000ff157424 */ /* 0x000fe200078e00ff */
[----:B------:R-:W-:Y:S02]  /*0400*/  MOV R20, 0x450 ;  /* 0x0000045000147802 */ /* 0x000fe40000000f00 */
[----:B------:R-:W-:Y:S01]  /*0410*/  P2R R23, PR, RZ, 0x1 ;  /* 0x00000001ff177803 */ /* 0x000fe20000000000 */
[----:B--2---:R-:W-:Y:S02]  /*0420*/  IMAD.MOV.U32 R5, RZ, RZ, R9 ;  /* 0x000000ffff057224 */ /* 0x004fe400078e0009 */
[----:B0-----:R-:W-:-:S07]  /*0430*/  IMAD.MOV.U32 R4, RZ, RZ, R8 ;  /* 0x000000ffff047224 */ /* 0x001fce00078e0008 */
[----:B------:R-:W-:Y:S05]  /*0440*/  CALL.REL.NOINC R6 `(_ZN3cub18CUB_300001_SM_10006detail6reduce18DeviceReduceKernelINS2_10policy_hubIbyN4cuda3std3__410logical_orIbEEE10Policy1000EN6thrust24THRUST_300001_SM_1000_NS6detail15normal_iteratorINSD_10device_ptrIyEEEEyS9_bPFbyEEEvT0_PT3_T1_NS0_13GridEvenShareISO_EET2_T4_) ;  /* 0xfffffff806ec7344 */ /* 0x000fea0003c3ffff */
        /* <DEDUP_REMOVED lines=154> */
[----:B------:R-:W-:Y:S01]  /*0df0*/  ISETP.NE.AND P6, PT, R23, RZ, PT ;  /* 0x000000ff1700720c */ /* 0x000fe20003fc5270 */
[----:B------:R-:W-:Y:S01]  /*0e00*/  VIADD R22, R22, 0x10 ;  /* 0x0000001016167836 */ /* 0x000fe20000000000 */
[----:B------:R-:W-:Y:S01]  /*0e10*/  LOP3.LUT P0, RZ, R4, 0xff, RZ, 0xc0, !PT ;  /* 0x000000ff04ff7812 */ /* 0x000fe2000780c0ff */
[----:B------:R-:W-:Y:S01]  /*0e20*/  VIADD R16, R16, 0x1000 ;  /* 0x0000100010107836 */ /* 0x000fe20000000000 */
[----:B------:R-:W-:Y:S02]  /*0e30*/  IADD3 R24, P1, PT, R24, 0x8000, RZ ;  /* 0x0000800018187810 */ /* 0x000fe40007f3e0ff */
[----:B------:R-:W-:Y:S02]  /*0e40*/  PLOP3.LUT P2, PT, P6, P0, PT, 0xf8, 0x8f ;  /* 0x00000000008f781c */ /* 0x000fe40003741f70 */
[----:B------:R-:W-:Y:S01]  /*0e50*/  ISETP.NE.AND P0, PT, R22, RZ, PT ;  /* 0x000000ff1600720c */ /* 0x000fe20003f05270 */
[----:B------:R-:W-:Y:S01]  /*0e60*/  IMAD.X R25, RZ, RZ, R25, P1 ;  /* 0x000000ffff197224 */ /* 0x000fe200008e0619 */
[----:B------:R-:W-:-:S11]  /*0e70*/  P2R R23, PR, RZ, 0x4 ;  /* 0x00000004ff177803 */ /* 0x000fd60000000000 */
[----:B------:R-:W-:Y:S05]  /*0e80*/  @P0 BRA `(.L_x_81) ;  /* 0xfffffff400300947 */ /* 0x000fea000383ffff */
.L_x_80:
[----:B------:R-:W-:Y:S05]  /*0e90*/  BSYNC.RECONVERGENT B6 ;  /* 0x0000000000067941 */ /* 0x000fea0003800200 */
.L_x_79:
[----:B------:R-:W-:Y:S01]  /*0ea0*/  ISETP.NE.AND P0, PT, R18, RZ, PT ;  /* 0x000000ff1200720c */ /* 0x000fe20003f05270 */
[----:B------:R-:W-:-:S12]  /*0eb0*/  BSSY.RECONVERGENT B7, `(.L_x_82) ;  /* 0x00000af000077945 */ /* 0x000fd80003800200 */
[----:B------:R-:W-:Y:S05]  /*0ec0*/  @!P0 BRA `(.L_x_83) ;  /* 0x0000000800b48947 */ /* 0x000fea0003800000 */
[----:B------:R-:W-:Y:S01]  /*0ed0*/  ISETP.GE.U32.AND P0, PT, R18, 0x8, PT ;  /* 0x000000081200780c */ /* 0x000fe20003f06070 */
[----:B------:R-:W-:Y:S01]  /*0ee0*/  BSSY.RECONVERGENT B6, `(.L_x_84) ;  /* 0x000005f000067945 */ /* 0x000fe20003800200 */
[----:B------:R-:W-:-:S11]  /*0ef0*/  LOP3.LUT R18, R19, 0x7, RZ, 0xc0, !PT ;  /* 0x0000000713127812 */ /* 0x000fd600078ec0ff */
[----:B------:R-:W-:Y:S05]  /*0f00*/  @!P0 BRA `(.L_x_85) ;  /* 0x0000000400708947 */ /* 0x000fea0003800000 */
[----:B------:R-:W0:Y:S01]  /*0f10*/  LDCU.64 UR4, c[0x0][0x380] ;  /* 0x00007000ff0477ac */ /* 0x000e220008000a00 */
[----:B------:R-:W-:Y:S01]  /*0f20*/  IADD3 R0, P0, PT, R87, R16, RZ ;  /* 0x0000001057007210 */ /* 0x000fe20007f1e0ff */
[----:B------:R-:W1:Y:S03]  /*0f30*/  LDC.64 R6, c[0x0][0x3e8] ;  /* 0x0000fa00ff067b82 */ /* 0x000e660000000a00 */
[----:B------:R-:W-:Y:S02]  /*0f40*/  LEA.HI.X.SX32 R3, R16, RZ, 0x1, P0 ;  /* 0x000000ff10037211 */ /* 0x000fe400000f0eff */
[----:B0-----:R-:W-:-:S04]  /*0f50*/  LEA R24, P0, R0, UR4, 0x3 ;  /* 0x0000000400187c11 */ /* 0x001fc8000f8018ff */
[----:B------:R-:W-:-:S05]  /*0f60*/  LEA.HI.X R25, R0, UR5, R3, 0x3, P0 ;  /* 0x0000000500197c11 */ /* 0x000fca00080f1c03 */
[----:B------:R0:W5:Y:S01]  /*0f70*/  LDG.E.64 R4, desc[UR36][R24.64] ;  /* 0x0000002418047981 */ /* 0x000162000c1e1b00 */
        /* <DEDUP_REMOVED lines=82> */
[----:B------:R-:W-:-:S04]  /*14a0*/  LOP3.LUT P0, RZ, R4, 0xff, RZ, 0xc0, !PT ;  /* 0x000000ff04ff7812 */ /* 0x000fc8000780c0ff */
[----:B------:R-:W-:-:S04]  /*14b0*/  PLOP3.LUT P0, PT, P6, P0, PT, 0xf8, 0x8f ;  /* 0x00000000008f781c */ /* 0x000fc80003701f70 */
[----:B------:R-:W-:-:S09]  /*14c0*/  P2R R23, PR, RZ, 0x1 ;  /* 0x00000001ff177803 */ /* 0x000fd20000000000 */
.L_x_85:
[----:B------:R-:W-:Y:S05]  /*14d0*/  BSYNC.RECONVERGENT B6 ;  /* 0x0000000000067941 */ /* 0x000fea0003800200 */
.L_x_84:
[----:B------:R-:W-:-:S13]  /*14e0*/  ISETP.NE.AND P0, PT, R18, RZ, PT ;  /* 0x000000ff1200720c */ /* 0x000fda0003f05270 */
        /* <DEDUP_REMOVED lines=53> */
.L_x_87:
[----:B------:R-:W-:Y:S05]  /*1840*/  BSYNC.RECONVERGENT B6 ;  /* 0x0000000000067941 */ /* 0x000fea0003800200 */
.L_x_86:
[----:B------:R-:W-:-:S13]  /*1850*/  ISETP.NE.AND P0, PT, R19, RZ, PT ;  /* 0x000000ff1300720c */ /* 0x000fda0003f05270 */
[----:B------:R-:W-:Y:S05]  /*1860*/  @!P0 BRA `(.L_x_83) ;  /* 0x00000000004c8947 */ /* 0x000fea0003800000 */
[----:B------:R-:W0:Y:S01]  /*1870*/  LDC.64 R24, c[0x0][0x380] ;  /* 0x0000e000ff187b82 */ /* 0x000e220000000a00 */
[----:B------:R-:W-:Y:S02]  /*1880*/  IMAD.MOV R19, RZ, RZ, -R19 ;  /* 0x000000ffff137224 */ /* 0x000fe400078e0a13 */
[----:B0-----:R-:W-:-:S07]  /*1890*/  IMAD.WIDE.U32 R24, R26, 0x10000, R24 ;  /* 0x000100001a187825 */ /* 0x001fce00078e0018 */
.L_x_88:
[----:B------:R-:W-:Y:S01]  /*18a0*/  IMAD.WIDE R6, R16, 0x8, R24 ;  /* 0x0000000810067825 */ /* 0x000fe200078e0218 */
[----:B------:R-:W0:Y:S04]  /*18b0*/  LDC.64 R8, c[0x0][0x3e8] ;  /* 0x0000fa00ff087b82 */ /* 0x000e280000000a00 */
[----:B------:R1:W5:Y:S01]  /*18c0*/  LDG.E.64 R4, desc[UR36][R6.64] ;  /* 0x0000002406047981 */ /* 0x000362000c1e1b00 */
[----:B------:R-:W-:Y:S01]  /*18d0*/  VIADD R19, R19, 0x1 ;  /* 0x0000000113137836 */ /* 0x000fe20000000000 */
[----:B------:R-:W-:Y:S01]  /*18e0*/  MOV R20, 0x1930 ;  /* 0x0000193000147802 */ /* 0x000fe20000000f00 */
[----:B------:R-:W-:-:S03]  /*18f0*/  IMAD.MOV.U32 R21, RZ, RZ, 0x0 ;  /* 0x00000000ff157424 */ /* 0x000fc600078e00ff */
[----:B------:R-:W-:-:S04]  /*1900*/  ISETP.NE.AND P0, PT, R19, RZ, PT ;  /* 0x000000ff1300720c */ /* 0x000fc80003f05270 */
[----:B-1----:R-:W-:-:S09]  /*1910*/  P2R R0, PR, RZ, 0x1 ;  /* 0x00000001ff007803 */ /* 0x002fd20000000000 */
[----:B0----5:R-:W-:Y:S05]  /*1920*/  CALL.REL.NOINC R8 `(_ZN3cub18CUB_300001_SM_10006detail6reduce18DeviceReduceKernelINS2_10policy_hubIbyN4cuda3std3__410logical_orIbEEE10Policy1000EN6thrust24THRUST_300001_SM_1000_NS6detail15normal_iteratorINSD_10device_ptrIyEEEEyS9_bPFbyEEEvT0_PT3_T1_NS0_13GridEvenShareISO_EET2_T4_) ;  /* 0xffffffe408b47344 */ /* 0x021fea0003c3ffff */
[----:B------:R-:W-:Y:S01]  /*1930*/  ISETP.NE.AND P6, PT, R19, RZ, PT ;  /* 0x000000ff1300720c */ /* 0x000fe20003fc5270 */
[----:B------:R-:W-:Y:S01]  /*1940*/  VIADD R16, R16, 0x100 ;  /* 0x0000010010107836 */ /* 0x000fe20000000000 */
[----:B------:R-:W-:Y:S02]  /*1950*/  ISETP.NE.AND P5, PT, R23, RZ, PT ;  /* 0x000000ff1700720c */ /* 0x000fe40003fa5270 */
[----:B------:R-:W-:-:S04]  /*1960*/  LOP3.LUT P0, RZ, R4, 0xff, RZ, 0xc0, !PT ;  /* 0x000000ff04ff7812 */ /* 0x000fc8000780c0ff */
[----:B------:R-:W-:-:S04]  /*1970*/  PLOP3.LUT P5, PT, P5, P0, PT, 0xf8, 0x8f ;  /* 0x00000000008f781c */ /* 0x000fc80002fa1f70 */
[----:B------:R-:W-:Y:S01]  /*1980*/  P2R R23, PR, RZ, 0x20 ;  /* 0x00000020ff177803 */ /* 0x000fe20000000000 */
[----:B------:R-:W-:Y:S08]  /*1990*/  @P6 BRA `(.L_x_88) ;  /* 0xfffffffc00c06947 */ /* 0x000ff0000383ffff */
.L_x_83:
[----:B------:R-:W-:Y:S05]  /*19a0*/  BSYNC.RECONVERGENT B7 ;  /* 0x0000000000077941 */ /* 0x000fea0003800200 */
.L_x_82:
[----:B------:R-:W-:-:S04]  /*19b0*/  ISETP.NE.AND P0, PT, R23, RZ, PT ;  /* 0x000000ff1700720c */ /* 0x000fc80003f05270 */
[----:B------:R-:W-:-:S09]  /*19c0*/  SEL R86, RZ, 0x1, !P0 ;  /* 0x00000001ff567807 */ /* 0x000fd20004000000 */
.L_x_78:
[----:B------:R-:W-:Y:S05]  /*19d0*/  BSYNC.RECONVERGENT B8 ;  /* 0x0000000000087941 */ /* 0x000fea0003800200 */
.L_x_77:
[----:B------:R-:W-:-:S13]  /*19e0*/  ISETP.GE.AND P0, PT, R17, 0x100, PT ;  /* 0x000001001100780c */ /* 0x000fda0003f06270 */
[----:B------:R-:W-:Y:S05]  /*19f0*/  @!P0 BRA `(.L_x_89) ;  /* 0x0000000400188947 */ /* 0x000fea0003800000 */
[----:B------:R-:W0:Y:S01]  /*1a00*/  S2R R5, SR_LANEID ;  /* 0x0000000000057919 */ /* 0x000e220000000000 */
[----:B------:R-:W-:Y:S01]  /*1a10*/  UMOV UR4, 0xffffffff ;  /* 0xffffffff00047882 */ /* 0x000fe20000000000 */
[----:B------:R-:W-:Y:S02]  /*1a20*/  LOP3.LUT R13, R86, 0xff, RZ, 0xc0, !PT ;  /* 0x000000ff560d7812 */ /* 0x000fe400078ec0ff */
[----:B------:R-:W-:Y:S05]  /*1a30*/  BRA.DIV UR4, `(.L_x_90) ;  /* 0x0000004e04507947 */ /* 0x000fea000b800000 */
[----:B------:R-:W1:Y:S01]  /*1a40*/  SHFL.DOWN PT, R14, R13, 0x1, 0x1f ;  /* 0x08201f000d0e7f89 */ /* 0x000e6200000e0000 */
[----:B0-----:R-:W-:-:S13]  /*1a50*/  ISETP.GT.AND P1, PT, R5, 0x1e, PT ;  /* 0x0000001e0500780c */ /* 0x001fda0003f24270 */
[----:B------:R-:W-:Y:S02]  /*1a60*/  @!P1 PRMT R0, R86, 0x9910, RZ ;  /* 0x0000991056009816 */ /* 0x000fe400000000ff */
[----:B-1----:R-:W-:-:S04]  /*1a70*/  @!P1 LOP3.LUT P0, RZ, R14, 0xff, RZ, 0xc0, !PT ;  /* 0x000000ff0eff9812 */ /* 0x002fc8000780c0ff */
        /* <DEDUP_REMOVED lines=26> */
[----:B------:R-:W-:-:S04]  /*1c20*/  @!P1 PRMT R86, R0, 0x7610, R86 ;  /* 0x0000761000569816 */ /* 0x000fc80000000056 */
[----:B------:R-:W-:-:S06]  /*1c30*/  LOP3.LUT R14, R86, 0xff, RZ, 0xc0, !PT ;  /* 0x000000ff560e7812 */ /* 0x000fcc00078ec0ff */
[----:B------:R-:W0:Y:S02]  /*1c40*/  SHFL.DOWN PT, R14, R14, 0x10, 0x1f ;  /* 0x0a001f000e0e7f89 */ /* 0x000e2400000e0000 */
.L_x_115:
[----:B------:R-:W-:-:S13]  /*1c50*/  ISETP.GT.AND P0, PT, R5, 0xf, PT ;  /* 0x0000000f0500780c */ /* 0x000fda0003f04270 */
[----:B------:R-:W-:Y:S05]  /*1c60*/  @P0 BRA `(.L_x_91) ;  /* 0x0000000000280947 */ /* 0x000fea0003800000 */
[----:B------:R-:W-:Y:S02]  /*1c70*/  ISETP.NE.AND P1, PT, R5, RZ, PT ;  /* 0x000000ff0500720c */ /* 0x000fe40003f25270 */
[----:B------:R-:W-:Y:S02]  /*1c80*/  PRMT R4, R86, 0x9910, RZ ;  /* 0x0000991056047816 */ /* 0x000fe400000000ff */
[----:B0-----:R-:W-:-:S04]  /*1c90*/  LOP3.LUT P0, RZ, R14, 0xff, RZ, 0xc0, !PT ;  /* 0x000000ff0eff7812 */ /* 0x001fc8000780c0ff */
[----:B------:R-:W-:-:S04]  /*1ca0*/  ISETP.NE.OR P0, PT, R4, RZ, P0 ;  /* 0x000000ff0400720c */ /* 0x000fc80000705670 */
[----:B------:R-:W-:Y:S01]  /*1cb0*/  SEL R86, RZ, 0x1, !P0 ;  /* 0x00000001ff567807 */ /* 0x000fe20004000000 */
[----:B------:R-:W0:Y:S01]  /*1cc0*/  @!P1 S2R R3, SR_CgaCtaId ;  /* 0x0000000000039919 */ /* 0x000e220000008800 */
[----:B------:R-:W-:-:S04]  /*1cd0*/  @!P1 MOV R0, 0x400 ;  /* 0x0000040000009802 */ /* 0x000fc80000000f00 */
[----:B0-----:R-:W-:-:S04]  /*1ce0*/  @!P1 LEA R3, R3, R0, 0x18 ;  /* 0x0000000003039211 */ /* 0x001fc800078ec0ff */
[----:B------:R-:W-:-:S05]  /*1cf0*/  @!P1 LEA.HI R3, R2, R3, RZ, 0x1b ;  /* 0x0000000302039211 */ /* 0x000fca00078fd8ff */
[----:B------:R1:W-:Y:S02]  /*1d00*/  @!P1 STS.U8 [R3+0x8], R86 ;  /* 0x0000085603009388 */ /* 0x0003e40000000000 */
.L_x_91:
[----:B------:R-:W-:Y:S01]  /*1d10*/  ISETP.NE.AND P0, PT, R2, RZ, PT ;  /* 0x000000ff0200720c */ /* 0x000fe20003f05270 */
[----:B------:R-:W-:Y:S05]  /*1d20*/  WARPSYNC.ALL ;  /* 0x0000000000007948 */ /* 0x000fea0003800000 */
[----:B------:R-:W-:Y:S07]  /*1d30*/  BAR.SYNC.DEFER_BLOCKING 0x0 ;  /* 0x0000000000007b1d */ /* 0x000fee0000010000 */
[----:B------:R-:W-:Y:S05]  /*1d40*/  @P0 BRA `(.L_x_92) ;  /* 0x0000004800680947 */ /* 0x000fea0003800000 */
[----:B------:R-:W2:Y:S01]  /*1d50*/  S2UR UR5, SR_CgaCtaId ;  /* 0x00000000000579c3 */ /* 0x000ea20000008800 */
[----:B------:R-:W-:Y:S02]  /*1d60*/  UMOV UR4, 0x400 ;  /* 0x0000040000047882 */ /* 0x000fe40000000000 */
[----:B--2---:R-:W-:-:S09]  /*1d70*/  ULEA UR4, UR5, UR4, 0x18 ;  /* 0x0000000405047291 */ /* 0x004fd2000f8ec0ff */
[----:B-1----:R-:W-:Y:S04]  /*1d80*/  LDS.U8 R3, [UR4+0x9] ;  /* 0x00000904ff037984 */ /* 0x002fe80008000000 */
[----:B------:R-:W1:Y:S04]  /*1d90*/  LDS.U8 R0, [UR4+0xa] ;  /* 0x00000a04ff007984 */ /* 0x000e680008000000 */
[----:B------:R-:W-:Y:S04]  /*1da0*/  LDS.U8 R5, [UR4+0xb] ;  /* 0x00000b04ff057984 */ /* 0x000fe80008000000 */
[----:B------:R-:W2:Y:S04]  /*1db0*/  LDS.U8 R2, [UR4+0xc] ;  /* 0x00000c04ff027984 */ /* 0x000ea80008000000 */
[----:B------:R-:W-:Y:S04]  /*1dc0*/  LDS.U8 R7, [UR4+0xd] ;  /* 0x00000d04ff077984 */ /* 0x000fe80008000000 */
[----:B------:R-:W3:Y:S01]  /*1dd0*/  LDS.U8 R4, [UR4+0xe] ;  /* 0x00000e04ff047984 */ /* 0x000ee20008000000 */
[----:B-1----:R-:W-:-:S04]  /*1de0*/  LOP3.LUT R0, R0, R86, R3, 0xfe, !PT ;  /* 0x0000005600007212 */ /* 0x002fc800078efe03 */
[----:B--2---:R-:W-:-:S04]  /*1df0*/  LOP3.LUT R0, R2, R0, R5, 0xfe, !PT ;  /* 0x0000000002007212 */ /* 0x004fc800078efe05 */
[----:B---3--:R-:W-:-:S04]  /*1e00*/  LOP3.LUT R0, R4, R0, R7, 0xfe, !PT ;  /* 0x0000000004007212 */ /* 0x008fc800078efe07 */
[----:B------:R-:W-:-:S13]  /*1e10*/  LOP3.LUT P0, RZ, R0, 0xff, RZ, 0xc0, !PT ;  /* 0x000000ff00ff7812 */ /* 0x000fda000780c0ff */
[----:B------:R-:W1:Y:S02]  /*1e20*/  @!P0 LDS.U8 R0, [UR4+0xf] ;  /* 0x00000f04ff008984 */ /* 0x000e640008000000 */
[----:B-1----:R-:W-:-:S04]  /*1e30*/  ISETP.NE.OR P0, PT, R0, RZ, P0 ;  /* 0x000000ff0000720c */ /* 0x002fc80000705670 */
[----:B------:R-:W-:Y:S01]  /*1e40*/  SEL R86, RZ, 0x1, !P0 ;  /* 0x00000001ff567807 */ /* 0x000fe20004000000 */
[----:B------:R-:W-:Y:S08]  /*1e50*/  BRA `(.L_x_92) ;  /* 0x0000004800247947 */ /* 0x000ff00003800000 */
.L_x_89:
[----:B------:R-:W0:Y:S01]  /*1e60*/  S2R R8, SR_LANEID ;  /* 0x0000000000087919 */ /* 0x000e220000000000 */
[----:B------:R-:W-:Y:S01]  /*1e70*/  LOP3.LUT R0, R2, 0x3e0, RZ, 0xc0, !PT ;  /* 0x000003e002007812 */ /* 0x000fe200078ec0ff */
[----:B------:R-:W-:Y:S01]  /*1e80*/  UMOV UR4, 0xffffffff ;  /* 0xffffffff00047882 */ /* 0x000fe20000000000 */
[----:B------:R-:W-:-:S03]  /*1e90*/  LOP3.LUT R13, R86, 0xff, RZ, 0xc0, !PT ;  /* 0x000000ff560d7812 */ /* 0x000fc600078ec0ff */
[----:B------:R-:W-:Y:S01]  /*1ea0*/  VIADD R4, R0, 0x20 ;  /* 0x0000002000047836 */ /* 0x000fe20000000000 */
[----:B------:R-:W-:-:S04]  /*1eb0*/  LOP3.LUT R0, RZ, R0, RZ, 0x33, !PT ;  /* 0x00000000ff007212 */ /* 0x000fc800078e33ff */
[----:B------:R-:W-:Y:S01]  /*1ec0*/  ISETP.GT.AND P0, PT, R4, R17, PT ;  /* 0x000000110400720c */ /* 0x000fe20003f04270 */
[----:B------:R-:W-:-:S05]  /*1ed0*/  IMAD.IADD R0, R17, 0x1, R0 ;  /* 0x0000000111007824 */ /* 0x000fca00078e0200 */
[----:B------:R-:W-:Y:S01]  /*1ee0*/  SEL R11, R0, 0x1f, P0 ;  /* 0x0000001f000b7807 */ /* 0x000fe20000000000 */
[----:B------:R-:W-:Y:S06]  /*1ef0*/  BRA.DIV UR4, `(.L_x_93) ;  /* 0x0000004a04fc7947 */ /* 0x000fec000b800000 */
[----:B------:R-:W1:Y:S01]  /*1f00*/  SHFL.DOWN PT, R14, R13, 0x1, R11 ;  /* 0x082000000d0e7989 */ /* 0x000e6200000e000b */
[----:B0-----:R-:W-:-:S13]  /*1f10*/  ISETP.GE.AND P1, PT, R8, R11, PT ;  /* 0x0000000b0800720c */ /* 0x001fda0003f26270 */
[----:B------:R-:W-:Y:S02]  /*1f20*/  @!P1 PRMT R0, R86, 0x9910, RZ ;  /* 0x0000991056009816 */ /* 0x000fe400000000ff */
[----:B-1----:R-:W-:-:S04]  /*1f30*/  @!P1 LOP3.LUT P0, RZ, R14, 0xff, RZ, 0xc0, !PT ;  /* 0x000000ff0eff9812 */ /* 0x002fc8000780c0ff */
[----:B------:R-:W-:-:S04]  /*1f40*/  @!P1 ISETP.NE.OR P0, PT, R0, RZ, P0 ;  /* 0x000000ff0000920c */ /* 0x000fc80000705670 */
[----:B------:R-:W-:-:S04]  /*1f50*/  @!P1 SEL R0, RZ, 0x1, !P0 ;  /* 0x00000001ff009807 */ /* 0x000fc80004000000 */
[----:B------:R-:W-:Y:S01]  /*1f60*/  @!P1 PRMT R86, R0, 0x7610, R86 ;  /* 0x0000761000569816 */ /* 0x000fe20000000056 */
[----:B------:R-:W-:-:S03]  /*1f70*/  VIADD R0, R8, 0x2 ;  /* 0x0000000208007836 */ /* 0x000fc60000000000 */
[----:B------:R-:W-:Y:S02]  /*1f80*/  LOP3.LUT R4, R86, 0xff, RZ, 0xc0, !PT ;  /* 0x000000ff56047812 */ /* 0x000fe400078ec0ff */
[----:B------:R-:W-:-:S03]  /*1f90*/  ISETP.GT.AND P1, PT, R0, R11, PT ;  /* 0x0000000b0000720c */ /* 0x000fc60003f24270 */
[----:B------:R-:W0:Y:S10]  /*1fa0*/  SHFL.DOWN PT, R14, R4, 0x2, R11 ;  /* 0x08400000040e7989 */ /* 0x000e3400000e000b */
[----:B------:R-:W-:-:S02]  /*1fb0*/  @!P1 PRMT R0, R86, 0x9910, RZ ;  /* 0x0000991056009816 */ /* 0x000fc400000000ff */
[----:B0-----:R-:W-:-:S04]  /*1fc0*/  @!P1 LOP3.LUT P0, RZ, R14, 0xff, RZ, 0xc0, !PT ;  /* 0x000000ff0eff9812 */ /* 0x001fc8000780c0ff */
        /* <DEDUP_REMOVED lines=20> */
[----:B------:R-:W-:-:S04]  /*2110*/  @!P1 PRMT R86, R0, 0x7610, R86 ;  /* 0x0000761000569816 */ /* 0x000fc80000000056 */
[----:B------:R-:W-:-:S06]  /*2120*/  LOP3.LUT R14, R86, 0xff, RZ, 0xc0, !PT ;  /* 0x000000ff560e7812 */ /* 0x000fcc00078ec0ff */
[----:B------:R0:W1:Y:S02]  /*2130*/  SHFL.DOWN PT, R14, R14, 0x10, R11 ;  /* 0x0a0000000e0e7989 */ /* 0x00006400000e000b */
.L_x_121:
[C---:B------:R-:W-:Y:S01]  /*2140*/  ISETP.NE.AND P2, PT, R8.reuse, RZ, PT ;  /* 0x000000ff0800720c */ /* 0x040fe20003f45270 */
[----:B------:R-:W-:Y:S01]  /*2150*/  VIADD R0, R8, 0x10 ;  /* 0x0000001008007836 */ /* 0x000fe20000000000 */
[----:B------:R-:W-:Y:S05]  /*2160*/  WARPSYNC.ALL ;  /* 0x0000000000007948 */ /* 0x000fea0003800000 */
[----:B------:R-:W-:-:S06]  /*2170*/  ISETP.GT.AND P1, PT, R0, R11, PT ;  /* 0x0000000b0000720c */ /* 0x000fcc0003f24270 */
[----:B------:R-:W2:Y:S01]  /*2180*/  @!P2 S2R R4, SR_CgaCtaId ;  /* 0x000000000004a919 */ /* 0x000ea20000008800 */
[----:B------:R-:W-:-:S06]  /*2190*/  @!P2 MOV R3, 0x400 ;  /* 0x000004000003a802 */ /* 0x000fcc0000000f00 */
[----:B------:R-:W-:Y:S02]  /*21a0*/  @!P1 PRMT R0, R86, 0x9910, RZ ;  /* 0x0000991056009816 */ /* 0x000fe400000000ff */
[----:B-1----:R-:W-:-:S04]  /*21b0*/  @!P1 LOP3.LUT P0, RZ, R14, 0xff, RZ, 0xc0, !PT ;  /* 0x000000ff0eff9812 */ /* 0x002fc8000780c0ff */
[----:B------:R-:W-:-:S04]  /*21c0*/  @!P1 ISETP.NE.OR P0, PT, R0, RZ, P0 ;  /* 0x000000ff0000920c */ /* 0x000fc80000705670 */
[----:B------:R-:W-:Y:S02]  /*21d0*/  @!P1 SEL R0, RZ, 0x1, !P0 ;  /* 0x00000001ff009807 */ /* 0x000fe40004000000 */
[----:B------:R-:W-:Y:S02]  /*21e0*/  ISETP.GE.AND P0, PT, R17, 0x21, PT ;  /* 0x000000211100780c */ /* 0x000fe40003f06270 */
[----:B------:R-:W-:Y:S02]  /*21f0*/  @!P1 PRMT R86, R0, 0x7610, R86 ;  /* 0x0000761000569816 */ /* 0x000fe40000000056 */
[----:B------:R-:W-:Y:S02]  /*2200*/  ISETP.NE.OR P0, PT, R2, RZ, !P0 ;  /* 0x000000ff0200720c */ /* 0x000fe40004705670 */
[----:B--2---:R-:W-:-:S04]  /*2210*/  @!P2 LEA R3, R4, R3, 0x18 ;  /* 0x000000030403a211 */ /* 0x004fc800078ec0ff */
[----:B------:R-:W-:-:S05]  /*2220*/  @!P2 LEA.HI R3, R2, R3, RZ, 0x1b ;  /* 0x000000030203a211 */ /* 0x000fca00078fd8ff */
[----:B------:R1:W-:Y:S01]  /*2230*/  @!P2 STS.U8 [R3+0x8], R86 ;  /* 0x000008560300a388 */ /* 0x0003e20000000000 */
[----:B------:R-:W-:Y:S06]  /*2240*/  BAR.SYNC.DEFER_BLOCKING 0x0 ;  /* 0x0000000000007b1d */ /* 0x000fec0000010000 */
[----:B------:R-:W-:Y:S05]  /*2250*/  @P0 BRA `(.L_x_92) ;  /* 0x0000004400240947 */ /* 0x000fea0003800000 */
[----:B------:R-:W2:Y:S01]  /*2260*/  S2UR UR5, SR_CgaCtaId ;  /* 0x00000000000579c3 */ /* 0x000ea20000008800 */
[----:B------:R-:W-:Y:S01]  /*2270*/  UMOV UR4, 0x400 ;  /* 0x0000040000047882 */ /* 0x000fe20000000000 */
[----:B------:R-:W-:Y:S01]  /*2280*/  ISETP.GE.U32.AND P1, PT, R17, 0x41, PT ;  /* 0x000000411100780c */ /* 0x000fe20003f26070 */
[----:B--2---:R-:W-:-:S09]  /*2290*/  ULEA UR4, UR5, UR4, 0x18 ;  /* 0x0000000405047291 */ /* 0x004fd2000f8ec0ff */
[----:B-1----:R-:W1:Y:S02]  /*22a0*/  LDS.U8 R3, [UR4+0x9] ;  /* 0x00000904ff037984 */ /* 0x002e640008000000 */
[----:B-1----:R-:W-:-:S04]  /*22b0*/  LOP3.LUT P0, RZ, R86, 0xff, R3, 0xc8, !PT ;  /* 0x000000ff56ff7812 */ /* 0x002fc8000780c803 */
[----:B------:R-:W-:Y:S01]  /*22c0*/  SEL R86, RZ, 0x1, !P0 ;  /* 0x00000001ff567807 */ /* 0x000fe20004000000 */
[----:B------:R-:W-:Y:S08]  /*22d0*/  @!P1 BRA `(.L_x_92) ;  /* 0x0000004400049947 */ /* 0x000ff00003800000 */
[----:B------:R-:W1:Y:S01]  /*22e0*/  LDS.U8 R0, [UR4+0xa] ;  /* 0x00000a04ff007984 */ /* 0x000e620008000000 */
[----:B------:R-:W-:Y:S02]  /*22f0*/  ISETP.GE.U32.AND P1, PT, R17, 0x61, PT ;  /* 0x000000611100780c */ /* 0x000fe40003f26070 */
[----:B-1----:R-:W-:-:S04]  /*2300*/  ISETP.NE.OR P0, PT, R0, RZ, P0 ;  /* 0x000000ff0000720c */ /* 0x002fc80000705670 */
[----:B------:R-:W-:-:S07]  /*2310*/  SEL R86, RZ, 0x1, !P0 ;  /* 0x00000001ff567807 */ /* 0x000fce0004000000 */
[----:B------:R-:W-:Y:S05]  /*2320*/  @!P1 BRA `(.L_x_92) ;  /* 0x0000004000f09947 */ /* 0x000fea0003800000 */
        /* <DEDUP_REMOVED lines=20> */
[----:B------:R-:W1:Y:S02]  /*2470*/  LDS.U8 R0, [UR4+0xf] ;  /* 0x00000f04ff007984 */ /* 0x000e640008000000 */
[----:B-1----:R-:W-:-:S04]  /*2480*/  ISETP.NE.OR P0, PT, R0, RZ, P0 ;  /* 0x000000ff0000720c */ /* 0x002fc80000705670 */
[----:B------:R-:W-:Y:S01]  /*2490*/  SEL R86, RZ, 0x1, !P0 ;  /* 0x00000001ff567807 */ /* 0x000fe20004000000 */
[----:B------:R-:W-:Y:S08]  /*24a0*/  BRA `(.L_x_92) ;  /* 0x0000004000907947 */ /* 0x000ff00003800000 */
.L_x_74:
[----:B------:R-:W0:Y:S01]  /*24b0*/  S2R R2, SR_TID.X ;  /* 0x0000000000027919 */ /* 0x000e220000002100 */
[----:B------:R-:W1:Y:S08]  /*24c0*/  LDC.64 R78, c[0x0][0x380] ;  /* 0x0000e000ff4e7b82 */ /* 0x000e700000000a00 */
[----:B------:R-:W2:Y:S01]  /*24d0*/  LDC.64 R6, c[0x0][0x3e8] ;  /* 0x0000fa00ff067b82 */ /* 0x000ea20000000a00 */
[----:B0-----:R-:W-:-:S04]  /*24e0*/  IMAD.IADD R3, R87, 0x1, R2 ;  /* 0x0000000157037824 */ /* 0x001fc800078e0202 */
[----:B-1----:R-:W-:-:S05]  /*24f0*/  IMAD.WIDE.U32 R78, R3, 0x8, R78 ;  /* 0x00000008034e7825 */ /* 0x002fca00078e004e */
[----:B------:R0:W5:Y:S01]  /*2500*/  LDG.E.64 R4, desc[UR36][R78.64] ;  /* 0x000000244e047981 */ /* 0x000162000c1e1b00 */
[----:B------:R-:W-:Y:S01]  /*2510*/  MOV R20, 0x2540 ;  /* 0x0000254000147802 */ /* 0x000fe20000000f00 */
[----:B------:R-:W-:-:S07]  /*2520*/  IMAD.MOV.U32 R21, RZ, RZ, 0x0 ;  /* 0x00000000ff157424 */ /* 0x000fce00078e00ff */
[----:B0-2--5:R-:W-:Y:S05]  /*2530*/  CALL.REL.NOINC R6 `(_ZN3cub18CUB_300001_SM_10006detail6reduce18DeviceReduceKernelINS2_10policy_hubIbyN4cuda3std3__410logical_orIbEEE10Policy1000EN6thrust24THRUST_300001_SM_1000_NS6detail15normal_iteratorINSD_10device_ptrIyEEEEyS9_bPFbyEEEvT0_PT3_T1_NS0_13GridEvenShareISO_EET2_T4_) ;  /* 0xffffffd806b07344 */ /* 0x025fea0003c3ffff */
[----:B------:R-:W2:Y:S01]  /*2540*/  LDG.E.64 R8, desc[UR36][R78.64+0x800] ;  /* 0x000800244e087981 */ /* 0x000ea2000c1e1b00 */
[----:B------:R-:W0:Y:S01]  /*2550*/  LDC.64 R6, c[0x0][0x3e8] ;  /* 0x0000fa00ff067b82 */ /* 0x000e220000000a00 */
[----:B------:R-:W-:Y:S01]  /*2560*/  IMAD.MOV.U32 R77, RZ, RZ, R4 ;  /* 0x000000ffff4d7224 */ /* 0x000fe200078e0004 */
[----:B------:R-:W-:Y:S01]  /*2570*/  MOV R20, 0x25c0 ;  /* 0x000025c000147802 */ /* 0x000fe20000000f00 */
[----:B------:R-:W-:Y:S02]  /*2580*/  IMAD.MOV.U32 R21, RZ, RZ, 0x0 ;  /* 0x00000000ff157424 */ /* 0x000fe400078e00ff */
[----:B--2---:R-:W-:Y:S02]  /*2590*/  IMAD.MOV.U32 R5, RZ, RZ, R9 ;  /* 0x000000ffff057224 */ /* 0x004fe400078e0009 */
[----:B0-----:R-:W-:-:S07]  /*25a0*/  IMAD.MOV.U32 R4, RZ, RZ, R8 ;  /* 0x000000ffff047224 */ /* 0x001fce00078e0008 */
[----:B------:R-:W-:Y:S05]  /*25b0*/  CALL.REL.NOINC R6 `(_ZN3cub18CUB_300001_SM_10006detail6reduce18DeviceReduceKernelINS2_10policy_hubIbyN4cuda3std3__410logical_orIbEEE10Policy1000EN6thrust24THRUST_300001_SM_1000_NS6detail15normal_iteratorINSD_10device_ptrIyEEEEyS9_bPFbyEEEvT0_PT3_T1_NS0_13GridEvenShareISO_EET2_T4_) ;  /* 0xffffffd806907344 */ /* 0x000fea0003c3ffff */
        /* <DEDUP_REMOVED lines=233> */
[----:B------:R-:W0:Y:S01]  /*3450*/  LDC R24, c[0x0][0x3c0] ;  /* 0x0000f000ff187b82 */ /* 0x000e220000000800 */
[----:B------:R-:W-:Y:S01]  /*3460*/  IMAD.MOV.U32 R18, RZ, RZ, R4 ;  /* 0x000000ffff127224 */ /* 0x000fe200078e0004 */
[----:B------:R-:W-:Y:S01]  /*3470*/  MOV R20, 0x34f0 ;  /* 0x000034f000147802 */ /* 0x000fe20000000f00 */
[----:B------:R-:W-:-:S05]  /*3480*/  IMAD.MOV.U32 R21, RZ, RZ, 0x0 ;  /* 0x00000000ff157424 */ /* 0x000fca00078e00ff */
[----:B------:R-:W1:Y:S01]  /*3490*/  LDC.64 R6, c[0x0][0x3e8] ;  /* 0x0000fa00ff067b82 */ /* 0x000e620000000a00 */
[----:B0-----:R-:W-:-:S05]  /*34a0*/  IMAD.SHL.U32 R24, R24, 0x2000, RZ ;  /* 0x0000200018187824 */ /* 0x001fca00078e00ff */
[----:B------:R-:W-:Y:S01]  /*34b0*/  SHF.R.S32.HI R25, RZ, 0x1f, R24 ;  /* 0x0000001fff197819 */ /* 0x000fe20000011418 */
[----:B--2---:R-:W-:Y:S02]  /*34c0*/  IMAD.MOV.U32 R5, RZ, RZ, R79 ;  /* 0x000000ffff057224 */ /* 0x004fe400078e004f */
[----:B-1----:R-:W-:-:S07]  /*34d0*/  IMAD.MOV.U32 R4, RZ, RZ, R78 ;  /* 0x000000ffff047224 */ /* 0x002fce00078e004e */
[----:B------:R-:W-:Y:S05]  /*34e0*/  CALL.REL.NOINC R6 `(_ZN3cub18CUB_300001_SM_10006detail6reduce18DeviceReduceKernelINS2_10policy_hubIbyN4cuda3std3__410logical_orIbEEE10Policy1000EN6thrust24THRUST_300001_SM_1000_NS6detail15normal_iteratorINSD_10device_ptrIyEEEEyS9_bPFbyEEEvT0_PT3_T1_NS0_13GridEvenShareISO_EET2_T4_) ;  /* 0xffffffc806c47344 */ /* 0x000fea0003c3ffff */
[----:B------:R-:W-:Y:S02]  /*34f0*/  LOP3.LUT R0, R71, R77, R76, 0xfe, !PT ;  /* 0x0000004d47007212 */ /* 0x000fe400078efe4c */
[----:B------:R-:W-:Y:S02]  /*3500*/  ISETP.GE.U32.AND P0, PT, R17, R24, PT ;  /* 0x000000181100720c */ /* 0x000fe40003f06070 */
[----:B------:R-:W-:Y:S02]  /*3510*/  LOP3.LUT R0, R69, R0, R70, 0xfe, !PT ;  /* 0x0000000045007212 */ /* 0x000fe400078efe46 */
[----:B------:R-:W-:Y:S02]  /*3520*/  ISETP.GE.U32.AND.EX P0, PT, R16, R25, PT, P0 ;  /* 0x000000191000720c */ /* 0x000fe40003f06100 */
        /* <DEDUP_REMOVED lines=14> */
[----:B------:R-:W-:Y:S01]  /*3610*/  SEL R86, RZ, 0x1, !P1 ;  /* 0x00000001ff567807 */ /* 0x000fe20004800000 */
[----:B------:R-:W-:Y:S08]  /*3620*/  @!P0 BRA `(.L_x_94) ;  /* 0x0000002c001c8947 */ /* 0x000ff00003800000 */
[----:B------:R-:W0:Y:S01]  /*3630*/  LDCU.64 UR6, c[0x0][0x3b8] ;  /* 0x00007700ff0677ac */ /* 0x000e220008000a00 */
[----:B------:R-:W-:Y:S01]  /*3640*/  IADD3 R23, P1, PT, R87, R24, RZ ;  /* 0x0000001857177210 */ /* 0x000fe20007f3e0ff */
[----:B------:R-:W-:Y:S01]  /*3650*/  BSSY.RECONVERGENT B8, `(.L_x_94) ;  /* 0x00002c4000087945 */ /* 0x000fe20003800200 */
[----:B------:R-:W-:Y:S01]  /*3660*/  LOP3.LUT R3, RZ, R2, RZ, 0x33, !PT ;  /* 0x00000002ff037212 */ /* 0x000fe200078e33ff */
[----:B------:R-:W1:Y:S01]  /*3670*/  LDCU.64 UR4, c[0x0][0x380] ;  /* 0x00007000ff0477ac */ /* 0x000e620008000a00 */
[----:B------:R-:W-:Y:S01]  /*3680*/  IADD3 R19, P2, PT, R2, R23, RZ ;  /* 0x0000001702137210 */ /* 0x000fe20007f5e0ff */
[----:B------:R-:W-:Y:S02]  /*3690*/  IMAD.X R22, RZ, RZ, R25, P1 ;  /* 0x000000ffff167224 */ /* 0x000fe400008e0619 */
[----:B------:R-:W-:Y:S02]  /*36a0*/  IMAD.MOV.U32 R85, RZ, RZ, RZ ;  /* 0x000000ffff557224 */ /* 0x000fe400078e00ff */
[----:B------:R-:W-:-:S02]  /*36b0*/  IMAD.X R4, RZ, RZ, R22, P2 ;  /* 0x000000ffff047224 */ /* 0x000fc400010e0616 */
[----:B------:R-:W-:Y:S02]  /*36c0*/  IMAD.MOV.U32 R17, RZ, RZ, R23 ;  /* 0x000000ffff117224 */ /* 0x000fe400078e0017 */
[----:B------:R-:W-:Y:S02]  /*36d0*/  IMAD.MOV.U32 R16, RZ, RZ, R22 ;  /* 0x000000ffff107224 */ /* 0x000fe400078e0016 */
[----:B0-----:R-:W-:Y:S02]  /*36e0*/  IMAD.U32 R6, RZ, RZ, UR6 ;  /* 0x00000006ff067e24 */ /* 0x001fe4000f8e00ff */
[----:B------:R-:W-:Y:S01]  /*36f0*/  IMAD.U32 R7, RZ, RZ, UR7 ;  /* 0x00000007ff077e24 */ /* 0x000fe2000f8e00ff */
[----:B-1----:R-:W-:Y:S02]  /*3700*/  LEA R18, P1, R19, UR4, 0x3 ;  /* 0x0000000413127c11 */ /* 0x002fe4000f8218ff */
[----:B------:R-:W-:Y:S02]  /*3710*/  IADD3 R0, P3, PT, R6, -0x2000, RZ ;  /* 0xffffe00006007810 */ /* 0x000fe40007f7e0ff */
[----:B------:R-:W-:-:S02]  /*3720*/  IADD3 R18, P2, PT, R18, 0x4000, RZ ;  /* 0x0000400012127810 */ /* 0x000fc40007f5e0ff */
[----:B------:R-:W-:Y:S02]  /*3730*/  ISETP.GT.U32.AND P0, PT, R23, R0, PT ;  /* 0x000000001700720c */ /* 0x000fe40003f04070 */
[----:B------:R-:W-:Y:S02]  /*3740*/  IADD3.X R5, PT, PT, R7, -0x1, RZ, P3, !PT ;  /* 0xffffffff07057810 */ /* 0x000fe40001ffe4ff */
[----:B------:R-:W-:Y:S02]  /*3750*/  IADD3 R0, PT, PT, -R24, R6, R3 ;  /* 0x0000000618007210 */ /* 0x000fe40007ffe103 */
[----:B------:R-:W-:Y:S02]  /*3760*/  ISETP.GT.U32.AND.EX P0, PT, R22, R5, PT, P0 ;  /* 0x000000051600720c */ /* 0x000fe40003f04100 */
[----:B------:R-:W-:Y:S01]  /*3770*/  LEA.HI.X R19, R19, UR5, R4, 0x3, P1 ;  /* 0x0000000513137c11 */ /* 0x000fe200088f1c04 */
[----:B------:R-:W-:-:S04]  /*3780*/  IMAD.IADD R87, R0, 0x1, -R87 ;  /* 0x0000000100577824 */ /* 0x000fc800078e0a57 */
[----:B------:R-:W-:-:S06]  /*3790*/  IMAD.X R19, RZ, RZ, R19, P2 ;  /* 0x000000ffff137224 */ /* 0x000fcc00010e0613 */
[----:B------:R-:W-:Y:S05]  /*37a0*/  @P0 BRA `(.L_x_95) ;  /* 0x0000001000a40947 */ /* 0x000fea0003800000 */
.L_x_97:
[----:B------:R-:W0:Y:S01]  /*37b0*/  LDCU.64 UR4, c[0x0][0x380] ;  /* 0x00007000ff0477ac */ /* 0x000e220008000a00 */
[----:B------:R-:W-:Y:S01]  /*37c0*/  IADD3 R0, P0, PT, R2, R23, RZ ;  /* 0x0000001702007210 */ /* 0x000fe20007f1e0ff */
[----:B------:R-:W1:Y:S04]  /*37d0*/  LDC.64 R6, c[0x0][0x3e8] ;  /* 0x0000fa00ff067b82 */ /* 0x000e680000000a00 */
[----:B------:R-:W-:Y:S01]  /*37e0*/  IMAD.X R3, RZ, RZ, R22, P0 ;  /* 0x000000ffff037224 */ /* 0x000fe200000e0616 */
        /* <DEDUP_REMOVED lines=254> */
[----:B------:R-:W-:Y:S01]  /*47d0*/  LOP3.LUT R86, R79, R86, R84, 0xfe, !PT ;  /* 0x000000564f567212 */ /* 0x000fe200078efe54 */
[----:B------:R-:W0:Y:S01]  /*47e0*/  LDCU.64 UR4, c[0x0][0x3b8] ;  /* 0x00007700ff0477ac */ /* 0x000e220008000a00 */
[C---:B------:R-:W-:Y:S02]  /*47f0*/  LEA R18, P3, R24.reuse, R18, 0x3 ;  /* 0x0000001218127211 */ /* 0x040fe400078618ff */
[----:B------:R-:W-:Y:S02]  /*4800*/  LOP3.LUT R86, R77, R86, R78, 0xfe, !PT ;  /* 0x000000564d567212 */ /* 0x000fe400078efe4e */
[----:B------:R-:W-:Y:S02]  /*4810*/  LEA.HI.X R19, R24, R19, R25, 0x3, P3 ;  /* 0x0000001318137211 */ /* 0x000fe400018f1c19 */
[----:B------:R-:W-:-:S04]  /*4820*/  LOP3.LUT R86, R71, R86, R76, 0xfe, !PT ;  /* 0x0000005647567212 */ /* 0x000fc800078efe4c */
[----:B------:R-:W-:-:S04]  /*4830*/  LOP3.LUT R86, R69, R86, R70, 0xfe, !PT ;  /* 0x0000005645567212 */ /* 0x000fc800078efe46 */
[----:B------:R-:W-:Y:S01]  /*4840*/  LOP3.LUT R86, R63, R86, R68, 0xfe, !PT ;  /* 0x000000563f567212 */ /* 0x000fe200078efe44 */
[----:B0-----:R-:W-:-:S03]  /*4850*/  IMAD.U32 R6, RZ, RZ, UR4 ;  /* 0x00000004ff067e24 */ /* 0x001fc6000f8e00ff */
[----:B------:R-:W-:Y:S01]  /*4860*/  LOP3.LUT R86, R61, R86, R62, 0xfe, !PT ;  /* 0x000000563d567212 */ /* 0x000fe200078efe3e */
[----:B------:R-:W-:-:S03]  /*4870*/  IMAD.U32 R7, RZ, RZ, UR5 ;  /* 0x00000005ff077e24 */ /* 0x000fc6000f8e00ff */
[----:B------:R-:W-:Y:S02]  /*4880*/  LOP3.LUT R86, R55, R86, R60, 0xfe, !PT ;  /* 0x0000005637567212 */ /* 0x000fe400078efe3c */
[----:B------:R-:W-:Y:S02]  /*4890*/  IADD3 R3, P1, PT, -R23, R6, RZ ;  /* 0x0000000617037210 */ /* 0x000fe40007f3e1ff */
[----:B------:R-:W-:Y:S02]  /*48a0*/  LOP3.LUT R86, R53, R86, R54, 0xfe, !PT ;  /* 0x0000005635567212 */ /* 0x000fe400078efe36 */
[----:B------:R-:W-:Y:S02]  /*48b0*/  ISETP.GE.U32.AND P0, PT, R3, R24, PT ;  /* 0x000000180300720c */ /* 0x000fe40003f06070 */
        /* <DEDUP_REMOVED lines=8> */
[----:B------:R-:W-:Y:S01]  /*4940*/  IMAD.X R4, R7, 0x1, ~R22, P1 ;  /* 0x0000000107047824 */ /* 0x000fe200008e0e16 */
[----:B------:R-:W-:Y:S02]  /*4950*/  IADD3 R17, P1, PT, R24, R17, RZ ;  /* 0x0000001118117210 */ /* 0x000fe40007f3e0ff */
[----:B------:R-:W-:Y:S02]  /*4960*/  LOP3.LUT P2, RZ, R0, 0xff, RZ, 0xc0, !PT ;  /* 0x000000ff00ff7812 */ /* 0x000fe4000784c0ff */
[----:B------:R-:W-:Y:S01]  /*4970*/  ISETP.GE.U32.AND.EX P0, PT, R4, R25, PT, P0 ;  /* 0x000000190400720c */ /* 0x000fe20003f06100 */
[----:B------:R-:W-:Y:S01]  /*4980*/  IMAD.X R16, R25, 0x1, R16, P1 ;  /* 0x0000000119107824 */ /* 0x000fe200008e0610 */
[----:B------:R-:W-:-:S11]  /*4990*/  SEL R86, RZ, 0x1, !P2 ;  /* 0x00000001ff567807 */ /* 0x000fd60005000000 */
[----:B------:R-:W-:Y:S05]  /*49a0*/  @!P0 BRA `(.L_x_96) ;  /* 0x0000001800388947 */ /* 0x000fea0003800000 */
[----:B------:R-:W-:Y:S01]  /*49b0*/  IADD3 R23, P1, PT, R24, R23, RZ ;  /* 0x0000001718177210 */ /* 0x000fe20007f3e0ff */
[----:B------:R-:W-:Y:S01]  /*49c0*/  VIADD R85, R85, 0x1 ;  /* 0x0000000155557836 */ /* 0x000fe20000000000 */
[----:B------:R-:W-:Y:S01]  /*49d0*/  IADD3 R0, P2, PT, R6, -0x2000, RZ ;  /* 0xffffe00006007810 */ /* 0x000fe20007f5e0ff */
[----:B------:R-:W-:Y:S02]  /*49e0*/  IMAD.IADD R87, R87, 0x1, -R24 ;  /* 0x0000000157577824 */ /* 0x000fe400078e0a18 */
[----:B------:R-:W-:Y:S01]  /*49f0*/  IMAD.X R22, R25, 0x1, R22, P1 ;  /* 0x0000000119167824 */ /* 0x000fe200008e0616 */
[----:B------:R-:W-:Y:S02]  /*4a00*/  ISETP.GT.U32.AND P0, PT, R23, R0, PT ;  /* 0x000000001700720c */ /* 0x000fe40003f04070 */
[----:B------:R-:W-:-:S04]  /*4a10*/  IADD3.X R3, PT, PT, R7, -0x1, RZ, P2, !PT ;  /* 0xffffffff07037810 */ /* 0x000fc800017fe4ff */
[----:B------:R-:W-:-:S13]  /*4a20*/  ISETP.GT.U32.AND.EX P0, PT, R22, R3, PT, P0 ;  /* 0x000000031600720c */ /* 0x000fda0003f04100 */
[----:B------:R-:W-:Y:S05]  /*4a30*/  @!P0 BRA `(.L_x_97) ;  /* 0xffffffec005c8947 */ /* 0x000fea000383ffff */
.L_x_95:
[----:B------:R-:W-:Y:S01]  /*4a40*/  IMAD.IADD R3, R6, 0x1, -R23 ;  /* 0x0000000106037824 */ /* 0x000fe200078e0a17 */
[----:B------:R-:W-:-:S04]  /*4a50*/  ISETP.GE.U32.AND P1, PT, R23, R6, PT ;  /* 0x000000061700720c */ /* 0x000fc80003f26070 */
[----:B------:R-:W-:-:S04]  /*4a60*/  ISETP.GE.AND P0, PT, R2, R3, PT ;  /* 0x000000030200720c */ /* 0x000fc80003f06270 */
[----:B------:R-:W-:-:S13]  /*4a70*/  ISETP.GE.U32.OR.EX P0, PT, R22, R7, P0, P1 ;  /* 0x000000071600720c */ /* 0x000fda0000706510 */
[----:B------:R-:W-:Y:S05]  /*4a80*/  @P0 BRA `(.L_x_96) ;  /* 0x0000001800000947 */ /* 0x000fea0003800000 */
[----:B------:R-:W0:Y:S01]  /*4a90*/  LDCU UR4, c[0x0][0x3c0] ;  /* 0x00007800ff0477ac */ /* 0x000e220008000800 */
[----:B------:R-:W-:Y:S01]  /*4aa0*/  IMAD.SHL.U32 R5, R26, 0x2000, RZ ;  /* 0x000020001a057824 */ /* 0x000fe200078e00ff */
[----:B------:R-:W-:Y:S01]  /*4ab0*/  LOP3.LUT R3, RZ, R2, RZ, 0x33, !PT ;  /* 0x00000002ff037212 */ /* 0x000fe200078e33ff */
[----:B------:R-:W-:Y:S01]  /*4ac0*/  BSSY.RECONVERGENT B6, `(.L_x_98) ;  /* 0x00000c4000067945 */ /* 0x000fe20003800200 */
[----:B------:R-:W-:Y:S01]  /*4ad0*/  LOP3.LUT P1, RZ, R86, 0xff, RZ, 0xc0, !PT ;  /* 0x000000ff56ff7812 */ /* 0x000fe2000782c0ff */
[----:B------:R-:W-:Y:S02]  /*4ae0*/  IMAD.IADD R24, R5, 0x1, R24 ;  /* 0x0000000105187824 */ /* 0x000fe400078e0218 */
[----:B------:R-:W-:Y:S01]  /*4af0*/  IMAD.MOV.U32 R28, RZ, RZ, R2 ;  /* 0x000000ffff1c7224 */ /* 0x000fe200078e0002 */
[----:B------:R-:W-:Y:S02]  /*4b00*/  P2R R29, PR, RZ, 0x2 ;  /* 0x00000002ff1d7803 */ /* 0x000fe40000000000 */
[----:B------:R-:W-:Y:S01]  /*4b10*/  IADD3 R24, PT, PT, -R24, R6, R3 ;  /* 0x0000000618187210 */ /* 0x000fe20007ffe103 */
[----:B0-----:R-:W-:-:S04]  /*4b20*/  IMAD R85, R85, UR4, RZ ;  /* 0x0000000455557c24 */ /* 0x001fc8000f8e02ff */
[----:B------:R-:W-:-:S05]  /*4b30*/  IMAD R24, R85, -0x2000, R24 ;  /* 0xffffe00055187824 */ /* 0x000fca00078e0218 */
[C---:B------:R-:W-:Y:S02]  /*4b40*/  ISETP.GE.U32.AND P0, PT, R24.reuse, 0xf00, PT ;  /* 0x00000f001800780c */ /* 0x040fe40003f06070 */
[----:B------:R-:W-:-:S04]  /*4b50*/  LEA.HI R25, R24, 0x1, RZ, 0x18 ;  /* 0x0000000118197811 */ /* 0x000fc800078fc0ff */
[----:B------:R-:W-:-:S07]  /*4b60*/  LOP3.LUT R24, R25, 0xf, RZ, 0xc0, !PT ;  /* 0x0000000f19187812 */ /* 0x000fce00078ec0ff */
[----:B------:R-:W-:Y:S05]  /*4b70*/  @!P0 BRA `(.L_x_99) ;  /* 0x0000000800e08947 */ /* 0x000fea0003800000 */
[----:B------:R-:W-:Y:S01]  /*4b80*/  LEA.HI R0, R87, 0x1, RZ, 0x18 ;  /* 0x0000000157007811 */ /* 0x000fe200078fc0ff */
[----:B------:R-:W-:-:S03]  /*4b90*/  IMAD.MOV.U32 R28, RZ, RZ, R2 ;  /* 0x000000ffff1c7224 */ /* 0x000fc600078e0002 */
[----:B------:R-:W-:-:S05]  /*4ba0*/  LOP3.LUT R0, R0, 0x1fffff0, RZ, 0xc0, !PT ;  /* 0x01fffff000007812 */ /* 0x000fca00078ec0ff */
[----:B------:R-:W-:-:S07]  /*4bb0*/  IMAD.MOV R27, RZ, RZ, -R0 ;  /* 0x000000ffff1b7224 */ /* 0x000fce00078e0a00 */
.L_x_100:
        /* <DEDUP_REMOVED lines=180> */
.L_x_99:
[----:B------:R-:W-:Y:S05]  /*5700*/  BSYNC.RECONVERGENT B6 ;  /* 0x0000000000067941 */ /* 0x000fea0003800200 */
.L_x_98:
        /* <DEDUP_REMOVED lines=99> */
.L_x_104:
[----:B------:R-:W-:Y:S05]  /*5d40*/  BSYNC.RECONVERGENT B6 ;  /* 0x0000000000067941 */ /* 0x000fea0003800200 */
.L_x_103:
[----:B------:R-:W-:-:S13]  /*5d50*/  ISETP.NE.AND P0, PT, R18, RZ, PT ;  /* 0x000000ff1200720c */ /* 0x000fda0003f05270 */
[----:B------:R-:W-:Y:S05]  /*5d60*/  @!P0 BRA `(.L_x_102) ;  /* 0x00000004003c8947 */ /* 0x000fea0003800000 */
[----:B------:R-:W-:Y:S01]  /*5d70*/  ISETP.GE.U32.AND P0, PT, R18, 0x4, PT ;  /* 0x000000041200780c */ /* 0x000fe20003f06070 */
[----:B------:R-:W-:-:S12]  /*5d80*/  BSSY.RECONVERGENT B6, `(.L_x_105) ;  /* 0x0000032000067945 */ /* 0x000fd80003800200 */
        /* <DEDUP_REMOVED lines=39> */
[----:B------:R-:W-:Y:S01]  /*6000*/  MOV R20, 0x6050 ;  /* 0x0000605000147802 */ /* 0x000fe20000000f00 */
[----:B--2---:R-:W-:Y:S01]  /*6010*/  IMAD.MOV.U32 R4, RZ, RZ, R18 ;  /* 0x000000ffff047224 */ /* 0x004fe200078e0012 */
[----:B------:R-:W-:Y:S01]  /*6020*/  P2R R18, PR, RZ, 0x1 ;  /* 0x00000001ff127803 */ /* 0x000fe20000000000 */
[----:B0-----:R-:W-:-:S08]  /*6030*/  IMAD.MOV.U32 R5, RZ, RZ, R19 ;  /* 0x000000ffff057224 */ /* 0x001fd000078e0013 */
[----:B------:R-:W-:Y:S05]  /*6040*/  CALL.REL.NOINC R6 `(_ZN3cub18CUB_300001_SM_10006detail6reduce18DeviceReduceKernelINS2_10policy_hubIbyN4cuda3std3__410logical_orIbEEE10Policy1000EN6thrust24THRUST_300001_SM_1000_NS6detail15normal_iteratorINSD_10device_ptrIyEEEEyS9_bPFbyEEEvT0_PT3_T1_NS0_13GridEvenShareISO_EET2_T4_) ;  /* 0xffffff9c06ec7344 */ /* 0x000fea0003c3ffff */
[----:B------:R-:W-:Y:S01]  /*6050*/  ISETP.NE.AND P6, PT, R18, RZ, PT ;  /* 0x000000ff1200720c */ /* 0x000fe20003fc5270 */
[----:B------:R-:W-:Y:S01]  /*6060*/  VIADD R28, R28, 0x400 ;  /* 0x000004001c1c7836 */ /* 0x000fe20000000000 */
[----:B------:R-:W-:-:S04]  /*6070*/  LOP3.LUT P0, RZ, R4, 0xff, RZ, 0xc0, !PT ;  /* 0x000000ff04ff7812 */ /* 0x000fc8000780c0ff */
[----:B------:R-:W-:-:S04]  /*6080*/  PLOP3.LUT P0, PT, P6, P0, PT, 0xf8, 0x8f ;  /* 0x00000000008f781c */ /* 0x000fc80003701f70 */
[----:B------:R-:W-:-:S09]  /*6090*/  P2R R29, PR, RZ, 0x1 ;  /* 0x00000001ff1d7803 */ /* 0x000fd20000000000 */
.L_x_106:
[----:B------:R-:W-:Y:S05]  /*60a0*/  BSYNC.RECONVERGENT B6 ;  /* 0x0000000000067941 */ /* 0x000fea0003800200 */
.L_x_105:
[----:B------:R-:W-:-:S13]  /*60b0*/  LOP3.LUT P0, RZ, R25, 0x3, RZ, 0xc0, !PT ;  /* 0x0000000319ff7812 */ /* 0x000fda000780c0ff */
[----:B------:R-:W-:Y:S05]  /*60c0*/  @!P0 BRA `(.L_x_102) ;  /* 0x0000000000648947 */ /* 0x000fea0003800000 */
[----:B------:R-:W0:Y:S01]  /*60d0*/  LDCU.64 UR4, c[0x0][0x380] ;  /* 0x00007000ff0477ac */ /* 0x000e220008000a00 */
[----:B------:R-:W1:Y:S01]  /*60e0*/  LDC.64 R18, c[0x0][0x3e8] ;  /* 0x0000fa00ff127b82 */ /* 0x000e620000000a00 */
[----:B------:R-:W-:Y:S02]  /*60f0*/  LOP3.LUT R0, R87, 0xffff, RZ, 0xc0, !PT ;  /* 0x0000ffff57007812 */ /* 0x000fe400078ec0ff */
[----:B------:R-:W-:Y:S02]  /*6100*/  IADD3 R17, P0, PT, R28, R17, RZ ;  /* 0x000000111c117210 */ /* 0x000fe40007f1e0ff */
[----:B------:R-:W-:-:S03]  /*6110*/  LEA.HI R0, R0, 0x1, RZ, 0x18 ;  /* 0x0000000100007811 */ /* 0x000fc600078fc0ff */
[----:B------:R-:W-:Y:S01]  /*6120*/  IMAD.X R16, RZ, RZ, R16, P0 ;  /* 0x000000ffff107224 */ /* 0x000fe200000e0610 */
[----:B------:R-:W-:Y:S02]  /*6130*/  LOP3.LUT R0, R0, 0x3, RZ, 0xc0, !PT ;  /* 0x0000000300007812 */ /* 0x000fe400078ec0ff */
[----:B0-----:R-:W-:-:S04]  /*6140*/  LEA R22, P1, R17, UR4, 0x3 ;  /* 0x0000000411167c11 */ /* 0x001fc8000f8218ff */
[----:B------:R-:W-:Y:S01]  /*6150*/  LEA.HI.X R23, R17, UR5, R16, 0x3, P1 ;  /* 0x0000000511177c11 */ /* 0x000fe200088f1c10 */
[----:B------:R-:W-:-:S08]  /*6160*/  IMAD.MOV R16, RZ, RZ, -R0 ;  /* 0x000000ffff107224 */ /* 0x000fd000078e0a00 */
.L_x_107:
[----:B------:R0:W5:Y:S01]  /*6170*/  LDG.E.64 R4, desc[UR36][R22.64] ;  /* 0x0000002416047981 */ /* 0x000162000c1e1b00 */
[----:B------:R-:W-:Y:S01]  /*6180*/  VIADD R16, R16, 0x1 ;  /* 0x0000000110107836 */ /* 0x000fe20000000000 */
[----:B------:R-:W-:Y:S01]  /*6190*/  MOV R20, 0x61e0 ;  /* 0x000061e000147802 */ /* 0x000fe20000000f00 */
[----:B------:R-:W-:-:S03]  /*61a0*/  IMAD.MOV.U32 R21, RZ, RZ, 0x0 ;  /* 0x00000000ff157424 */ /* 0x000fc600078e00ff */
[----:B------:R-:W-:-:S04]  /*61b0*/  ISETP.NE.AND P0, PT, R16, RZ, PT ;  /* 0x000000ff1000720c */ /* 0x000fc80003f05270 */
[----:B0-----:R-:W-:-:S09]  /*61c0*/  P2R R0, PR, RZ, 0x1 ;  /* 0x00000001ff007803 */ /* 0x001fd20000000000 */
[----:B-1---5:R-:W-:Y:S05]  /*61d0*/  CALL.REL.NOINC R18 `(_ZN3cub18CUB_300001_SM_10006detail6reduce18DeviceReduceKernelINS2_10policy_hubIbyN4cuda3std3__410logical_orIbEEE10Policy1000EN6thrust24THRUST_300001_SM_1000_NS6detail15normal_iteratorINSD_10device_ptrIyEEEEyS9_bPFbyEEEvT0_PT3_T1_NS0_13GridEvenShareISO_EET2_T4_) ;  /* 0xffffff9c12887344 */ /* 0x022fea0003c3ffff */
[----:B------:R-:W-:Y:S02]  /*61e0*/  ISETP.NE.AND P6, PT, R16, RZ, PT ;  /* 0x000000ff1000720c */ /* 0x000fe40003fc5270 */
[----:B------:R-:W-:Y:S02]  /*61f0*/  ISETP.NE.AND P5, PT, R29, RZ, PT ;  /* 0x000000ff1d00720c */ /* 0x000fe40003fa5270 */
[----:B------:R-:W-:Y:S02]  /*6200*/  LOP3.LUT P1, RZ, R4, 0xff, RZ, 0xc0, !PT ;  /* 0x000000ff04ff7812 */ /* 0x000fe4000782c0ff */
[----:B------:R-:W-:Y:S02]  /*6210*/  IADD3 R22, P0, PT, R22, 0x800, RZ ;  /* 0x0000080016167810 */ /* 0x000fe40007f1e0ff */
[----:B------:R-:W-:-:S03]  /*6220*/  PLOP3.LUT P5, PT, P5, P1, PT, 0xf8, 0x8f ;  /* 0x00000000008f781c */ /* 0x000fc60002fa3f70 */
[----:B------:R-:W-:Y:S01]  /*6230*/  IMAD.X R23, RZ, RZ, R23, P0 ;  /* 0x000000ffff177224 */ /* 0x000fe200000e0617 */
[----:B------:R-:W-:Y:S01]  /*6240*/  P2R R29, PR, RZ, 0x20 ;  /* 0x00000020ff1d7803 */ /* 0x000fe20000000000 */
[----:B------:R-:W-:Y:S08]  /*6250*/  @P6 BRA `(.L_x_107) ;  /* 0xfffffffc00c46947 */ /* 0x000ff0000383ffff */
.L_x_102:
[----:B------:R-:W-:Y:S05]  /*6260*/  BSYNC.RECONVERGENT B7 ;  /* 0x0000000000077941 */ /* 0x000fea0003800200 */
.L_x_101:
[----:B------:R-:W-:-:S04]  /*6270*/  ISETP.NE.AND P0, PT, R29, RZ, PT ;  /* 0x000000ff1d00720c */ /* 0x000fc80003f05270 */
[----:B------:R-:W-:-:S09]  /*6280*/  SEL R86, RZ, 0x1, !P0 ;  /* 0x00000001ff567807 */ /* 0x000fd20004000000 */
.L_x_96:
[----:B------:R-:W-:Y:S05]  /*6290*/  BSYNC.RECONVERGENT B8 ;  /* 0x0000000000087941 */ /* 0x000fea0003800200 */
.L_x_94:
[----:B------:R-:W0:Y:S01]  /*62a0*/  S2R R5, SR_LANEID ;  /* 0x0000000000057919 */ /* 0x000e220000000000 */
[----:B------:R-:W-:Y:S01]  /*62b0*/  UMOV UR4, 0xffffffff ;  /* 0xffffffff00047882 */ /* 0x000fe20000000000 */
[----:B------:R-:W-:Y:S02]  /*62c0*/  LOP3.LUT R13, R86, 0xff, RZ, 0xc0, !PT ;  /* 0x000000ff560d7812 */ /* 0x000fe400078ec0ff */
[----:B------:R-:W-:Y:S05]  /*62d0*/  BRA.DIV UR4, `(.L_x_108) ;  /* 0x0000000a04e87947 */ /* 0x000fea000b800000 */
[----:B------:R-:W1:Y:S01]  /*62e0*/  SHFL.DOWN PT, R14, R13, 0x1, 0x1f ;  /* 0x08201f000d0e7f89 */ /* 0x000e6200000e0000 */
[----:B0-----:R-:W-:-:S13]  /*62f0*/  ISETP.GT.AND P2, PT, R5, 0x1e, PT ;  /* 0x0000001e0500780c */ /* 0x001fda0003f44270 */
[----:B------:R-:W-:Y:S02]  /*6300*/  @!P2 LOP3.LUT P1, RZ, R86, 0xff, RZ, 0xc0, !PT ;  /* 0x000000ff56ffa812 */ /* 0x000fe4000782c0ff */
[----:B-1----:R-:W-:-:S04]  /*6310*/  @!P2 LOP3.LUT P0, RZ, R14, 0xff, RZ, 0xc0, !PT ;  /* 0x000000ff0effa812 */ /* 0x002fc8000780c0ff */
        /* <DEDUP_REMOVED lines=26> */
[----:B------:R-:W-:-:S04]  /*64c0*/  @!P2 PRMT R86, R0, 0x7610, R86 ;  /* 0x000076100056a816 */ /* 0x000fc80000000056 */
[----:B------:R-:W-:-:S06]  /*64d0*/  LOP3.LUT R14, R86, 0xff, RZ, 0xc0, !PT ;  /* 0x000000ff560e7812 */ /* 0x000fcc00078ec0ff */
[----:B------:R-:W0:Y:S02]  /*64e0*/  SHFL.DOWN PT, R14, R14, 0x10, 0x1f ;  /* 0x0a001f000e0e7f89 */ /* 0x000e2400000e0000 */
.L_x_127:
[----:B------:R-:W-:-:S13]  /*64f0*/  ISETP.GT.AND P0, PT, R5, 0xf, PT ;  /* 0x0000000f0500780c */ /* 0x000fda0003f04270 */
[----:B------:R-:W-:Y:S05]  /*6500*/  @P0 BRA `(.L_x_109) ;  /* 0x0000000000280947 */ /* 0x000fea0003800000 */
[----:B------:R-:W-:Y:S02]  /*6510*/  ISETP.NE.AND P2, PT, R5, RZ, PT ;  /* 0x000000ff0500720c */ /* 0x000fe40003f45270 */
[----:B------:R-:W-:Y:S02]  /*6520*/  LOP3.LUT P1, RZ, R86, 0xff, RZ, 0xc0, !PT ;  /* 0x000000ff56ff7812 */ /* 0x000fe4000782c0ff */
[----:B0-----:R-:W-:-:S04]  /*6530*/  LOP3.LUT P0, RZ, R14, 0xff, RZ, 0xc0, !PT ;  /* 0x000000ff0eff7812 */ /* 0x001fc8000780c0ff */
[----:B------:R-:W-:-:S04]  /*6540*/  PLOP3.LUT P0, PT, P1, P0, PT, 0xf8, 0x8f ;  /* 0x00000000008f781c */ /* 0x000fc80000f01f70 */
[----:B------:R-:W-:Y:S01]  /*6550*/  SEL R86, RZ, 0x1, !P0 ;  /* 0x00000001ff567807 */ /* 0x000fe20004000000 */
[----:B------:R-:W0:Y:S01]  /*6560*/  @!P2 S2R R3, SR_CgaCtaId ;  /* 0x000000000003a919 */ /* 0x000e220000008800 */
[----:B------:R-:W-:-:S04]  /*6570*/  @!P2 MOV R0, 0x400 ;  /* 0x000004000000a802 */ /* 0x000fc80000000f00 */
[----:B0-----:R-:W-:-:S04]  /*6580*/  @!P2 LEA R3, R3, R0, 0x18 ;  /* 0x000000000303a211 */ /* 0x001fc800078ec0ff */
[----:B------:R-:W-:-:S05]  /*6590*/  @!P2 LEA.HI R3, R2, R3, RZ, 0x1b ;  /* 0x000000030203a211 */ /* 0x000fca00078fd8ff */
[----:B------:R1:W-:Y:S02]  /*65a0*/  @!P2 STS.U8 [R3+0x8], R86 ;  /* 0x000008560300a388 */ /* 0x0003e40000000000 */
.L_x_109:
        /* <DEDUP_REMOVED lines=19> */
[----:B------:R-:W-:-:S09]  /*66e0*/  SEL R86, RZ, 0x1, !P0 ;  /* 0x00000001ff567807 */ /* 0x000fd20004000000 */
.L_x_92:
[----:B------:R-:W-:Y:S05]  /*66f0*/  BSYNC.RECONVERGENT B9 ;  /* 0x0000000000097941 */ /* 0x000fea0003800200 */
.L_x_73:
[----:B------:R-:W2:Y:S02]  /*6700*/  S2R R0, SR_TID.X ;  /* 0x0000000000007919 */ /* 0x000ea40000002100 */
[----:B--2---:R-:W-:-:S13]  /*6710*/  ISETP.NE.AND P0, PT, R0, RZ, PT ;  /* 0x000000ff0000720c */ /* 0x004fda0003f05270 */
[----:B------:R-:W-:Y:S05]  /*6720*/  @P0 EXIT ;  /* 0x000000000000094d */ /* 0x000fea0003800000 */
[----:B------:R-:W2:Y:S02]  /*6730*/  LDCU.64 UR4, c[0x0][0x388] ;  /* 0x00007100ff0477ac */ /* 0x000ea40008000a00 */
[----:B--2---:R-:W-:-:S05]  /*6740*/  IADD3 R26, P0, PT, R26, UR4, RZ ;  /* 0x000000041a1a7c10 */ /* 0x004fca000ff1e0ff */
[----:B------:R-:W-:-:S05]  /*6750*/  IMAD.X R27, RZ, RZ, UR5, P0 ;  /* 0x00000005ff1b7e24 */ /* 0x000fca00080e06ff */
[----:B------:R-:W-:Y:S01]  /*6760*/  STG.E.U8 desc[UR36][R26.64], R86 ;  /* 0x000000561a007986 */ /* 0x000fe2000c101124 */
[----:B------:R-:W-:Y:S05]  /*6770*/  EXIT ;  /* 0x000000000000794d */ /* 0x000fea0003800000 */
.L_x_90:
[----:B------:R-:W-:Y:S01]  /*6780*/  IMAD.MOV.U32 R12, RZ, RZ, 0x1 ;  /* 0x00000001ff0c7424 */ /* 0x000fe200078e00ff */
[----:B0-----:R-:W-:Y:S01]  /*6790*/  ISETP.GT.AND P1, PT, R5, 0x1e, PT ;  /* 0x0000001e0500780c */ /* 0x001fe20003f24270 */
[----:B------:R-:W-:Y:S02]  /*67a0*/  IMAD.MOV.U32 R11, RZ, RZ, 0x1f ;  /* 0x0000001fff0b7424 */ /* 0x000fe400078e00ff */
[----:B------:R-:W-:-:S10]  /*67b0*/  IMAD.MOV.U32 R15, RZ, RZ, -0x1 ;  /* 0xffffffffff0f7424 */ /* 0x000fd400078e00ff */
[----:B------:R-:W-:Y:S05]  /*67c0*/  WARPSYNC.COLLECTIVE R15, `(.L_x_110) ;  /* 0x000000000f087348 */ /* 0x000fea0003c00000 */
[----:B------:R0:W1:Y:S02]  /*67d0*/  SHFL.DOWN P6, R14, R13, R12, R11 ;  /* 0x0800000c0d0e7389 */ /* 0x00006400000c000b */
[----:B01----:R-:W-:Y:S05]  /*67e0*/  ENDCOLLECTIVE ;  /* 0x000000000000791b */ /* 0x003fea0003800000 */
.L_x_110:
[----:B------:R-:W-:Y:S01]  /*67f0*/  @!P1 PRMT R0, R86, 0x9910, RZ ;  /* 0x0000991056009816 */ /* 0x000fe200000000ff */
[----:B------:R-:W-:Y:S01]  /*6800*/  IMAD.MOV.U32 R12, RZ, RZ, 0x2 ;  /* 0x00000002ff0c7424 */ /* 0x000fe200078e00ff */
[----:B------:R-:W-:-:S04]  /*6810*/  @!P1 LOP3.LUT P0, RZ, R14, 0xff, RZ, 0xc0, !PT ;  /* 0x000000ff0eff9812 */ /* 0x000fc8000780c0ff */
[----:B------:R-:W-:-:S04]  /*6820*/  @!P1 ISETP.NE.OR P0, PT, R0, RZ, P0 ;  /* 0x000000ff0000920c */ /* 0x000fc80000705670 */
[----:B------:R-:W-:-:S04]  /*6830*/  @!P1 SEL R0, RZ, 0x1, !P0 ;  /* 0x00000001ff009807 */ /* 0x000fc80004000000 */
[----:B------:R-:W-:Y:S02]  /*6840*/  @!P1 PRMT R86, R0, 0x7610, R86 ;  /* 0x0000761000569816 */ /* 0x000fe40000000056 */
[----:B------:R-:W-:Y:S02]  /*6850*/  ISETP.GT.AND P1, PT, R5, 0x1d, PT ;  /* 0x0000001d0500780c */ /* 0x000fe40003f24270 */
[----:B------:R-:W-:-:S05]  /*6860*/  LOP3.LUT R3, R86, 0xff, RZ, 0xc0, !PT ;  /* 0x000000ff56037812 */ /* 0x000fca00078ec0ff */
[----:B------:R-:W-:-:S07]  /*6870*/  IMAD.MOV.U32 R13, RZ, RZ, R3 ;  /* 0x000000ffff0d7224 */ /* 0x000fce00078e0003 */
[----:B------:R-:W-:Y:S05]  /*6880*/  WARPSYNC.COLLECTIVE R15, `(.L_x_111) ;  /* 0x000000000f087348 */ /* 0x000fea0003c00000 */
[----:B------:R0:W1:Y:S02]  /*6890*/  SHFL.DOWN P6, R14, R13, R12, R11 ;  /* 0x0800000c0d0e7389 */ /* 0x00006400000c000b */
[----:B01----:R-:W-:Y:S05]  /*68a0*/  ENDCOLLECTIVE ;  /* 0x000000000000791b */ /* 0x003fea0003800000 */
.L_x_111:
        /* <DEDUP_REMOVED lines=12> */
.L_x_112:
        /* <DEDUP_REMOVED lines=12> */
.L_x_113:
[----:B------:R-:W-:Y:S01]  /*6a30*/  @!P1 PRMT R0, R86, 0x9910, RZ ;  /* 0x0000991056009816 */ /* 0x000fe200000000ff */
[----:B------:R-:W-:Y:S01]  /*6a40*/  IMAD.MOV.U32 R12, RZ, RZ, 0x10 ;  /* 0x00000010ff0c7424 */ /* 0x000fe200078e00ff */
[----:B------:R-:W-:-:S04]  /*6a50*/  @!P1 LOP3.LUT P0, RZ, R14, 0xff, RZ, 0xc0, !PT ;  /* 0x000000ff0eff9812 */ /* 0x000fc8000780c0ff */
[----:B------:R-:W-:-:S04]  /*6a60*/  @!P1 ISETP.NE.OR P0, PT, R0, RZ, P0 ;  /* 0x000000ff0000920c */ /* 0x000fc80000705670 */
[----:B------:R-:W-:-:S04]  /*6a70*/  @!P1 SEL R0, RZ, 0x1, !P0 ;  /* 0x00000001ff009807 */ /* 0x000fc80004000000 */
[----:B------:R-:W-:-:S04]  /*6a80*/  @!P1 PRMT R86, R0, 0x7610, R86 ;  /* 0x0000761000569816 */ /* 0x000fc80000000056 */
[----:B------:R-:W-:-:S05]  /*6a90*/  LOP3.LUT R14, R86, 0xff, RZ, 0xc0, !PT ;  /* 0x000000ff560e7812 */ /* 0x000fca00078ec0ff */
[----:B------:R-:W-:-:S07]  /*6aa0*/  IMAD.MOV.U32 R13, RZ, RZ, R14 ;  /* 0x000000ffff0d7224 */ /* 0x000fce00078e000e */
[----:B------:R-:W-:Y:S05]  /*6ab0*/  WARPSYNC.COLLECTIVE R15, `(.L_x_114) ;  /* 0x000000000f087348 */ /* 0x000fea0003c00000 */
[----:B------:R0:W1:Y:S02]  /*6ac0*/  SHFL.DOWN P6, R14, R13, R12, R11 ;  /* 0x0800000c0d0e7389 */ /* 0x00006400000c000b */
[----:B01----:R-:W-:Y:S05]  /*6ad0*/  ENDCOLLECTIVE ;  /* 0x000000000000791b */ /* 0x003fea0003800000 */
.L_x_114:
[----:B------:R-:W-:Y:S05]  /*6ae0*/  BRA `(.L_x_115) ;  /* 0xffffffb000587947 */ /* 0x000fea000383ffff */
.L_x_93:
[----:B------:R-:W-:Y:S01]  /*6af0*/  IMAD.MOV.U32 R12, RZ, RZ, 0x1 ;  /* 0x00000001ff0c7424 */ /* 0x000fe200078e00ff */
[----:B0-----:R-:W-:Y:S01]  /*6b00*/  ISETP.GE.AND P1, PT, R8, R11, PT ;  /* 0x0000000b0800720c */ /* 0x001fe20003f26270 */
[----:B------:R-:W-:-:S12]  /*6b10*/  IMAD.MOV.U32 R15, RZ, RZ, -0x1 ;  /* 0xffffffffff0f7424 */ /* 0x000fd800078e00ff */
[----:B------:R-:W-:Y:S05]  /*6b20*/  WARPSYNC.COLLECTIVE R15, `(.L_x_116) ;  /* 0x000000000f087348 */ /* 0x000fea0003c00000 */
[----:B------:R0:W1:Y:S02]  /*6b30*/  SHFL.DOWN P6, R14, R13, R12, R11 ;  /* 0x0800000c0d0e7389 */ /* 0x00006400000c000b */
[----:B01----:R-:W-:Y:S05]  /*6b40*/  ENDCOLLECTIVE ;  /* 0x000000000000791b */ /* 0x003fea0003800000 */
.L_x_116:
[----:B------:R-:W-:Y:S01]  /*6b50*/  @!P1 PRMT R0, R86, 0x9910, RZ ;  /* 0x0000991056009816 */ /* 0x000fe200000000ff */
[----:B------:R-:W-:Y:S01]  /*6b60*/  IMAD.MOV.U32 R12, RZ, RZ, 0x2 ;  /* 0x00000002ff0c7424 */ /* 0x000fe200078e00ff */
[----:B------:R-:W-:-:S04]  /*6b70*/  @!P1 LOP3.LUT P0, RZ, R14, 0xff, RZ, 0xc0, !PT ;  /* 0x000000ff0eff9812 */ /* 0x000fc8000780c0ff */
[----:B------:R-:W-:-:S04]  /*6b80*/  @!P1 ISETP.NE.OR P0, PT, R0, RZ, P0 ;  /* 0x000000ff0000920c */ /* 0x000fc80000705670 */
[----:B------:R-:W-:-:S04]  /*6b90*/  @!P1 SEL R0, RZ, 0x1, !P0 ;  /* 0x00000001ff009807 */ /* 0x000fc80004000000 */
[----:B------:R-:W-:Y:S01]  /*6ba0*/  @!P1 PRMT R86, R0, 0x7610, R86 ;  /* 0x0000761000569816 */ /* 0x000fe20000000056 */
[----:B------:R-:W-:-:S03]  /*6bb0*/  VIADD R0, R8, 0x2 ;  /* 0x0000000208007836 */ /* 0x000fc60000000000 */
[----:B------:R-:W-:Y:S02]  /*6bc0*/  LOP3.LUT R4, R86, 0xff, RZ, 0xc0, !PT ;  /* 0x000000ff56047812 */ /* 0x000fe400078ec0ff */
[----:B------:R-:W-:-:S03]  /*6bd0*/  ISETP.GT.AND P1, PT, R0, R11, PT ;  /* 0x0000000b0000720c */ /* 0x000fc60003f24270 */
[----:B------:R-:W-:-:S10]  /*6be0*/  IMAD.MOV.U32 R13, RZ, RZ, R4 ;  /* 0x000000ffff0d7224 */ /* 0x000fd400078e0004 */
[----:B------:R-:W-:Y:S05]  /*6bf0*/  WARPSYNC.COLLECTIVE R15, `(.L_x_117) ;  /* 0x000000000f087348 */ /* 0x000fea0003c00000 */
[----:B------:R0:W1:Y:S02]  /*6c00*/  SHFL.DOWN P6, R14, R13, R12, R11 ;  /* 0x0800000c0d0e7389 */ /* 0x00006400000c000b */
[----:B01----:R-:W-:Y:S05]  /*6c10*/  ENDCOLLECTIVE ;  /* 0x000000000000791b */ /* 0x003fea0003800000 */
.L_x_117:
        /* <DEDUP_REMOVED lines=13> */
.L_x_118:
        /* <DEDUP_REMOVED lines=13> */
.L_x_119:
        /* <DEDUP_REMOVED lines=11> */
.L_x_120:
[----:B------:R-:W-:Y:S05]  /*6e70*/  BRA `(.L_x_121) ;  /* 0xffffffb000b07947 */ /* 0x000fea000383ffff */
.L_x_108:
[----:B------:R-:W-:Y:S01]  /*6e80*/  IMAD.MOV.U32 R12, RZ, RZ, 0x1 ;  /* 0x00000001ff0c7424 */ /* 0x000fe200078e00ff */
[----:B0-----:R-:W-:Y:S01]  /*6e90*/  ISETP.GT.AND P2, PT, R5, 0x1e, PT ;  /* 0x0000001e0500780c */ /* 0x001fe20003f44270 */
[----:B------:R-:W-:Y:S02]  /*6ea0*/  IMAD.MOV.U32 R11, RZ, RZ, 0x1f ;  /* 0x0000001fff0b7424 */ /* 0x000fe400078e00ff */
[----:B------:R-:W-:-:S10]  /*6eb0*/  IMAD.MOV.U32 R15, RZ, RZ, -0x1 ;  /* 0xffffffffff0f7424 */ /* 0x000fd400078e00ff */
[----:B------:R-:W-:Y:S05]  /*6ec0*/  WARPSYNC.COLLECTIVE R15, `(.L_x_122) ;  /* 0x000000000f087348 */ /* 0x000fea0003c00000 */
[----:B------:R0:W1:Y:S02]  /*6ed0*/  SHFL.DOWN P6, R14, R13, R12, R11 ;  /* 0x0800000c0d0e7389 */ /* 0x00006400000c000b */
[----:B01----:R-:W-:Y:S05]  /*6ee0*/  ENDCOLLECTIVE ;  /* 0x000000000000791b */ /* 0x003fea0003800000 */
.L_x_122:
[----:B------:R-:W-:Y:S01]  /*6ef0*/  @!P2 LOP3.LUT P1, RZ, R86, 0xff, RZ, 0xc0, !PT ;  /* 0x000000ff56ffa812 */ /* 0x000fe2000782c0ff */
[----:B------:R-:W-:Y:S01]  /*6f00*/  IMAD.MOV.U32 R12, RZ, RZ, 0x2 ;  /* 0x00000002ff0c7424 */ /* 0x000fe200078e00ff */
[----:B------:R-:W-:-:S04]  /*6f10*/  @!P2 LOP3.LUT P0, RZ, R14, 0xff, RZ, 0xc0, !PT ;  /* 0x000000ff0effa812 */ /* 0x000fc8000780c0ff */
[----:B------:R-:W-:-:S04]  /*6f20*/  @!P2 PLOP3.LUT P0, PT, P1, P0, PT, 0xf8, 0x8f ;  /* 0x00000000008fa81c */ /* 0x000fc80000f01f70 */
        /* <DEDUP_REMOVED lines=8> */
.L_x_123:
        /* <DEDUP_REMOVED lines=12> */
.L_x_124:
        /* <DEDUP_REMOVED lines=12> */
.L_x_125:
[----:B------:R-:W-:Y:S01]  /*7130*/  @!P2 LOP3.LUT P1, RZ, R86, 0xff, RZ, 0xc0, !PT ;  /* 0x000000ff56ffa812 */ /* 0x000fe2000782c0ff */
[----:B------:R-:W-:Y:S01]  /*7140*/  IMAD.MOV.U32 R12, RZ, RZ, 0x10 ;  /* 0x00000010ff0c7424 */ /* 0x000fe200078e00ff */
[----:B------:R-:W-:-:S04]  /*7150*/  @!P2 LOP3.LUT P0, RZ, R14, 0xff, RZ, 0xc0, !PT ;  /* 0x000000ff0effa812 */ /* 0x000fc8000780c0ff */
[----:B------:R-:W-:-:S04]  /*7160*/  @!P2 PLOP3.LUT P0, PT, P1, P0, PT, 0xf8, 0x8f ;  /* 0x00000000008fa81c */ /* 0x000fc80000f01f70 */
[----:B------:R-:W-:-:S04]  /*7170*/  @!P2 SEL R0, RZ, 0x1, !P0 ;  /* 0x00000001ff00a807 */ /* 0x000fc80004000000 */
[----:B------:R-:W-:-:S04]  /*7180*/  @!P2 PRMT R86, R0, 0x7610, R86 ;  /* 0x000076100056a816 */ /* 0x000fc80000000056 */
[----:B------:R-:W-:-:S05]  /*7190*/  LOP3.LUT R14, R86, 0xff, RZ, 0xc0, !PT ;  /* 0x000000ff560e7812 */ /* 0x000fca00078ec0ff */
[----:B------:R-:W-:-:S07]  /*71a0*/  IMAD.MOV.U32 R13, RZ, RZ, R14 ;  /* 0x000000ffff0d7224 */ /* 0x000fce00078e000e */
[----:B------:R-:W-:Y:S05]  /*71b0*/  WARPSYNC.COLLECTIVE R15, `(.L_x_126) ;  /* 0x000000000f087348 */ /* 0x000fea0003c00000 */
[----:B------:R0:W1:Y:S02]  /*71c0*/  SHFL.DOWN P6, R14, R13, R12, R11 ;  /* 0x0800000c0d0e7389 */ /* 0x00006400000c000b */
[----:B01----:R-:W-:Y:S05]  /*71d0*/  ENDCOLLECTIVE ;  /* 0x000000000000791b */ /* 0x003fea0003800000 */
.L_x_126:
[----:B------:R-:W-:Y:S05]  /*71e0*/  BRA `(.L_x_127) ;  /* 0xfffffff000c07947 */ /* 0x000fea000383ffff */
.L_x_128:
        /* <DEDUP_REMOVED lines=9> */
.L_x_380:


//--------------------- .text._ZN3cub18CUB_300001_SM_10006detail6reduce28DeviceReduceSingleTileKernelINS2_10policy_hubIbyN4cuda3std3__410logical_orIbEEE10Policy1000EN6thrust24THRUST_300001_SM_1000_NS6detail15normal_iteratorINSD_10device_ptrIyEEEEPbyS9_bbPFbyEEEvT0_T1_T2_T3_T4_T6_ --------------------------
	.section	.text._ZN3cub18CUB_300001_SM_10006detail6reduce28DeviceReduceSingleTileKernelINS2_10policy_hubIbyN4cuda3std3__410logical_orIbEEE10Policy1000EN6thrust24THRUST_300001_SM_1000_NS6detail15normal_iteratorINSD_10device_ptrIyEEEEPbyS9_bbPFbyEEEvT0_T1_T2_T3_T4_T6_,"ax",@progbits
	.align	128
        .global         _ZN3cub18CUB_300001_SM_10006detail6reduce28DeviceReduceSingleTileKernelINS2_10policy_hubIbyN4cuda3std3__410logical_orIbEEE10Policy1000EN6thrust24THRUST_300001_SM_1000_NS6detail15normal_iteratorINSD_10device_ptrIyEEEEPbyS9_bbPFbyEEEvT0_T1_T2_T3_T4_T6_
        .type           _ZN3cub18CUB_300001_SM_10006detail6reduce28DeviceReduceSingleTileKernelINS2_10policy_hubIbyN4cuda3std3__410logical_orIbEEE10Policy1000EN6thrust24THRUST_300001_SM_1000_NS6detail15normal_iteratorINSD_10device_ptrIyEEEEPbyS9_bbPFbyEEEvT0_T1_T2_T3_T4_T6_,@function
        .size           _ZN3cub18CUB_300001_SM_10006detail6reduce28DeviceReduceSingleTileKernelINS2_10policy_hubIbyN4cuda3std3__410logical_orIbEEE10Policy1000EN6thrust24THRUST_300001_SM_1000_NS6detail15normal_iteratorINSD_10device_ptrIyEEEEPbyS9_bbPFbyEEEvT0_T1_T2_T3_T4_T6_,(.L_x_381 - _ZN3cub18CUB_300001_SM_10006detail6reduce28DeviceReduceSingleTileKernelINS2_10policy_hubIbyN4cuda3std3__410logical_orIbEEE10Policy1000EN6thrust24THRUST_300001_SM_1000_NS6detail15normal_iteratorINSD_10device_ptrIyEEEEPbyS9_bbPFbyEEEvT0_T1_T2_T3_T4_T6_)
        .other          _ZN3cub18CUB_300001_SM_10006detail6reduce28DeviceReduceSingleTileKernelINS2_10policy_hubIbyN4cuda3std3__410logical_orIbEEE10Policy1000EN6thrust24THRUST_300001_SM_1000_NS6detail15normal_iteratorINSD_10device_ptrIyEEEEPbyS9_bbPFbyEEEvT0_T1_T2_T3_T4_T6_,@"STO_CUDA_ENTRY STV_DEFAULT"
_ZN3cub18CUB_300001_SM_10006detail6reduce28DeviceReduceSingleTileKernelINS2_10policy_hubIbyN4cuda3std3__410logical_orIbEEE10Policy1000EN6thrust24THRUST_300001_SM_1000_NS6detail15normal_iteratorINSD_10device_ptrIyEEEEPbyS9_bbPFbyEEEvT0_T1_T2_T3_T4_T6_:
.text._ZN3cub18CUB_300001_SM_10006detail6reduce28DeviceReduceSingleTileKernelINS2_10policy_hubIbyN4cuda3std3__410logical_orIbEEE10Policy1000EN6thrust24THRUST_300001_SM_1000_NS6detail15normal_iteratorINSD_10device_ptrIyEEEEPbyS9_bbPFbyEEEvT0_T1_T2_T3_T4_T6_:
[----:B------:R-:W-:Y:S01]  /*0000*/  LDC R1, c[0x0][0x37c] ;  /* 0x0000df00ff017b82 */ /* 0x000fe20000000800 */
[----:B------:R-:W0:Y:S07]  /*0010*/  LDCU.64 UR4, c[0x0][0x390] ;  /* 0x00007200ff0477ac */ /* 0x000e2e0008000a00 */
[----:B------:R-:W1:Y:S01]  /*0020*/  LDC.S8 R77, c[0x0][0x399] ;  /* 0x0000e640ff4d7b82 */ /* 0x000e620000000200 */
[----:B------:R-:W2:Y:S01]  /*0030*/  LDCU.64 UR36, c[0x0][0x358] ;  /* 0x00006b00ff2477ac */ /* 0x000ea20008000a00 */
[----:B0-----:R-:W-:-:S04]  /*0040*/  UISETP.NE.U32.AND UP0, UPT, UR4, URZ, UPT ;  /* 0x000000ff0400728c */ /* 0x001fc8000bf05070 */
[----:B------:R-:W-:Y:S01]  /*0050*/  UISETP.NE.AND.EX UP0, UPT, UR5, URZ, UPT, UP0 ;  /* 0x000000ff0500728c */ /* 0x000fe2000bf05300 */
[----:B-1----:R-:W-:-:S08]  /*0060*/  PRMT R77, R77, 0x7710, RZ ;  /* 0x000077104d4d7816 */ /* 0x002fd000000000ff */
[----:B--2---:R-:W-:Y:S05]  /*0070*/  BRA.U UP0, `(.L_x_129) ;  /* 0x0000000100187547 */ /* 0x004fea000b800000 */
[----:B------:R-:W0:Y:S02]  /*0080*/  S2R R0, SR_TID.X ;  /* 0x0000000000007919 */ /* 0x000e240000002100 */
[----:B0-----:R-:W-:-:S13]  /*0090*/  ISETP.NE.AND P0, PT, R0, RZ, PT ;  /* 0x000000ff0000720c */ /* 0x001fda0003f05270 */
[----:B------:R-:W-:Y:S05]  /*00a0*/  @P0 EXIT ;  /* 0x000000000000094d */ /* 0x000fea0003800000 */
[----:B------:R-:W0:Y:S02]  /*00b0*/  LDC.64 R2, c[0x0][0x388] ;  /* 0x0000e200ff027b82 */ /* 0x000e240000000a00 */
[----:B0-----:R-:W-:Y:S01]  /*00c0*/  STG.E.U8 desc[UR36][R2.64], R77 ;  /* 0x0000004d02007986 */ /* 0x001fe2000c101124 */
[----:B------:R-:W-:Y:S05]  /*00d0*/  EXIT ;  /* 0x000000000000794d */ /* 0x000fea0003800000 */
.L_x_129:
[----:B------:R-:W-:Y:S01]  /*00e0*/  UISETP.GT.U32.AND UP0, UPT, UR4, 0x1fff, UPT ;  /* 0x00001fff0400788c */ /* 0x000fe2000bf04070 */
[----:B------:R-:W-:Y:S03]  /*00f0*/  BSSY.RECONVERGENT B9, `(.L_x_130) ;  /* 0x000062a000097945 */ /* 0x000fe60003800200 */
[----:B------:R-:W-:-:S09]  /*0100*/  UISETP.GT.U32.AND.EX UP0, UPT, UR5, URZ, UPT, UP0 ;  /* 0x000000ff0500728c */ /* 0x000fd2000bf04100 */
[----:B------:R-:W-:Y:S05]  /*0110*/  BRA.U UP0, `(.L_x_131) ;  /* 0x0000002100b07547 */ /* 0x000fea000b800000 */
[----:B------:R-:W0:Y:S01]  /*0120*/  S2R R2, SR_TID.X ;  /* 0x0000000000027919 */ /* 0x000e220000002100 */
[----:B------:R-:W-:Y:S01]  /*0130*/  BSSY.RECONVERGENT B6, `(.L_x_132) ;  /* 0x000000d000067945 */ /* 0x000fe20003800200 */
[----:B------:R-:W-:Y:S02]  /*0140*/  PRMT R4, RZ, 0x7610, R4 ;  /* 0x00007610ff047816 */ /* 0x000fe40000000004 */
[----:B0-----:R-:W-:Y:S01]  /*0150*/  ISETP.GE.U32.AND P0, PT, R2, UR4, PT ;  /* 0x0000000402007c0c */ /* 0x001fe2000bf06070 */
[----:B------:R-:W-:-:S12]  /*0160*/  IMAD.MOV.U32 R19, RZ, RZ, R2 ;  /* 0x000000ffff137224 */ /* 0x000fd800078e0002 */
[----:B------:R-:W-:Y:S05]  /*0170*/  @P0 BRA `(.L_x_133) ;  /* 0x0000000000200947 */ /* 0x000fea0003800000 */
[----:B------:R-:W0:Y:S08]  /*0180*/  LDC.64 R6, c[0x0][0x380] ;  /* 0x0000e000ff067b82 */ /* 0x000e300000000a00 */
[----:B------:R-:W1:Y:S01]  /*0190*/  LDC.64 R8, c[0x0][0x3a0] ;  /* 0x0000e800ff087b82 */ /* 0x000e620000000a00 */
[----:B0-----:R-:W-:-:S05]  /*01a0*/  IMAD.WIDE.U32 R6, R2, 0x8, R6 ;  /* 0x0000000802067825 */ /* 0x001fca00078e0006 */
[----:B------:R0:W5:Y:S01]  /*01b0*/  LDG.E.64 R4, desc[UR36][R6.64] ;  /* 0x0000002406047981 */ /* 0x000162000c1e1b00 */
[----:B------:R-:W-:Y:S01]  /*01c0*/  MOV R20, 0x1f0 ;  /* 0x000001f000147802 */ /* 0x000fe20000000f00 */
[----:B------:R-:W-:-:S07]  /*01d0*/  IMAD.MOV.U32 R21, RZ, RZ, 0x0 ;  /* 0x00000000ff157424 */ /* 0x000fce00078e00ff */
[----:B01---5:R-:W-:Y:S05]  /*01e0*/  CALL.REL.NOINC R8 `(_ZN3cub18CUB_300001_SM_10006detail6reduce28DeviceReduceSingleTileKernelINS2_10policy_hubIbyN4cuda3std3__410logical_orIbEEE10Policy1000EN6thrust24THRUST_300001_SM_1000_NS6detail15normal_iteratorINSD_10device_ptrIyEEEEPbyS9_bbPFbyEEEvT0_T1_T2_T3_T4_T6_) ;  /* 0xfffffffc08847344 */ /* 0x023fea0003c3ffff */
[----:B------:R-:W-:-:S07]  /*01f0*/  VIADD R19, R2, 0x100 ;  /* 0x0000010002137836 */ /* 0x000fce0000000000 */
.L_x_133:
[----:B------:R-:W-:Y:S05]  /*0200*/  BSYNC.RECONVERGENT B6 ;  /* 0x0000000000067941 */ /* 0x000fea0003800200 */
.L_x_132:
[----:B------:R-:W0:Y:S01]  /*0210*/  LDC R5, c[0x0][0x390] ;  /* 0x0000e400ff057b82 */ /* 0x000e220000000800 */
[----:B------:R-:W-:Y:S01]  /*0220*/  BSSY.RECONVERGENT B8, `(.L_x_134) ;  /* 0x0000165000087945 */ /* 0x000fe20003800200 */
[----:B0-----:R-:W-:-:S13]  /*0230*/  ISETP.GE.U32.AND P0, PT, R19, R5, PT ;  /* 0x000000051300720c */ /* 0x001fda0003f06070 */
[----:B------:R-:W-:Y:S05]  /*0240*/  @P0 BRA `(.L_x_135) ;  /* 0x0000001400880947 */ /* 0x000fea0003800000 */
[----:B------:R-:W-:Y:S01]  /*0250*/  LOP3.LUT R0, RZ, R19, RZ, 0x33, !PT ;  /* 0x00000013ff007212 */ /* 0x000fe200078e33ff */
[----:B------:R-:W-:Y:S01]  /*0260*/  BSSY.RECONVERGENT B6, `(.L_x_136) ;  /* 0x00000b4000067945 */ /* 0x000fe20003800200 */
[----:B------:R-:W-:-:S03]  /*0270*/  PRMT R3, R4, 0x9910, RZ ;  /* 0x0000991004037816 */ /* 0x000fc600000000ff */
[----:B------:R-:W-:Y:S01]  /*0280*/  IMAD.IADD R0, R0, 0x1, R5 ;  /* 0x0000000100007824 */ /* 0x000fe200078e0205 */
[----:B------:R-:W-:-:S04]  /*0290*/  ISETP.NE.AND P1, PT, R3, RZ, PT ;  /* 0x000000ff0300720c */ /* 0x000fc80003f25270 */
[C---:B------:R-:W-:Y:S02]  /*02a0*/  ISETP.GE.U32.AND P0, PT, R0.reuse, 0xf00, PT ;  /* 0x00000f000000780c */ /* 0x040fe40003f06070 */
[----:B------:R-:W-:Y:S02]  /*02b0*/  LEA.HI R17, R0, 0x1, RZ, 0x18 ;  /* 0x0000000100117811 */ /* 0x000fe400078fc0ff */
[----:B------:R-:W-:Y:S02]  /*02c0*/  P2R R22, PR, RZ, 0x2 ;  /* 0x00000002ff167803 */ /* 0x000fe40000000000 */
[----:B------:R-:W-:-:S07]  /*02d0*/  LOP3.LUT R16, R17, 0xf, RZ, 0xc0, !PT ;  /* 0x0000000f11107812 */ /* 0x000fce00078ec0ff */
[----:B------:R-:W-:Y:S05]  /*02e0*/  @!P0 BRA `(.L_x_137) ;  /* 0x0000000800ac8947 */ /* 0x000fea0003800000 */
[----:B------:R-:W0:Y:S01]  /*02f0*/  LDC.64 R4, c[0x0][0x380] ;  /* 0x0000e000ff047b82 */ /* 0x000e220000000a00 */
[----:B------:R-:W-:-:S05]  /*0300*/  LOP3.LUT R18, R17, 0x1fffff0, RZ, 0xc0, !PT ;  /* 0x01fffff011127812 */ /* 0x000fca00078ec0ff */
[----:B------:R-:W-:Y:S02]  /*0310*/  IMAD.MOV R18, RZ, RZ, -R18 ;  /* 0x000000ffff127224 */ /* 0x000fe400078e0a12 */
[----:B------:R-:W1:Y:S01]  /*0320*/  LDC.64 R24, c[0x0][0x3a0] ;  /* 0x0000e800ff187b82 */ /* 0x000e620000000a00 */
[----:B0-----:R-:W-:-:S03]  /*0330*/  IMAD.WIDE.U32 R4, R19, 0x8, R4 ;  /* 0x0000000813047825 */ /* 0x001fc600078e0004 */
[----:B------:R-:W-:-:S05]  /*0340*/  IADD3 R26, P0, PT, R4, 0x4000, RZ ;  /* 0x00004000041a7810 */ /* 0x000fca0007f1e0ff */
[----:B-1----:R-:W-:-:S08]  /*0350*/  IMAD.X R27, RZ, RZ, R5, P0 ;  /* 0x000000ffff1b7224 */ /* 0x002fd000000e0605 */
.L_x_138:
[----:B------:R0:W5:Y:S01]  /*0360*/  LDG.E.64 R4, desc[UR36][R26.64+-0x4000] ;  /* 0xffc000241a047981 */ /* 0x000162000c1e1b00 */
[----:B------:R-:W-:Y:S01]  /*0370*/  MOV R20, 0x3a0 ;  /* 0x000003a000147802 */ /* 0x000fe20000000f00 */
[----:B------:R-:W-:-:S07]  /*0380*/  IMAD.MOV.U32 R21, RZ, RZ, 0x0 ;  /* 0x00000000ff157424 */ /* 0x000fce00078e00ff */
[----:B0----5:R-:W-:Y:S05]  /*0390*/  CALL.REL.NOINC R24 `(_ZN3cub18CUB_300001_SM_10006detail6reduce28DeviceReduceSingleTileKernelINS2_10policy_hubIbyN4cuda3std3__410logical_orIbEEE10Policy1000EN6thrust24THRUST_300001_SM_1000_NS6detail15normal_iteratorINSD_10device_ptrIyEEEEPbyS9_bbPFbyEEEvT0_T1_T2_T3_T4_T6_) ;  /* 0xfffffffc18187344 */ /* 0x021fea0003c3ffff */
[----:B------:R-:W2:Y:S01]  /*03a0*/  LDG.E.64 R6, desc[UR36][R26.64+-0x3800] ;  /* 0xffc800241a067981 */ /* 0x000ea2000c1e1b00 */
[----:B------:R-:W-:Y:S02]  /*03b0*/  ISETP.NE.AND P6, PT, R22, RZ, PT ;  /* 0x000000ff1600720c */ /* 0x000fe40003fc5270 */
[----:B------:R-:W-:-:S04]  /*03c0*/  LOP3.LUT P0, RZ, R4, 0xff, RZ, 0xc0, !PT ;  /* 0x000000ff04ff7812 */ /* 0x000fc8000780c0ff */
[----:B------:R-:W-:Y:S01]  /*03d0*/  PLOP3.LUT P0, PT, P6, P0, PT, 0xf8, 0x8f ;  /* 0x00000000008f781c */ /* 0x000fe20003701f70 */
[----:B------:R-:W-:Y:S01]  /*03e0*/  IMAD.MOV.U32 R21, RZ, RZ, 0x0 ;  /* 0x00000000ff157424 */ /* 0x000fe200078e00ff */
[----:B------:R-:W-:Y:S02]  /*03f0*/  MOV R20, 0x440 ;  /* 0x0000044000147802 */ /* 0x000fe40000000f00 */
[----:B------:R-:W-:Y:S01]  /*0400*/  P2R R22, PR, RZ, 0x1 ;  /* 0x00000001ff167803 */ /* 0x000fe20000000000 */
[----:B--2---:R-:W-:Y:S02]  /*0410*/  IMAD.MOV.U32 R5, RZ, RZ, R7 ;  /* 0x000000ffff057224 */ /* 0x004fe400078e0007 */
[----:B------:R-:W-:-:S07]  /*0420*/  IMAD.MOV.U32 R4, RZ, RZ, R6 ;  /* 0x000000ffff047224 */ /* 0x000fce00078e0006 */
[----:B------:R-:W-:Y:S05]  /*0430*/  CALL.REL.NOINC R24 `(_ZN3cub18CUB_300001_SM_10006detail6reduce28DeviceReduceSingleTileKernelINS2_10policy_hubIbyN4cuda3std3__410logical_orIbEEE10Policy1000EN6thrust24THRUST_300001_SM_1000_NS6detail15normal_iteratorINSD_10device_ptrIyEEEEPbyS9_bbPFbyEEEvT0_T1_T2_T3_T4_T6_) ;  /* 0xfffffff818f07344 */ /* 0x000fea0003c3ffff */
        /* <DEDUP_REMOVED lines=150> */
.L_x_137:
[----:B------:R-:W-:Y:S05]  /*0da0*/  BSYNC.RECONVERGENT B6 ;  /* 0x0000000000067941 */ /* 0x000fea0003800200 */
.L_x_136:
[----:B------:R-:W-:Y:S01]  /*0db0*/  ISETP.NE.AND P0, PT, R16, RZ, PT ;  /* 0x000000ff1000720c */ /* 0x000fe20003f05270 */
[----:B------:R-:W-:-:S12]  /*0dc0*/  BSSY.RECONVERGENT B7, `(.L_x_139) ;  /* 0x00000a8000077945 */ /* 0x000fd80003800200 */
[----:B------:R-:W-:Y:S05]  /*0dd0*/  @!P0 BRA `(.L_x_140) ;  /* 0x0000000800988947 */ /* 0x000fea0003800000 */
[----:B------:R-:W-:Y:S01]  /*0de0*/  ISETP.GE.U32.AND P0, PT, R16, 0x8, PT ;  /* 0x000000081000780c */ /* 0x000fe20003f06070 */
[----:B------:R-:W-:Y:S01]  /*0df0*/  BSSY.RECONVERGENT B6, `(.L_x_141) ;  /* 0x000005c000067945 */ /* 0x000fe20003800200 */
[----:B------:R-:W-:-:S11]  /*0e00*/  LOP3.LUT R16, R17, 0x7, RZ, 0xc0, !PT ;  /* 0x0000000711107812 */ /* 0x000fd600078ec0ff */
[----:B------:R-:W-:Y:S05]  /*0e10*/  @!P0 BRA `(.L_x_142) ;  /* 0x0000000400648947 */ /* 0x000fea0003800000 */
[----:B------:R-:W0:Y:S08]  /*0e20*/  LDC.64 R24, c[0x0][0x380] ;  /* 0x0000e000ff187b82 */ /* 0x000e300000000a00 */
[----:B------:R-:W1:Y:S01]  /*0e30*/  LDC.64 R6, c[0x0][0x3a0] ;  /* 0x0000e800ff067b82 */ /* 0x000e620000000a00 */
[----:B0-----:R-:W-:-:S05]  /*0e40*/  IMAD.WIDE R24, R19, 0x8, R24 ;  /* 0x0000000813187825 */ /* 0x001fca00078e0218 */
[----:B------:R0:W5:Y:S01]  /*0e50*/  LDG.E.64 R4, desc[UR36][R24.64] ;  /* 0x0000002418047981 */ /* 0x000162000c1e1b00 */
[----:B------:R-:W-:Y:S01]  /*0e60*/  MOV R20, 0xe90 ;  /* 0x00000e9000147802 */ /* 0x000fe20000000f00 */
[----:B------:R-:W-:-:S07]  /*0e70*/  IMAD.MOV.U32 R21, RZ, RZ, 0x0 ;  /* 0x00000000ff157424 */ /* 0x000fce00078e00ff */
[----:B01---5:R-:W-:Y:S05]  /*0e80*/  CALL.REL.NOINC R6 `(_ZN3cub18CUB_300001_SM_10006detail6reduce28DeviceReduceSingleTileKernelINS2_10policy_hubIbyN4cuda3std3__410logical_orIbEEE10Policy1000EN6thrust24THRUST_300001_SM_1000_NS6detail15normal_iteratorINSD_10device_ptrIyEEEEPbyS9_bbPFbyEEEvT0_T1_T2_T3_T4_T6_) ;  /* 0xfffffff0065c7344 */ /* 0x023fea0003c3ffff */
        /* <DEDUP_REMOVED lines=10> */
[----:B------:R-:W-:Y:S05]  /*0f30*/  CALL.REL.NOINC R6 `(_ZN3cub18CUB_300001_SM_10006detail6reduce28DeviceReduceSingleTileKernelINS2_10policy_hubIbyN4cuda3std3__410logical_orIbEEE10Policy1000EN6thrust24THRUST_300001_SM_1000_NS6detail15normal_iteratorINSD_10device_ptrIyEEEEPbyS9_bbPFbyEEEvT0_T1_T2_T3_T4_T6_) ;  /* 0xfffffff006307344 */ /* 0x000fea0003c3ffff */
        /* <DEDUP_REMOVED lines=66> */
[----:B------:R-:W-:Y:S01]  /*1360*/  ISETP.NE.AND P6, PT, R18, RZ, PT ;  /* 0x000000ff1200720c */ /* 0x000fe20003fc5270 */
[----:B------:R-:W-:Y:S01]  /*1370*/  VIADD R19, R19, 0x800 ;  /* 0x0000080013137836 */ /* 0x000fe20000000000 */
[----:B------:R-:W-:-:S04]  /*1380*/  LOP3.LUT P0, RZ, R4, 0xff, RZ, 0xc0, !PT ;  /* 0x000000ff04ff7812 */ /* 0x000fc8000780c0ff */
[----:B------:R-:W-:-:S04]  /*1390*/  PLOP3.LUT P0, PT, P6, P0, PT, 0xf8, 0x8f ;  /* 0x00000000008f781c */ /* 0x000fc80003701f70 */
[----:B------:R-:W-:-:S09]  /*13a0*/  P2R R22, PR, RZ, 0x1 ;  /* 0x00000001ff167803 */ /* 0x000fd20000000000 */
.L_x_142:
[----:B------:R-:W-:Y:S05]  /*13b0*/  BSYNC.RECONVERGENT B6 ;  /* 0x0000000000067941 */ /* 0x000fea0003800200 */
.L_x_141:
[----:B------:R-:W-:-:S13]  /*13c0*/  ISETP.NE.AND P0, PT, R16, RZ, PT ;  /* 0x000000ff1000720c */ /* 0x000fda0003f05270 */
        /* <DEDUP_REMOVED lines=50> */
.L_x_144:
[----:B------:R-:W-:Y:S05]  /*16f0*/  BSYNC.RECONVERGENT B6 ;  /* 0x0000000000067941 */ /* 0x000fea0003800200 */
.L_x_143:
[----:B------:R-:W-:-:S13]  /*1700*/  ISETP.NE.AND P0, PT, R17, RZ, PT ;  /* 0x000000ff1100720c */ /* 0x000fda0003f05270 */
[----:B------:R-:W-:Y:S05]  /*1710*/  @!P0 BRA `(.L_x_140) ;  /* 0x0000000000488947 */ /* 0x000fea0003800000 */
[----:B------:R-:W0:Y:S01]  /*1720*/  LDC.64 R24, c[0x0][0x3a0] ;  /* 0x0000e800ff187b82 */ /* 0x000e220000000a00 */
[----:B------:R-:W-:-:S07]  /*1730*/  IMAD.MOV R17, RZ, RZ, -R17 ;  /* 0x000000ffff117224 */ /* 0x000fce00078e0a11 */
[----:B------:R-:W1:Y:S02]  /*1740*/  LDC.64 R26, c[0x0][0x380] ;  /* 0x0000e000ff1a7b82 */ /* 0x000e640000000a00 */
.L_x_145:
[----:B-1----:R-:W-:-:S05]  /*1750*/  IMAD.WIDE R6, R19, 0x8, R26 ;  /* 0x0000000813067825 */ /* 0x002fca00078e021a */
[----:B------:R1:W5:Y:S01]  /*1760*/  LDG.E.64 R4, desc[UR36][R6.64] ;  /* 0x0000002406047981 */ /* 0x000362000c1e1b00 */
[----:B------:R-:W-:Y:S01]  /*1770*/  VIADD R17, R17, 0x1 ;  /* 0x0000000111117836 */ /* 0x000fe20000000000 */
[----:B------:R-:W-:Y:S01]  /*1780*/  MOV R20, 0x17d0 ;  /* 0x000017d000147802 */ /* 0x000fe20000000f00 */
[----:B------:R-:W-:-:S03]  /*1790*/  IMAD.MOV.U32 R21, RZ, RZ, 0x0 ;  /* 0x00000000ff157424 */ /* 0x000fc600078e00ff */
[----:B------:R-:W-:-:S04]  /*17a0*/  ISETP.NE.AND P0, PT, R17, RZ, PT ;  /* 0x000000ff1100720c */ /* 0x000fc80003f05270 */
[----:B------:R-:W-:-:S09]  /*17b0*/  P2R R0, PR, RZ, 0x1 ;  /* 0x00000001ff007803 */ /* 0x000fd20000000000 */
[----:B01---5:R-:W-:Y:S05]  /*17c0*/  CALL.REL.NOINC R24 `(_ZN3cub18CUB_300001_SM_10006detail6reduce28DeviceReduceSingleTileKernelINS2_10policy_hubIbyN4cuda3std3__410logical_orIbEEE10Policy1000EN6thrust24THRUST_300001_SM_1000_NS6detail15normal_iteratorINSD_10device_ptrIyEEEEPbyS9_bbPFbyEEEvT0_T1_T2_T3_T4_T6_) ;  /* 0xffffffe8180c7344 */ /* 0x023fea0003c3ffff */
[----:B------:R-:W-:Y:S01]  /*17d0*/  ISETP.NE.AND P6, PT, R17, RZ, PT ;  /* 0x000000ff1100720c */ /* 0x000fe20003fc5270 */
[----:B------:R-:W-:Y:S01]  /*17e0*/  VIADD R19, R19, 0x100 ;  /* 0x0000010013137836 */ /* 0x000fe20000000000 */
[----:B------:R-:W-:Y:S02]  /*17f0*/  ISETP.NE.AND P5, PT, R22, RZ, PT ;  /* 0x000000ff1600720c */ /* 0x000fe40003fa5270 */
[----:B------:R-:W-:-:S04]  /*1800*/  LOP3.LUT P0, RZ, R4, 0xff, RZ, 0xc0, !PT ;  /* 0x000000ff04ff7812 */ /* 0x000fc8000780c0ff */
[----:B------:R-:W-:-:S04]  /*1810*/  PLOP3.LUT P5, PT, P5, P0, PT, 0xf8, 0x8f ;  /* 0x00000000008f781c */ /* 0x000fc80002fa1f70 */
[----:B------:R-:W-:Y:S01]  /*1820*/  P2R R22, PR, RZ, 0x20 ;  /* 0x00000020ff167803 */ /* 0x000fe20000000000 */
[----:B------:R-:W-:Y:S08]  /*1830*/  @P6 BRA `(.L_x_145) ;  /* 0xfffffffc00c46947 */ /* 0x000ff0000383ffff */
.L_x_140:
[----:B------:R-:W-:Y:S05]  /*1840*/  BSYNC.RECONVERGENT B7 ;  /* 0x0000000000077941 */ /* 0x000fea0003800200 */
.L_x_139:
[----:B------:R-:W-:-:S04]  /*1850*/  ISETP.NE.AND P0, PT, R22, RZ, PT ;  /* 0x000000ff1600720c */ /* 0x000fc80003f05270 */
[----:B------:R-:W-:-:S09]  /*1860*/  SEL R4, RZ, 0x1, !P0 ;  /* 0x00000001ff047807 */ /* 0x000fd20004000000 */
.L_x_135:
[----:B------:R-:W-:Y:S05]  /*1870*/  BSYNC.RECONVERGENT B8 ;  /* 0x0000000000087941 */ /* 0x000fea0003800200 */
.L_x_134:
[----:B------:R-:W0:Y:S02]  /*1880*/  LDC.64 R16, c[0x0][0x390] ;  /* 0x0000e400ff107b82 */ /* 0x000e240000000a00 */
[----:B0-----:R-:W-:-:S04]  /*1890*/  ISETP.GE.U32.AND P0, PT, R16, 0x100, PT ;  /* 0x000001001000780c */ /* 0x001fc80003f06070 */
[----:B------:R-:W-:-:S13]  /*18a0*/  ISETP.GE.U32.AND.EX P0, PT, R17, RZ, PT, P0 ;  /* 0x000000ff1100720c */ /* 0x000fda0003f06100 */
        /* <DEDUP_REMOVED lines=38> */
.L_x_172:
        /* <DEDUP_REMOVED lines=12> */
.L_x_148:
        /* <DEDUP_REMOVED lines=21> */
.L_x_146:
[----:B------:R-:W0:Y:S01]  /*1d20*/  S2R R10, SR_LANEID ;  /* 0x00000000000a7919 */ /* 0x000e220000000000 */
[----:B------:R-:W-:Y:S01]  /*1d30*/  LOP3.LUT R0, R2, 0x3e0, RZ, 0xc0, !PT ;  /* 0x000003e002007812 */ /* 0x000fe200078ec0ff */
[----:B------:R-:W-:Y:S01]  /*1d40*/  UMOV UR4, 0xffffffff ;  /* 0xffffffff00047882 */ /* 0x000fe20000000000 */
[----:B------:R-:W-:Y:S02]  /*1d50*/  LOP3.LUT R13, R4, 0xff, RZ, 0xc0, !PT ;  /* 0x000000ff040d7812 */ /* 0x000fe400078ec0ff */
[----:B------:R-:W-:Y:S01]  /*1d60*/  LOP3.LUT R5, RZ, R0, RZ, 0x33, !PT ;  /* 0x00000000ff057212 */ /* 0x000fe200078e33ff */
[----:B------:R-:W-:-:S04]  /*1d70*/  VIADD R3, R0, 0x20 ;  /* 0x0000002000037836 */ /* 0x000fc80000000000 */
[----:B------:R-:W-:Y:S01]  /*1d80*/  IMAD.IADD R5, R5, 0x1, R16 ;  /* 0x0000000105057824 */ /* 0x000fe200078e0210 */
[----:B------:R-:W-:-:S04]  /*1d90*/  ISETP.GT.U32.AND P0, PT, R3, R16, PT ;  /* 0x000000100300720c */ /* 0x000fc80003f04070 */
[----:B------:R-:W-:Y:S01]  /*1da0*/  SEL R11, R5, 0x1f, P0 ;  /* 0x0000001f050b7807 */ /* 0x000fe20000000000 */
[----:B------:R-:W-:Y:S08]  /*1db0*/  BRA.DIV UR4, `(.L_x_150) ;  /* 0x0000004a04747947 */ /* 0x000ff0000b800000 */
        /* <DEDUP_REMOVED lines=36> */
.L_x_178:
        /* <DEDUP_REMOVED lines=10> */
[----:B------:R-:W-:Y:S02]  /*20a0*/  ISETP.GE.U32.AND P0, PT, R16, 0x21, PT ;  /* 0x000000211000780c */ /* 0x000fe40003f06070 */
[----:B------:R-:W-:Y:S02]  /*20b0*/  @!P1 PRMT R4, R0, 0x7610, R4 ;  /* 0x0000761000049816 */ /* 0x000fe40000000004 */
[----:B------:R-:W-:-:S04]  /*20c0*/  ISETP.GE.U32.AND.EX P0, PT, R17, RZ, PT, P0 ;  /* 0x000000ff1100720c */ /* 0x000fc80003f06100 */
[----:B------:R-:W-:Y:S02]  /*20d0*/  ISETP.NE.OR P0, PT, R2, RZ, !P0 ;  /* 0x000000ff0200720c */ /* 0x000fe40004705670 */
[----:B--2---:R-:W-:-:S04]  /*20e0*/  @!P2 LEA R3, R6, R3, 0x18 ;  /* 0x000000030603a211 */ /* 0x004fc800078ec0ff */
[----:B------:R-:W-:-:S05]  /*20f0*/  @!P2 LEA.HI R3, R2, R3, RZ, 0x1b ;  /* 0x000000030203a211 */ /* 0x000fca00078fd8ff */
[----:B------:R2:W-:Y:S01]  /*2100*/  @!P2 STS.U8 [R3+0x8], R4 ;  /* 0x000008040300a388 */ /* 0x0005e20000000000 */
[----:B------:R-:W-:Y:S06]  /*2110*/  BAR.SYNC.DEFER_BLOCKING 0x0 ;  /* 0x0000000000007b1d */ /* 0x000fec0000010000 */
[----:B------:R-:W-:Y:S05]  /*2120*/  @P0 BRA `(.L_x_149) ;  /* 0x0000004000980947 */ /* 0x000fea0003800000 */
[----:B------:R-:W1:Y:S01]  /*2130*/  S2UR UR5, SR_CgaCtaId ;  /* 0x00000000000579c3 */ /* 0x000e620000008800 */
[----:B------:R-:W-:Y:S01]  /*2140*/  UMOV UR4, 0x400 ;  /* 0x0000040000047882 */ /* 0x000fe20000000000 */
[----:B------:R-:W-:-:S04]  /*2150*/  ISETP.GE.U32.AND P0, PT, R16, 0x41, PT ;  /* 0x000000411000780c */ /* 0x000fc80003f06070 */
[----:B------:R-:W-:Y:S01]  /*2160*/  ISETP.GE.U32.AND.EX P0, PT, R17, RZ, PT, P0 ;  /* 0x000000ff1100720c */ /* 0x000fe20003f06100 */
[----:B-1----:R-:W-:-:S09]  /*2170*/  ULEA UR4, UR5, UR4, 0x18 ;  /* 0x0000000405047291 */ /* 0x002fd2000f8ec0ff */
[----:B--2---:R-:W1:Y:S02]  /*2180*/  LDS.U8 R3, [UR4+0x9] ;  /* 0x00000904ff037984 */ /* 0x004e640008000000 */
[----:B-1----:R-:W-:-:S04]  /*2190*/  LOP3.LUT P1, RZ, R4, 0xff, R3, 0xc8, !PT ;  /* 0x000000ff04ff7812 */ /* 0x002fc8000782c803 */
[----:B------:R-:W-:Y:S01]  /*21a0*/  SEL R4, RZ, 0x1, !P1 ;  /* 0x00000001ff047807 */ /* 0x000fe20004800000 */
[----:B------:R-:W-:Y:S08]  /*21b0*/  @!P0 BRA `(.L_x_149) ;  /* 0x0000004000748947 */ /* 0x000ff00003800000 */
[----:B------:R-:W1:Y:S01]  /*21c0*/  LDS.U8 R0, [UR4+0xa] ;  /* 0x00000a04ff007984 */ /* 0x000e620008000000 */
[----:B------:R-:W-:-:S04]  /*21d0*/  ISETP.GE.U32.AND P0, PT, R16, 0x61, PT ;  /* 0x000000611000780c */ /* 0x000fc80003f06070 */
[----:B------:R-:W-:Y:S02]  /*21e0*/  ISETP.GE.U32.AND.EX P0, PT, R17, RZ, PT, P0 ;  /* 0x000000ff1100720c */ /* 0x000fe40003f06100 */
[----:B-1----:R-:W-:-:S04]  /*21f0*/  ISETP.NE.OR P1, PT, R0, RZ, P1 ;  /* 0x000000ff0000720c */ /* 0x002fc80000f25670 */
[----:B------:R-:W-:-:S07]  /*2200*/  SEL R4, RZ, 0x1, !P1 ;  /* 0x00000001ff047807 */ /* 0x000fce0004800000 */
[----:B------:R-:W-:Y:S05]  /*2210*/  @!P0 BRA `(.L_x_149) ;  /* 0x00000040005c8947 */ /* 0x000fea0003800000 */
        /* <DEDUP_REMOVED lines=24> */
[----:B------:R-:W1:Y:S02]  /*23a0*/  LDS.U8 R0, [UR4+0xf] ;  /* 0x00000f04ff007984 */ /* 0x000e640008000000 */
[----:B-1----:R-:W-:-:S04]  /*23b0*/  ISETP.NE.OR P0, PT, R0, RZ, P1 ;  /* 0x000000ff0000720c */ /* 0x002fc80000f05670 */
[----:B------:R-:W-:Y:S01]  /*23c0*/  SEL R4, RZ, 0x1, !P0 ;  /* 0x00000001ff047807 */ /* 0x000fe20004000000 */
[----:B------:R-:W-:Y:S08]  /*23d0*/  BRA `(.L_x_149) ;  /* 0x0000003c00ec7947 */ /* 0x000ff00003800000 */
.L_x_131:
[----:B------:R-:W0:Y:S01]  /*23e0*/  S2R R2, SR_TID.X ;  /* 0x0000000000027919 */ /* 0x000e220000002100 */
[----:B------:R-:W0:Y:S08]  /*23f0*/  LDC.64 R86, c[0x0][0x380] ;  /* 0x0000e000ff567b82 */ /* 0x000e300000000a00 */
[----:B------:R-:W1:Y:S01]  /*2400*/  LDC.64 R6, c[0x0][0x3a0] ;  /* 0x0000e800ff067b82 */ /* 0x000e620000000a00 */
[----:B0-----:R-:W-:-:S05]  /*2410*/  IMAD.WIDE.U32 R86, R2, 0x8, R86 ;  /* 0x0000000802567825 */ /* 0x001fca00078e0056 */
[----:B------:R0:W5:Y:S01]  /*2420*/  LDG.E.64 R4, desc[UR36][R86.64] ;  /* 0x0000002456047981 */ /* 0x000162000c1e1b00 */
[----:B------:R-:W-:Y:S01]  /*2430*/  MOV R20, 0x2460 ;  /* 0x0000246000147802 */ /* 0x000fe20000000f00 */
[----:B------:R-:W-:-:S07]  /*2440*/  IMAD.MOV.U32 R21, RZ, RZ, 0x0 ;  /* 0x00000000ff157424 */ /* 0x000fce00078e00ff */
[----:B01---5:R-:W-:Y:S05]  /*2450*/  CALL.REL.NOINC R6 `(_ZN3cub18CUB_300001_SM_10006detail6reduce28DeviceReduceSingleTileKernelINS2_10policy_hubIbyN4cuda3std3__410logical_orIbEEE10Policy1000EN6thrust24THRUST_300001_SM_1000_NS6detail15normal_iteratorINSD_10device_ptrIyEEEEPbyS9_bbPFbyEEEvT0_T1_T2_T3_T4_T6_) ;  /* 0xffffffd806e87344 */ /* 0x023fea0003c3ffff */
[----:B------:R-:W2:Y:S01]  /*2460*/  LDG.E.64 R8, desc[UR36][R86.64+0x800] ;  /* 0x0008002456087981 */ /* 0x000ea2000c1e1b00 */
[----:B------:R-:W0:Y:S01]  /*2470*/  LDC.64 R6, c[0x0][0x3a0] ;  /* 0x0000e800ff067b82 */ /* 0x000e220000000a00 */
[----:B------:R-:W-:Y:S01]  /*2480*/  IMAD.MOV.U32 R68, RZ, RZ, R4 ;  /* 0x000000ffff447224 */ /* 0x000fe200078e0004 */
[----:B------:R-:W-:Y:S01]  /*2490*/  MOV R20, 0x24e0 ;  /* 0x000024e000147802 */ /* 0x000fe20000000f00 */
[----:B------:R-:W-:Y:S02]  /*24a0*/  IMAD.MOV.U32 R21, RZ, RZ, 0x0 ;  /* 0x00000000ff157424 */ /* 0x000fe400078e00ff */
[----:B--2---:R-:W-:Y:S02]  /*24b0*/  IMAD.MOV.U32 R5, RZ, RZ, R9 ;  /* 0x000000ffff057224 */ /* 0x004fe400078e0009 */
[----:B0-----:R-:W-:-:S07]  /*24c0*/  IMAD.MOV.U32 R4, RZ, RZ, R8 ;  /* 0x000000ffff047224 */ /* 0x001fce00078e0008 */
[----:B------:R-:W-:Y:S05]  /*24d0*/  CALL.REL.NOINC R6 `(_ZN3cub18CUB_300001_SM_10006detail6reduce28DeviceReduceSingleTileKernelINS2_10policy_hubIbyN4cuda3std3__410logical_orIbEEE10Policy1000EN6thrust24THRUST_300001_SM_1000_NS6detail15normal_iteratorINSD_10device_ptrIyEEEEPbyS9_bbPFbyEEEvT0_T1_T2_T3_T4_T6_) ;  /* 0xffffffd806c87344 */ /* 0x000fea0003c3ffff */
        /* <DEDUP_REMOVED lines=240> */
[----:B------:R-:W-:Y:S01]  /*33e0*/  LOP3.LUT R0, R62, R68, R63, 0xfe, !PT ;  /* 0x000000443e007212 */ /* 0x000fe200078efe3f */
[----:B------:R-:W0:Y:S01]  /*33f0*/  LDCU.64 UR4, c[0x0][0x390] ;  /* 0x00007200ff0477ac */ /* 0x000e220008000a00 */
[----:B------:R-:W-:Y:S02]  /*3400*/  BSSY.RECONVERGENT B8, `(.L_x_151) ;  /* 0x00002b3000087945 */ /* 0x000fe40003800200 */
[----:B------:R-:W-:-:S04]  /*3410*/  LOP3.LUT R0, R60, R0, R61, 0xfe, !PT ;  /* 0x000000003c007212 */ /* 0x000fc800078efe3d */
[----:B------:R-:W-:-:S04]  /*3420*/  LOP3.LUT R0, R54, R0, R55, 0xfe, !PT ;  /* 0x0000000036007212 */ /* 0x000fc800078efe37 */
[----:B------:R-:W-:-:S04]  /*3430*/  LOP3.LUT R0, R52, R0, R53, 0xfe, !PT ;  /* 0x0000000034007212 */ /* 0x000fc800078efe35 */
[----:B------:R-:W-:Y:S01]  /*3440*/  LOP3.LUT R0, R46, R0, R47, 0xfe, !PT ;  /* 0x000000002e007212 */ /* 0x000fe200078efe2f */
[----:B0-----:R-:W-:-:S03]  /*3450*/  IMAD.U32 R5, RZ, RZ, UR4 ;  /* 0x00000004ff057e24 */ /* 0x001fc6000f8e00ff */
[----:B------:R-:W-:Y:S01]  /*3460*/  LOP3.LUT R0, R44, R0, R45, 0xfe, !PT ;  /* 0x000000002c007212 */ /* 0x000fe200078efe2d */
[----:B------:R-:W-:-:S03]  /*3470*/  IMAD.U32 R6, RZ, RZ, UR5 ;  /* 0x00000005ff067e24 */ /* 0x000fc6000f8e00ff */
        /* <DEDUP_REMOVED lines=8> */
[----:B------:R-:W-:Y:S01]  /*3500*/  IMAD.MOV.U32 R18, RZ, RZ, 0x2000 ;  /* 0x00002000ff127424 */ /* 0x000fe200078e00ff */
[----:B------:R-:W-:Y:S02]  /*3510*/  IADD3 R17, P0, PT, R5, -0x2000, RZ ;  /* 0xffffe00005117810 */ /* 0x000fe40007f1e0ff */
[----:B------:R-:W-:Y:S01]  /*3520*/  LOP3.LUT R3, R16, R0, R19, 0xfe, !PT ;  /* 0x0000000010037212 */ /* 0x000fe200078efe13 */
[----:B------:R-:W-:Y:S01]  /*3530*/  IMAD.MOV.U32 R19, RZ, RZ, RZ ;  /* 0x000000ffff137224 */ /* 0x000fe200078e00ff */
[----:B------:R-:W-:Y:S02]  /*3540*/  ISETP.GE.U32.AND P1, PT, R17, 0x2000, PT ;  /* 0x000020001100780c */ /* 0x000fe40003f26070 */
[----:B------:R-:W-:Y:S02]  /*3550*/  IADD3.X R16, PT, PT, R6, -0x1, RZ, P0, !PT ;  /* 0xffffffff06107810 */ /* 0x000fe400007fe4ff */
[----:B------:R-:W-:-:S02]  /*3560*/  LOP3.LUT P0, RZ, R3, 0xff, R4, 0xc8, !PT ;  /* 0x000000ff03ff7812 */ /* 0x000fc4000780c804 */
[----:B------:R-:W-:Y:S02]  /*3570*/  ISETP.GE.U32.AND.EX P1, PT, R16, RZ, PT, P1 ;  /* 0x000000ff1000720c */ /* 0x000fe40003f26110 */
[----:B------:R-:W-:-:S11]  /*3580*/  SEL R4, RZ, 0x1, !P0 ;  /* 0x00000001ff047807 */ /* 0x000fd60004000000 */
[----:B------:R-:W-:Y:S05]  /*3590*/  @!P1 BRA `(.L_x_152) ;  /* 0x00000010008c9947 */ /* 0x000fea0003800000 */
[----:B------:R-:W0:Y:S01]  /*35a0*/  LDC.64 R84, c[0x0][0x3a0] ;  /* 0x0000e800ff547b82 */ /* 0x000e220000000a00 */
[----:B------:R-:W-:Y:S01]  /*35b0*/  P2R R78, PR, RZ, 0x1 ;  /* 0x00000001ff4e7803 */ /* 0x000fe20000000000 */
[----:B------:R-:W-:Y:S02]  /*35c0*/  IMAD.MOV.U32 R18, RZ, RZ, 0x2000 ;  /* 0x00002000ff127424 */ /* 0x000fe400078e00ff */
[----:B------:R-:W-:-:S07]  /*35d0*/  IMAD.MOV.U32 R19, RZ, RZ, RZ ;  /* 0x000000ffff137224 */ /* 0x000fce00078e00ff */
.L_x_154:
[----:B------:R-:W-:-:S04]  /*35e0*/  LEA R92, P0, R18, R86, 0x3 ;  /* 0x00000056125c7211 */ /* 0x000fc800078018ff */
[----:B------:R-:W-:-:S05]  /*35f0*/  LEA.HI.X R93, R18, R87, R19, 0x3, P0 ;  /* 0x00000057125d7211 */ /* 0x000fca00000f1c13 */
[----:B------:R1:W5:Y:S01]  /*3600*/  LDG.E.64 R4, desc[UR36][R92.64] ;  /* 0x000000245c047981 */ /* 0x000362000c1e1b00 */
[----:B------:R-:W-:Y:S01]  /*3610*/  MOV R20, 0x3640 ;  /* 0x0000364000147802 */ /* 0x000fe20000000f00 */
[----:B------:R-:W-:-:S07]  /*3620*/  IMAD.MOV.U32 R21, RZ, RZ, 0x0 ;  /* 0x00000000ff157424 */ /* 0x000fce00078e00ff */
[----:B01---5:R-:W-:Y:S05]  /*3630*/  CALL.REL.NOINC R84 `(_ZN3cub18CUB_300001_SM_10006detail6reduce28DeviceReduceSingleTileKernelINS2_10policy_hubIbyN4cuda3std3__410logical_orIbEEE10Policy1000EN6thrust24THRUST_300001_SM_1000_NS6detail15normal_iteratorINSD_10device_ptrIyEEEEPbyS9_bbPFbyEEEvT0_T1_T2_T3_T4_T6_) ;  /* 0xffffffc854707344 */ /* 0x023fea0003c3ffff */
[----:B------:R-:W2:Y:S01]  /*3640*/  LDG.E.64 R6, desc[UR36][R92.64+0x800] ;  /* 0x000800245c067981 */ /* 0x000ea2000c1e1b00 */
[----:B------:R-:W-:Y:S01]  /*3650*/  IMAD.MOV.U32 R76, RZ, RZ, R4 ;  /* 0x000000ffff4c7224 */ /* 0x000fe200078e0004 */
[----:B------:R-:W-:Y:S01]  /*3660*/  MOV R20, 0x36b0 ;  /* 0x000036b000147802 */ /* 0x000fe20000000f00 */
[----:B------:R-:W-:Y:S02]  /*3670*/  IMAD.MOV.U32 R21, RZ, RZ, 0x0 ;  /* 0x00000000ff157424 */ /* 0x000fe400078e00ff */
[----:B--2---:R-:W-:Y:S02]  /*3680*/  IMAD.MOV.U32 R5, RZ, RZ, R7 ;  /* 0x000000ffff057224 */ /* 0x004fe400078e0007 */
[----:B------:R-:W-:-:S07]  /*3690*/  IMAD.MOV.U32 R4, RZ, RZ, R6 ;  /* 0x000000ffff047224 */ /* 0x000fce00078e0006 */
[----:B------:R-:W-:Y:S05]  /*36a0*/  CALL.REL.NOINC R84 `(_ZN3cub18CUB_300001_SM_10006detail6reduce28DeviceReduceSingleTileKernelINS2_10policy_hubIbyN4cuda3std3__410logical_orIbEEE10Policy1000EN6thrust24THRUST_300001_SM_1000_NS6detail15normal_iteratorINSD_10device_ptrIyEEEEPbyS9_bbPFbyEEEvT0_T1_T2_T3_T4_T6_) ;  /* 0xffffffc854547344 */ /* 0x000fea0003c3ffff */
        /* <DEDUP_REMOVED lines=210> */
[----:B------:R-:W-:Y:S01]  /*43d0*/  ISETP.NE.AND P6, PT, R78, RZ, PT ;  /* 0x000000ff4e00720c */ /* 0x000fe20003fc5270 */
[----:B------:R-:W0:Y:S01]  /*43e0*/  LDCU.64 UR4, c[0x0][0x390] ;  /* 0x00007200ff0477ac */ /* 0x000e220008000a00 */
[----:B------:R-:W-:Y:S02]  /*43f0*/  LOP3.LUT P3, RZ, R71, 0xff, RZ, 0xc0, !PT ;  /* 0x000000ff47ff7812 */ /* 0x000fe4000786c0ff */
[----:B------:R-:W-:Y:S02]  /*4400*/  LOP3.LUT P2, RZ, R76, 0xff, RZ, 0xc0, !PT ;  /* 0x000000ff4cff7812 */ /* 0x000fe4000784c0ff */
[----:B------:R-:W-:Y:S02]  /*4410*/  LOP3.LUT P0, RZ, R70, 0xff, RZ, 0xc0, !PT ;  /* 0x000000ff46ff7812 */ /* 0x000fe4000780c0ff */
[----:B------:R-:W-:Y:S02]  /*4420*/  LOP3.LUT P1, RZ, R69, 0xff, RZ, 0xc0, !PT ;  /* 0x000000ff45ff7812 */ /* 0x000fe4000782c0ff */
[----:B------:R-:W-:-:S02]  /*4430*/  PLOP3.LUT P4, PT, P3, P6, P2, 0xfe, 0x0 ;  /* 0x000000000000781c */ /* 0x000fc40001f8df26 */
[----:B------:R-:W-:Y:S02]  /*4440*/  LOP3.LUT P2, RZ, R68, 0xff, RZ, 0xc0, !PT ;  /* 0x000000ff44ff7812 */ /* 0x000fe4000784c0ff */
[----:B------:R-:W-:Y:S02]  /*4450*/  LOP3.LUT P3, RZ, R63, 0xff, RZ, 0xc0, !PT ;  /* 0x000000ff3fff7812 */ /* 0x000fe4000786c0ff */
[----:B------:R-:W-:Y:S02]  /*4460*/  PLOP3.LUT P4, PT, P1, P4, P0, 0xfe, 0x0 ;  /* 0x000000000000781c */ /* 0x000fe40000f89f06 */
[----:B------:R-:W-:Y:S01]  /*4470*/  LOP3.LUT P0, RZ, R62, 0xff, RZ, 0xc0, !PT ;  /* 0x000000ff3eff7812 */ /* 0x000fe2000780c0ff */
[----:B0-----:R-:W-:Y:S01]  /*4480*/  IMAD.U32 R5, RZ, RZ, UR4 ;  /* 0x00000004ff057e24 */ /* 0x001fe2000f8e00ff */
[----:B------:R-:W-:Y:S01]  /*4490*/  LOP3.LUT P1, RZ, R61, 0xff, RZ, 0xc0, !PT ;  /* 0x000000ff3dff7812 */ /* 0x000fe2000782c0ff */
[----:B------:R-:W-:Y:S01]  /*44a0*/  IMAD.U32 R6, RZ, RZ, UR5 ;  /* 0x00000005ff067e24 */ /* 0x000fe2000f8e00ff */
[----:B------:R-:W-:-:S02]  /*44b0*/  PLOP3.LUT P4, PT, P3, P4, P2, 0xfe, 0x0 ;  /* 0x000000000000781c */ /* 0x000fc40001f89f26 */
[----:B------:R-:W-:Y:S02]  /*44c0*/  LOP3.LUT P2, RZ, R60, 0xff, RZ, 0xc0, !PT ;  /* 0x000000ff3cff7812 */ /* 0x000fe4000784c0ff */
[----:B------:R-:W-:Y:S02]  /*44d0*/  LOP3.LUT P3, RZ, R55, 0xff, RZ, 0xc0, !PT ;  /* 0x000000ff37ff7812 */ /* 0x000fe4000786c0ff */
[----:B------:R-:W-:Y:S02]  /*44e0*/  PLOP3.LUT P4, PT, P1, P4, P0, 0xfe, 0x0 ;  /* 0x000000000000781c */ /* 0x000fe40000f89f06 */
[----:B------:R-:W-:Y:S02]  /*44f0*/  LOP3.LUT P0, RZ, R54, 0xff, RZ, 0xc0, !PT ;  /* 0x000000ff36ff7812 */ /* 0x000fe4000780c0ff */
[----:B------:R-:W-:Y:S02]  /*4500*/  LOP3.LUT P1, RZ, R53, 0xff, RZ, 0xc0, !PT ;  /* 0x000000ff35ff7812 */ /* 0x000fe4000782c0ff */
        /* <DEDUP_REMOVED lines=28> */
[----:B------:R-:W-:Y:S02]  /*46d0*/  IADD3 R0, P5, PT, -R18, R5, RZ ;  /* 0x0000000512007210 */ /* 0x000fe40007fbe1ff */
[----:B------:R-:W-:Y:S02]  /*46e0*/  PLOP3.LUT P0, PT, P0, P4, P2, 0xfe, 0x0 ;  /* 0x000000000000781c */ /* 0x000fe40000709f26 */
[----:B------:R-:W-:Y:S01]  /*46f0*/  ISETP.GE.U32.AND P2, PT, R0, 0x2000, PT ;  /* 0x000020000000780c */ /* 0x000fe20003f46070 */
[----:B------:R-:W-:Y:S01]  /*4700*/  IMAD.X R0, R6, 0x1, ~R19, P5 ;  /* 0x0000000106007824 */ /* 0x000fe200028e0e13 */
[----:B------:R-:W-:-:S02]  /*4710*/  LOP3.LUT P1, RZ, R22, 0xff, RZ, 0xc0, !PT ;  /* 0x000000ff16ff7812 */ /* 0x000fc4000782c0ff */
[----:B------:R-:W-:-:S04]  /*4720*/  LOP3.LUT P3, RZ, R4, 0xff, RZ, 0xc0, !PT ;  /* 0x000000ff04ff7812 */ /* 0x000fc8000786c0ff */
[----:B------:R-:W-:Y:S02]  /*4730*/  PLOP3.LUT P0, PT, P3, P0, P1, 0xfe, 0x0 ;  /* 0x000000000000781c */ /* 0x000fe40001f01f16 */
[----:B------:R-:W-:Y:S02]  /*4740*/  ISETP.GE.U32.AND.EX P1, PT, R0, RZ, PT, P2 ;  /* 0x000000ff0000720c */ /* 0x000fe40003f26120 */
[----:B------:R-:W-:-:S11]  /*4750*/  SEL R4, RZ, 0x1, !P0 ;  /* 0x00000001ff047807 */ /* 0x000fd60004000000 */
[----:B------:R-:W-:Y:S05]  /*4760*/  @!P1 BRA `(.L_x_153) ;  /* 0x0000001400f09947 */ /* 0x000fea0003800000 */
[----:B------:R-:W-:Y:S02]  /*4770*/  IADD3 R18, P1, PT, R18, 0x2000, RZ ;  /* 0x0000200012127810 */ /* 0x000fe40007f3e0ff */
[----:B------:R-:W-:-:S03]  /*4780*/  P2R R78, PR, RZ, 0x1 ;  /* 0x00000001ff4e7803 */ /* 0x000fc60000000000 */
[----:B------:R-:W-:Y:S01]  /*4790*/  IMAD.X R19, RZ, RZ, R19, P1 ;  /* 0x000000ffff137224 */ /* 0x000fe200008e0613 */
[----:B------:R-:W-:-:S04]  /*47a0*/  ISETP.GT.U32.AND P1, PT, R18, R17, PT ;  /* 0x000000111200720c */ /* 0x000fc80003f24070 */
[----:B------:R-:W-:-:S13]  /*47b0*/  ISETP.GT.U32.AND.EX P0, PT, R19, R16, PT, P1 ;  /* 0x000000101300720c */ /* 0x000fda0003f04110 */
[----:B------:R-:W-:Y:S05]  /*47c0*/  @!P0 BRA `(.L_x_154) ;  /* 0xffffffec00848947 */ /* 0x000fea000383ffff */
.L_x_152:
[----:B------:R-:W-:Y:S01]  /*47d0*/  IMAD.IADD R3, R5, 0x1, -R18 ;  /* 0x0000000105037824 */ /* 0x000fe200078e0a12 */
[----:B------:R-:W-:-:S04]  /*47e0*/  ISETP.GE.U32.AND P1, PT, R18, R5, PT ;  /* 0x000000051200720c */ /* 0x000fc80003f26070 */
[----:B------:R-:W-:-:S04]  /*47f0*/  ISETP.GE.AND P0, PT, R2, R3, PT ;  /* 0x000000030200720c */ /* 0x000fc80003f06270 */
[----:B------:R-:W-:-:S13]  /*4800*/  ISETP.GE.U32.OR.EX P0, PT, R19, R6, P0, P1 ;  /* 0x000000061300720c */ /* 0x000fda0000706510 */
[----:B------:R-:W-:Y:S05]  /*4810*/  @P0 BRA `(.L_x_153) ;  /* 0x0000001400c40947 */ /* 0x000fea0003800000 */
[----:B------:R-:W-:Y:S01]  /*4820*/  LOP3.LUT R3, RZ, R2, RZ, 0x33, !PT ;  /* 0x00000002ff037212 */ /* 0x000fe200078e33ff */
[----:B------:R-:W-:Y:S01]  /*4830*/  BSSY.RECONVERGENT B6, `(.L_x_155) ;  /* 0x00000b9000067945 */ /* 0x000fe20003800200 */
[----:B------:R-:W-:Y:S01]  /*4840*/  PRMT R0, R4, 0x9910, RZ ;  /* 0x0000991004007816 */ /* 0x000fe200000000ff */
[----:B------:R-:W-:Y:S01]  /*4850*/  IMAD.MOV.U32 R23, RZ, RZ, R2 ;  /* 0x000000ffff177224 */ /* 0x000fe200078e0002 */
[----:B------:R-:W-:Y:S02]  /*4860*/  IADD3 R3, PT, PT, -R18, R5, R3 ;  /* 0x0000000512037210 */ /* 0x000fe40007ffe103 */
[----:B------:R-:W-:Y:S02]  /*4870*/  ISETP.NE.AND P1, PT, R0, RZ, PT ;  /* 0x000000ff0000720c */ /* 0x000fe40003f25270 */
[C---:B------:R-:W-:Y:S02]  /*4880*/  ISETP.GE.U32.AND P0, PT, R3.reuse, 0xf00, PT ;  /* 0x00000f000300780c */ /* 0x040fe40003f06070 */
[----:B------:R-:W-:-:S02]  /*4890*/  LEA.HI R17, R3, 0x1, RZ, 0x18 ;  /* 0x0000000103117811 */ /* 0x000fc400078fc0ff */
[----:B------:R-:W-:Y:S02]  /*48a0*/  P2R R24, PR, RZ, 0x2 ;  /* 0x00000002ff187803 */ /* 0x000fe40000000000 */
[----:B------:R-:W-:-:S07]  /*48b0*/  LOP3.LUT R16, R17, 0xf, RZ, 0xc0, !PT ;  /* 0x0000000f11107812 */ /* 0x000fce00078ec0ff */
[----:B------:R-:W-:Y:S05]  /*48c0*/  @!P0 BRA `(.L_x_156) ;  /* 0x0000000800bc8947 */ /* 0x000fea0003800000 */
[----:B------:R-:W0:Y:S01]  /*48d0*/  LDCU.64 UR4, c[0x0][0x380] ;  /* 0x00007000ff0477ac */ /* 0x000e220008000a00 */
[----:B------:R-:W1:Y:S01]  /*48e0*/  LDC.64 R26, c[0x0][0x3a0] ;  /* 0x0000e800ff1a7b82 */ /* 0x000e620000000a00 */
[----:B------:R-:W-:Y:S01]  /*48f0*/  IADD3 R29, P0, PT, R2, R18, RZ ;  /* 0x00000012021d7210 */ /* 0x000fe20007f1e0ff */
[----:B------:R-:W-:Y:S01]  /*4900*/  IMAD.MOV.U32 R23, RZ, RZ, R2 ;  /* 0x000000ffff177224 */ /* 0x000fe200078e0002 */
[----:B------:R-:W-:-:S03]  /*4910*/  LOP3.LUT R22, R17, 0x1fffff0, RZ, 0xc0, !PT ;  /* 0x01fffff011167812 */ /* 0x000fc600078ec0ff */
[----:B------:R-:W-:Y:S02]  /*4920*/  IMAD.X R0, RZ, RZ, R19, P0 ;  /* 0x000000ffff007224 */ /* 0x000fe400000e0613 */
[----:B------:R-:W-:Y:S01]  /*4930*/  IMAD.MOV R22, RZ, RZ, -R22 ;  /* 0x000000ffff167224 */ /* 0x000fe200078e0a16 */
[----:B0-----:R-:W-:-:S04]  /*4940*/  LEA R28, P1, R29, UR4, 0x3 ;  /* 0x000000041d1c7c11 */ /* 0x001fc8000f8218ff */
[----:B------:R-:W-:Y:S02]  /*4950*/  IADD3 R28, P0, PT, R28, 0x4000, RZ ;  /* 0x000040001c1c7810 */ /* 0x000fe40007f1e0ff */
[----:B------:R-:W-:-:S05]  /*4960*/  LEA.HI.X R29, R29, UR5, R0, 0x3, P1 ;  /* 0x000000051d1d7c11 */ /* 0x000fca00088f1c00 */
[----:B------:R-:W-:-:S07]  /*4970*/  IMAD.X R29, RZ, RZ, R29, P0 ;  /* 0x000000ffff1d7224 */ /* 0x000fce00000e061d */
.L_x_157:
[----:B------:R0:W5:Y:S01]  /*4980*/  LDG.E.64 R4, desc[UR36][R28.64+-0x4000] ;  /* 0xffc000241c047981 */ /* 0x000162000c1e1b00 */
[----:B------:R-:W-:Y:S01]  /*4990*/  MOV R20, 0x49c0 ;  /* 0x000049c000147802 */ /* 0x000fe20000000f00 */
[----:B------:R-:W-:-:S07]  /*49a0*/  IMAD.MOV.U32 R21, RZ, RZ, 0x0 ;  /* 0x00000000ff157424 */ /* 0x000fce00078e00ff */
[----:B01---5:R-:W-:Y:S05]  /*49b0*/  CALL.REL.NOINC R26 `(_ZN3cub18CUB_300001_SM_10006detail6reduce28DeviceReduceSingleTileKernelINS2_10policy_hubIbyN4cuda3std3__410logical_orIbEEE10Policy1000EN6thrust24THRUST_300001_SM_1000_NS6detail15normal_iteratorINSD_10device_ptrIyEEEEPbyS9_bbPFbyEEEvT0_T1_T2_T3_T4_T6_) ;  /* 0xffffffb41a907344 */ /* 0x023fea0003c3ffff */
        /* <DEDUP_REMOVED lines=160> */
.L_x_156:
[----:B------:R-:W-:Y:S05]  /*53c0*/  BSYNC.RECONVERGENT B6 ;  /* 0x0000000000067941 */ /* 0x000fea0003800200 */
.L_x_155:
        /* <DEDUP_REMOVED lines=99> */
.L_x_161:
[----:B------:R-:W-:Y:S05]  /*5a00*/  BSYNC.RECONVERGENT B6 ;  /* 0x0000000000067941 */ /* 0x000fea0003800200 */
.L_x_160:
        /* <DEDUP_REMOVED lines=54> */
.L_x_163:
[----:B------:R-:W-:Y:S05]  /*5d70*/  BSYNC.RECONVERGENT B6 ;  /* 0x0000000000067941 */ /* 0x000fea0003800200 */
.L_x_162:
[----:B------:R-:W-:-:S13]  /*5d80*/  ISETP.NE.AND P0, PT, R17, RZ, PT ;  /* 0x000000ff1100720c */ /* 0x000fda0003f05270 */
[----:B------:R-:W-:Y:S05]  /*5d90*/  @!P0 BRA `(.L_x_159) ;  /* 0x0000000000588947 */ /* 0x000fea0003800000 */
[----:B------:R-:W0:Y:S01]  /*5da0*/  LDCU.64 UR4, c[0x0][0x380] ;  /* 0x00007000ff0477ac */ /* 0x000e220008000a00 */
[----:B------:R-:W1:Y:S01]  /*5db0*/  LDC.64 R26, c[0x0][0x3a0] ;  /* 0x0000e800ff1a7b82 */ /* 0x000e620000000a00 */
[----:B------:R-:W-:Y:S01]  /*5dc0*/  IADD3 R0, P0, PT, R23, R18, RZ ;  /* 0x0000001217007210 */ /* 0x000fe20007f1e0ff */
[----:B------:R-:W-:-:S04]  /*5dd0*/  IMAD.MOV R18, RZ, RZ, -R17 ;  /* 0x000000ffff127224 */ /* 0x000fc800078e0a11 */
[----:B------:R-:W-:Y:S01]  /*5de0*/  IMAD.X R19, RZ, RZ, R19, P0 ;  /* 0x000000ffff137224 */ /* 0x000fe200000e0613 */
[----:B0-----:R-:W-:-:S04]  /*5df0*/  LEA R16, P1, R0, UR4, 0x3 ;  /* 0x0000000400107c11 */ /* 0x001fc8000f8218ff */
[----:B------:R-:W-:-:S09]  /*5e00*/  LEA.HI.X R17, R0, UR5, R19, 0x3, P1 ;  /* 0x0000000500117c11 */ /* 0x000fd200088f1c13 */
.L_x_164:
[----:B------:R0:W5:Y:S01]  /*5e10*/  LDG.E.64 R4, desc[UR36][R16.64] ;  /* 0x0000002410047981 */ /* 0x000162000c1e1b00 */
[----:B------:R-:W-:Y:S01]  /*5e20*/  VIADD R18, R18, 0x1 ;  /* 0x0000000112127836 */ /* 0x000fe20000000000 */
[----:B------:R-:W-:Y:S01]  /*5e30*/  MOV R20, 0x5e80 ;  /* 0x00005e8000147802 */ /* 0x000fe20000000f00 */
[----:B------:R-:W-:-:S03]  /*5e40*/  IMAD.MOV.U32 R21, RZ, RZ, 0x0 ;  /* 0x00000000ff157424 */ /* 0x000fc600078e00ff */
[----:B------:R-:W-:-:S04]  /*5e50*/  ISETP.NE.AND P0, PT, R18, RZ, PT ;  /* 0x000000ff1200720c */ /* 0x000fc80003f05270 */
[----:B0-----:R-:W-:-:S09]  /*5e60*/  P2R R0, PR, RZ, 0x1 ;  /* 0x00000001ff007803 */ /* 0x001fd20000000000 */
[----:B-1---5:R-:W-:Y:S05]  /*5e70*/  CALL.REL.NOINC R26 `(_ZN3cub18CUB_300001_SM_10006detail6reduce28DeviceReduceSingleTileKernelINS2_10policy_hubIbyN4cuda3std3__410logical_orIbEEE10Policy1000EN6thrust24THRUST_300001_SM_1000_NS6detail15normal_iteratorINSD_10device_ptrIyEEEEPbyS9_bbPFbyEEEvT0_T1_T2_T3_T4_T6_) ;  /* 0xffffffa01a607344 */ /* 0x022fea0003c3ffff */
        /* <DEDUP_REMOVED lines=8> */
.L_x_159:
[----:B------:R-:W-:Y:S05]  /*5f00*/  BSYNC.RECONVERGENT B7 ;  /* 0x0000000000077941 */ /* 0x000fea0003800200 */
.L_x_158:
[----:B------:R-:W-:-:S04]  /*5f10*/  ISETP.NE.AND P0, PT, R24, RZ, PT ;  /* 0x000000ff1800720c */ /* 0x000fc80003f05270 */
[----:B------:R-:W-:-:S09]  /*5f20*/  SEL R4, RZ, 0x1, !P0 ;  /* 0x00000001ff047807 */ /* 0x000fd20004000000 */
.L_x_153:
[----:B------:R-:W-:Y:S05]  /*5f30*/  BSYNC.RECONVERGENT B8 ;  /* 0x0000000000087941 */ /* 0x000fea0003800200 */
.L_x_151:
        /* <DEDUP_REMOVED lines=37> */
.L_x_184:
        /* <DEDUP_REMOVED lines=12> */
.L_x_166:
        /* <DEDUP_REMOVED lines=20> */
.L_x_149:
[----:B------:R-:W-:Y:S05]  /*6390*/  BSYNC.RECONVERGENT B9 ;  /* 0x0000000000097941 */ /* 0x000fea0003800200 */
.L_x_130:
[----:B------:R-:W3:Y:S02]  /*63a0*/  S2R R0, SR_TID.X ;  /* 0x0000000000007919 */ /* 0x000ee40000002100 */
[----:B---3--:R-:W-:-:S13]  /*63b0*/  ISETP.NE.AND P0, PT, R0, RZ, PT ;  /* 0x000000ff0000720c */ /* 0x008fda0003f05270 */
[----:B------:R-:W-:Y:S05]  /*63c0*/  @P0 EXIT ;  /* 0x000000000000094d */ /* 0x000fea0003800000 */
[----:B-12---:R-:W1:Y:S01]  /*63d0*/  LDC.64 R2, c[0x0][0x388] ;  /* 0x0000e200ff027b82 */ /* 0x006e620000000a00 */
[----:B------:R-:W-:-:S04]  /*63e0*/  LOP3.LUT P0, RZ, R77, 0xff, R4, 0xc8, !PT ;  /* 0x000000ff4dff7812 */ /* 0x000fc8000780c804 */
[----:B------:R-:W-:-:S05]  /*63f0*/  SEL R5, RZ, 0x1, !P0 ;  /* 0x00000001ff057807 */ /* 0x000fca0004000000 */
[----:B-1----:R-:W-:Y:S01]  /*6400*/  STG.E.U8 desc[UR36][R2.64], R5 ;  /* 0x0000000502007986 */ /* 0x002fe2000c101124 */
[----:B------:R-:W-:Y:S05]  /*6410*/  EXIT ;  /* 0x000000000000794d */ /* 0x000fea0003800000 */
.L_x_147:
[----:B------:R-:W-:Y:S01]  /*6420*/  IMAD.MOV.U32 R12, RZ, RZ, 0x1 ;  /* 0x00000001ff0c7424 */ /* 0x000fe200078e00ff */
[----:B0-----:R-:W-:Y:S01]  /*6430*/  ISETP.GT.AND P1, PT, R6, 0x1e, PT ;  /* 0x0000001e0600780c */ /* 0x001fe20003f24270 */
[----:B------:R-:W-:Y:S02]  /*6440*/  IMAD.MOV.U32 R11, RZ, RZ, 0x1f ;  /* 0x0000001fff0b7424 */ /* 0x000fe400078e00ff */
[----:B------:R-:W-:-:S10]  /*6450*/  IMAD.MOV.U32 R15, RZ, RZ, -0x1 ;  /* 0xffffffffff0f7424 */ /* 0x000fd400078e00ff */
[----:B------:R-:W-:Y:S05]  /*6460*/  WARPSYNC.COLLECTIVE R15, `(.L_x_167) ;  /* 0x000000000f087348 */ /* 0x000fea0003c00000 */
[----:B------:R0:W1:Y:S02]  /*6470*/  SHFL.DOWN P6, R14, R13, R12, R11 ;  /* 0x0800000c0d0e7389 */ /* 0x00006400000c000b */
[----:B01----:R-:W-:Y:S05]  /*6480*/  ENDCOLLECTIVE ;  /* 0x000000000000791b */ /* 0x003fea0003800000 */
.L_x_167:
        /* <DEDUP_REMOVED lines=12> */
.L_x_168:
        /* <DEDUP_REMOVED lines=12> */
.L_x_169:
        /* <DEDUP_REMOVED lines=12> */
.L_x_170:
        /* <DEDUP_REMOVED lines=11> */
.L_x_171:
[----:B------:R-:W-:Y:S05]  /*6780*/  BRA `(.L_x_172) ;  /* 0xffffffb000e07947 */ /* 0x000fea000383ffff */
.L_x_150:
[----:B------:R-:W-:Y:S01]  /*6790*/  IMAD.MOV.U32 R12, RZ, RZ, 0x1 ;  /* 0x00000001ff0c7424 */ /* 0x000fe200078e00ff */
[----:B0-----:R-:W-:Y:S01]  /*67a0*/  ISETP.GE.AND P1, PT, R10, R11, PT ;  /* 0x0000000b0a00720c */ /* 0x001fe20003f26270 */
[----:B------:R-:W-:-:S12]  /*67b0*/  IMAD.MOV.U32 R15, RZ, RZ, -0x1 ;  /* 0xffffffffff0f7424 */ /* 0x000fd800078e00ff */
[----:B------:R-:W-:Y:S05]  /*67c0*/  WARPSYNC.COLLECTIVE R15, `(.L_x_173) ;  /* 0x000000000f087348 */ /* 0x000fea0003c00000 */
[----:B------:R0:W1:Y:S02]  /*67d0*/  SHFL.DOWN P6, R14, R13, R12, R11 ;  /* 0x0800000c0d0e7389 */ /* 0x00006400000c000b */
[----:B01----:R-:W-:Y:S05]  /*67e0*/  ENDCOLLECTIVE ;  /* 0x000000000000791b */ /* 0x003fea0003800000 */
.L_x_173:
        /* <DEDUP_REMOVED lines=13> */
.L_x_174:
        /* <DEDUP_REMOVED lines=13> */
.L_x_175:
        /* <DEDUP_REMOVED lines=13> */
.L_x_176:
        /* <DEDUP_REMOVED lines=11> */
.L_x_177:
[----:B------:R-:W-:Y:S05]  /*6b10*/  BRA `(.L_x_178) ;  /* 0xffffffb400387947 */ /* 0x000fea000383ffff */
.L_x_165:
[----:B------:R-:W-:Y:S01]  /*6b20*/  IMAD.MOV.U32 R12, RZ, RZ, 0x1 ;  /* 0x00000001ff0c7424 */ /* 0x000fe200078e00ff */
[----:B0-----:R-:W-:Y:S01]  /*6b30*/  ISETP.GT.AND P1, PT, R6, 0x1e, PT ;  /* 0x0000001e0600780c */ /* 0x001fe20003f24270 */
[----:B------:R-:W-:Y:S02]  /*6b40*/  IMAD.MOV.U32 R11, RZ, RZ, 0x1f ;  /* 0x0000001fff0b7424 */ /* 0x000fe400078e00ff */
[----:B------:R-:W-:-:S10]  /*6b50*/  IMAD.MOV.U32 R15, RZ, RZ, -0x1 ;  /* 0xffffffffff0f7424 */ /* 0x000fd400078e00ff */
[----:B------:R-:W-:Y:S05]  /*6b60*/  WARPSYNC.COLLECTIVE R15, `(.L_x_179) ;  /* 0x000000000f087348 */ /* 0x000fea0003c00000 */
[----:B------:R0:W1:Y:S02]  /*6b70*/  SHFL.DOWN P6, R14, R13, R12, R11 ;  /* 0x0800000c0d0e7389 */ /* 0x00006400000c000b */
[----:B01----:R-:W-:Y:S05]  /*6b80*/  ENDCOLLECTIVE ;  /* 0x000000000000791b */ /* 0x003fea0003800000 */
.L_x_179:
        /* <DEDUP_REMOVED lines=12> */
.L_x_180:
        /* <DEDUP_REMOVED lines=12> */
.L_x_181:
        /* <DEDUP_REMOVED lines=12> */
.L_x_182:
        /* <DEDUP_REMOVED lines=11> */
.L_x_183:
[----:B------:R-:W-:Y:S05]  /*6e80*/  BRA `(.L_x_184) ;  /* 0xfffffff000c07947 */ /* 0x000fea000383ffff */
.L_x_185:
        /* <DEDUP_REMOVED lines=15> */
.L_x_381:


//--------------------- .text._ZN3cub18CUB_300001_SM_10006detail6reduce28DeviceReduceSingleTileKernelINS2_10policy_hubIbjN4cuda3std3__410logical_orIbEEE10Policy1000EPbSC_iS9_bbNS7_10__identityEEEvT0_T1_T2_T3_T4_T6_ --------------------------
	.section	.text._ZN3cub18CUB_300001_SM_10006detail6reduce28DeviceReduceSingleTileKernelINS2_10policy_hubIbjN4cuda3std3__410logical_orIbEEE10Policy1000EPbSC_iS9_bbNS7_10__identityEEEvT0_T1_T2_T3_T4_T6_,"ax",@progbits
	.align	128
        .global         _ZN3cub18CUB_300001_SM_10006detail6reduce28DeviceReduceSingleTileKernelINS2_10policy_hubIbjN4cuda3std3__410logical_orIbEEE10Policy1000EPbSC_iS9_bbNS7_10__identityEEEvT0_T1_T2_T3_T4_T6_
        .type           _ZN3cub18CUB_300001_SM_10006detail6reduce28DeviceReduceSingleTileKernelINS2_10policy_hubIbjN4cuda3std3__410logical_orIbEEE10Policy1000EPbSC_iS9_bbNS7_10__identityEEEvT0_T1_T2_T3_T4_T6_,@function
        .size           _ZN3cub18CUB_300001_SM_10006detail6reduce28DeviceReduceSingleTileKernelINS2_10policy_hubIbjN4cuda3std3__410logical_orIbEEE10Policy1000EPbSC_iS9_bbNS7_10__identityEEEvT0_T1_T2_T3_T4_T6_,(.L_x_382 - _ZN3cub18CUB_300001_SM_10006detail6reduce28DeviceReduceSingleTileKernelINS2_10policy_hubIbjN4cuda3std3__410logical_orIbEEE10Policy1000EPbSC_iS9_bbNS7_10__identityEEEvT0_T1_T2_T3_T4_T6_)
        .other          _ZN3cub18CUB_300001_SM_10006detail6reduce28DeviceReduceSingleTileKernelINS2_10policy_hubIbjN4cuda3std3__410logical_orIbEEE10Policy1000EPbSC_iS9_bbNS7_10__identityEEEvT0_T1_T2_T3_T4_T6_,@"STO_CUDA_ENTRY STV_DEFAULT"
_ZN3cub18CUB_300001_SM_10006detail6reduce28DeviceReduceSingleTileKernelINS2_10policy_hubIbjN4cuda3std3__410logical_orIbEEE10Policy1000EPbSC_iS9_bbNS7_10__identityEEEvT0_T1_T2_T3_T4_T6_:
.text._ZN3cub18CUB_300001_SM_10006detail6reduce28DeviceReduceSingleTileKernelINS2_10policy_hubIbjN4cuda3std3__410logical_orIbEEE10Policy1000EPbSC_iS9_bbNS7_10__identityEEEvT0_T1_T2_T3_T4_T6_:
        /* <DEDUP_REMOVED lines=14> */
.L_x_186:
        /* <DEDUP_REMOVED lines=18> */
.L_x_191:
[----:B------:R-:W-:Y:S05]  /*0200*/  BSYNC.RECONVERGENT B1 ;  /* 0x0000000000017941 */ /* 0x000fea0003800200 */
.L_x_190:
        /* <DEDUP_REMOVED lines=17> */
.L_x_196:
        /* <DEDUP_REMOVED lines=8> */
.L_x_195:
[----:B------:R-:W-:Y:S05]  /*03a0*/  BSYNC.RECONVERGENT B2 ;  /* 0x0000000000027941 */ /* 0x000fea0003800200 */
.L_x_194:
        /* <DEDUP_REMOVED lines=9> */
.L_x_201:
        /* <DEDUP_REMOVED lines=46> */
.L_x_200:
[----:B------:R-:W-:Y:S05]  /*0720*/  BSYNC.RECONVERGENT B3 ;  /* 0x0000000000037941 */ /* 0x000fea0003800200 */
.L_x_199:
        /* <DEDUP_REMOVED lines=28> */
.L_x_203:
[----:B------:R-:W-:Y:S05]  /*08f0*/  BSYNC.RECONVERGENT B3 ;  /* 0x0000000000037941 */ /* 0x000fea0003800200 */
.L_x_202:
        /* <DEDUP_REMOVED lines=13> */
.L_x_198:
[----:B------:R-:W-:Y:S05]  /*09d0*/  BSYNC.RECONVERGENT B2 ;  /* 0x0000000000027941 */ /* 0x000fea0003800200 */
.L_x_197:
[----:B------:R-:W-:-:S07]  /*09e0*/  SEL R7, RZ, 0x1, !P1 ;  /* 0x00000001ff077807 */ /* 0x000fce0004800000 */
.L_x_193:
[----:B------:R-:W-:Y:S05]  /*09f0*/  BSYNC.RECONVERGENT B1 ;  /* 0x0000000000017941 */ /* 0x000fea0003800200 */
.L_x_192:
        /* <DEDUP_REMOVED lines=50> */
.L_x_206:
[----:B------:R-:W-:Y:S05]  /*0d20*/  BSYNC.RECONVERGENT B1 ;  /* 0x0000000000017941 */ /* 0x000fea0003800200 */
.L_x_205:
        /* <DEDUP_REMOVED lines=20> */
.L_x_204:
        /* <DEDUP_REMOVED lines=98> */
.L_x_189:
        /* <DEDUP_REMOVED lines=23> */
.L_x_210:
        /* <DEDUP_REMOVED lines=26> */
.L_x_208:
        /* <DEDUP_REMOVED lines=22> */
.L_x_214:
        /* <DEDUP_REMOVED lines=9> */
.L_x_213:
[----:B0-----:R-:W-:Y:S05]  /*1990*/  BSYNC.RECONVERGENT B2 ;  /* 0x0000000000027941 */ /* 0x001fea0003800200 */
.L_x_212:
        /* <DEDUP_REMOVED lines=15> */
.L_x_219:
        /* <DEDUP_REMOVED lines=49> */
.L_x_218:
[----:B------:R-:W-:Y:S05]  /*1da0*/  BSYNC.RECONVERGENT B3 ;  /* 0x0000000000037941 */ /* 0x000fea0003800200 */
.L_x_217:
        /* <DEDUP_REMOVED lines=31> */
.L_x_221:
[----:B------:R-:W-:Y:S05]  /*1fa0*/  BSYNC.RECONVERGENT B3 ;  /* 0x0000000000037941 */ /* 0x000fea0003800200 */
.L_x_220:
        /* <DEDUP_REMOVED lines=12> */
.L_x_216:
[----:B------:R-:W-:Y:S05]  /*2070*/  BSYNC.RECONVERGENT B2 ;  /* 0x0000000000027941 */ /* 0x000fea0003800200 */
.L_x_215:
[----:B------:R-:W-:-:S07]  /*2080*/  SEL R7, RZ, 0x1, !P1 ;  /* 0x00000001ff077807 */ /* 0x000fce0004800000 */
.L_x_211:
[----:B0-----:R-:W-:Y:S05]  /*2090*/  BSYNC.RECONVERGENT B1 ;  /* 0x0000000000017941 */ /* 0x001fea0003800200 */
.L_x_209:
        /* <DEDUP_REMOVED lines=50> */
.L_x_223:
[----:B------:R-:W-:Y:S05]  /*23c0*/  BSYNC.RECONVERGENT B1 ;  /* 0x0000000000017941 */ /* 0x000fea0003800200 */
.L_x_222:
        /* <DEDUP_REMOVED lines=20> */
.L_x_188:
        /* <DEDUP_REMOVED lines=14> */
.L_x_226:
[----:B------:R-:W-:Y:S05]  /*25f0*/  BSYNC.RECONVERGENT B1 ;  /* 0x0000000000017941 */ /* 0x000fea0003800200 */
.L_x_225:
        /* <DEDUP_REMOVED lines=17> */
.L_x_231:
        /* <DEDUP_REMOVED lines=8> */
.L_x_230:
[----:B------:R-:W-:Y:S05]  /*2790*/  BSYNC.RECONVERGENT B2 ;  /* 0x0000000000027941 */ /* 0x000fea0003800200 */
.L_x_229:
        /* <DEDUP_REMOVED lines=9> */
.L_x_236:
        /* <DEDUP_REMOVED lines=46> */
.L_x_235:
[----:B------:R-:W-:Y:S05]  /*2b10*/  BSYNC.RECONVERGENT B3 ;  /* 0x0000000000037941 */ /* 0x000fea0003800200 */
.L_x_234:
        /* <DEDUP_REMOVED lines=28> */
.L_x_238:
[----:B------:R-:W-:Y:S05]  /*2ce0*/  BSYNC.RECONVERGENT B3 ;  /* 0x0000000000037941 */ /* 0x000fea0003800200 */
.L_x_237:
        /* <DEDUP_REMOVED lines=13> */
.L_x_233:
[----:B------:R-:W-:Y:S05]  /*2dc0*/  BSYNC.RECONVERGENT B2 ;  /* 0x0000000000027941 */ /* 0x000fea0003800200 */
.L_x_232:
[----:B------:R-:W-:-:S07]  /*2dd0*/  SEL R7, RZ, 0x1, !P1 ;  /* 0x00000001ff077807 */ /* 0x000fce0004800000 */
.L_x_228:
[----:B------:R-:W-:Y:S05]  /*2de0*/  BSYNC.RECONVERGENT B1 ;  /* 0x0000000000017941 */ /* 0x000fea0003800200 */
.L_x_227:
        /* <DEDUP_REMOVED lines=50> */
.L_x_241:
[----:B------:R-:W-:Y:S05]  /*3110*/  BSYNC.RECONVERGENT B1 ;  /* 0x0000000000017941 */ /* 0x000fea0003800200 */
.L_x_240:
        /* <DEDUP_REMOVED lines=20> */
.L_x_239:
        /* <DEDUP_REMOVED lines=98> */
.L_x_224:
        /* <DEDUP_REMOVED lines=60> */
.L_x_244:
        /* <DEDUP_REMOVED lines=59> */
.L_x_242:
        /* <DEDUP_REMOVED lines=22> */
.L_x_248:
        /* <DEDUP_REMOVED lines=9> */
.L_x_247:
[----:B0-----:R-:W-:Y:S05]  /*41e0*/  BSYNC.RECONVERGENT B2 ;  /* 0x0000000000027941 */ /* 0x001fea0003800200 */
.L_x_246:
        /* <DEDUP_REMOVED lines=15> */
.L_x_253:
        /* <DEDUP_REMOVED lines=49> */
.L_x_252:
[----:B------:R-:W-:Y:S05]  /*45f0*/  BSYNC.RECONVERGENT B3 ;  /* 0x0000000000037941 */ /* 0x000fea0003800200 */
.L_x_251:
        /* <DEDUP_REMOVED lines=31> */
.L_x_255:
[----:B------:R-:W-:Y:S05]  /*47f0*/  BSYNC.RECONVERGENT B3 ;  /* 0x0000000000037941 */ /* 0x000fea0003800200 */
.L_x_254:
        /* <DEDUP_REMOVED lines=12> */
.L_x_250:
[----:B------:R-:W-:Y:S05]  /*48c0*/  BSYNC.RECONVERGENT B2 ;  /* 0x0000000000027941 */ /* 0x000fea0003800200 */
.L_x_249:
[----:B------:R-:W-:-:S07]  /*48d0*/  SEL R7, RZ, 0x1, !P1 ;  /* 0x00000001ff077807 */ /* 0x000fce0004800000 */
.L_x_245:
[----:B0-----:R-:W-:Y:S05]  /*48e0*/  BSYNC.RECONVERGENT B1 ;  /* 0x0000000000017941 */ /* 0x001fea0003800200 */
.L_x_243:
        /* <DEDUP_REMOVED lines=50> */
.L_x_257:
[----:B------:R-:W-:Y:S05]  /*4c10*/  BSYNC.RECONVERGENT B1 ;  /* 0x0000000000017941 */ /* 0x000fea0003800200 */
.L_x_256:
        /* <DEDUP_REMOVED lines=20> */
.L_x_207:
[----:B------:R-:W-:Y:S05]  /*4d60*/  BSYNC.RECONVERGENT B0 ;  /* 0x0000000000007941 */ /* 0x000fea0003800200 */
.L_x_187:
        /* <DEDUP_REMOVED lines=8> */
.L_x_258:
        /* <DEDUP_REMOVED lines=9> */
.L_x_382:


//--------------------- .text._ZN3cub18CUB_300001_SM_10006detail6reduce18DeviceReduceKernelINS2_10policy_hubIbjN4cuda3std3__410logical_orIbEEE10Policy1000EN6thrust24THRUST_300001_SM_1000_NS6detail15normal_iteratorINSD_10device_ptrIyEEEEjS9_bPFbyEEEvT0_PT3_T1_NS0_13GridEvenShareISO_EET2_T4_ --------------------------
	.section	.text._ZN3cub18CUB_300001_SM_10006detail6reduce18DeviceReduceKernelINS2_10policy_hubIbjN4cuda3std3__410logical_orIbEEE10Policy1000EN6thrust24THRUST_300001_SM_1000_NS6detail15normal_iteratorINSD_10device_ptrIyEEEEjS9_bPFbyEEEvT0_PT3_T1_NS0_13GridEvenShareISO_EET2_T4_,"ax",@progbits
	.align	128
        .global         _ZN3cub18CUB_300001_SM_10006detail6reduce18DeviceReduceKernelINS2_10policy_hubIbjN4cuda3std3__410logical_orIbEEE10Policy1000EN6thrust24THRUST_300001_SM_1000_NS6detail15normal_iteratorINSD_10device_ptrIyEEEEjS9_bPFbyEEEvT0_PT3_T1_NS0_13GridEvenShareISO_EET2_T4_
        .type           _ZN3cub18CUB_300001_SM_10006detail6reduce18DeviceReduceKernelINS2_10policy_hubIbjN4cuda3std3__410logical_orIbEEE10Policy1000EN6thrust24THRUST_300001_SM_1000_NS6detail15normal_iteratorINSD_10device_ptrIyEEEEjS9_bPFbyEEEvT0_PT3_T1_NS0_13GridEvenShareISO_EET2_T4_,@function
        .size           _ZN3cub18CUB_300001_SM_10006detail6reduce18DeviceReduceKernelINS2_10policy_hubIbjN4cuda3std3__410logical_orIbEEE10Policy1000EN6thrust24THRUST_300001_SM_1000_NS6detail15normal_iteratorINSD_10device_ptrIyEEEEjS9_bPFbyEEEvT0_PT3_T1_NS0_13GridEvenShareISO_EET2_T4_,(.L_x_383 - _ZN3cub18CUB_300001_SM_10006detail6reduce18DeviceReduceKernelINS2_10policy_hubIbjN4cuda3std3__410logical_orIbEEE10Policy1000EN6thrust24THRUST_300001_SM_1000_NS6detail15normal_iteratorINSD_10device_ptrIyEEEEjS9_bPFbyEEEvT0_PT3_T1_NS0_13GridEvenShareISO_EET2_T4_)
        .other          _ZN3cub18CUB_300001_SM_10006detail6reduce18DeviceReduceKernelINS2_10policy_hubIbjN4cuda3std3__410logical_orIbEEE10Policy1000EN6thrust24THRUST_300001_SM_1000_NS6detail15normal_iteratorINSD_10device_ptrIyEEEEjS9_bPFbyEEEvT0_PT3_T1_NS0_13GridEvenShareISO_EET2_T4_,@"STO_CUDA_ENTRY STV_DEFAULT"
_ZN3cub18CUB_300001_SM_10006detail6reduce18DeviceReduceKernelINS2_10policy_hubIbjN4cuda3std3__410logical_orIbEEE10Policy1000EN6thrust24THRUST_300001_SM_1000_NS6detail15normal_iteratorINSD_10device_ptrIyEEEEjS9_bPFbyEEEvT0_PT3_T1_NS0_13GridEvenShareISO_EET2_T4_:
.text._ZN3cub18CUB_300001_SM_10006detail6reduce18DeviceReduceKernelINS2_10policy_hubIbjN4cuda3std3__410logical_orIbEEE10Policy1000EN6thrust24THRUST_300001_SM_1000_NS6detail15normal_iteratorINSD_10device_ptrIyEEEEjS9_bPFbyEEEvT0_PT3_T1_NS0_13GridEvenShareISO_EET2_T4_:
[----:B------:R-:W0:Y:S01]  /*0000*/  LDC R1, c[0x0][0x37c] ;  /* 0x0000df00ff017b82 */ /* 0x000e220000000800 */
[----:B------:R-:W1:Y:S07]  /*0010*/  S2R R24, SR_CTAID.X ;  /* 0x0000000000187919 */ /* 0x000e6e0000002500 */
[----:B------:R-:W1:Y:S01]  /*0020*/  LDC R23, c[0x0][0x3a8] ;  /* 0x0000ea00ff177b82 */ /* 0x000e620000000800 */
[----:B------:R-:W2:Y:S01]  /*0030*/  LDCU.64 UR36, c[0x0][0x358] ;  /* 0x00006b00ff2477ac */ /* 0x000ea20008000a00 */
[----:B------:R-:W-:Y:S01]  /*0040*/  BSSY.RECONVERGENT B9, `(.L_x_259) ;  /* 0x00006ed000097945 */ /* 0x000fe20003800200 */
[----:B0-----:R-:W-:-:S02]  /*0050*/  VIADD R1, R1, 0xfffffff8 ;  /* 0xfffffff801017836 */ /* 0x001fc40000000000 */
[----:B-1----:R-:W-:-:S05]  /*0060*/  IMAD R23, R24, -0x2000, R23 ;  /* 0xffffe00018177824 */ /* 0x002fca00078e0217 */
[----:B------:R-:W-:-:S13]  /*0070*/  ISETP.GT.U32.AND P0, PT, R23, 0x1fff, PT ;  /* 0x00001fff1700780c */ /* 0x000fda0003f04070 */
[----:B--2---:R-:W-:Y:S05]  /*0080*/  @P0 BRA `(.L_x_260) ;  /* 0x00000028001c0947 */ /* 0x004fea0003800000 */
[----:B------:R-:W0:Y:S01]  /*0090*/  S2R R28, SR_TID.X ;  /* 0x00000000001c7919 */ /* 0x000e220000002100 */
[----:B------:R-:W-:Y:S01]  /*00a0*/  BSSY.RECONVERGENT B6, `(.L_x_261) ;  /* 0x000000f000067945 */ /* 0x000fe20003800200 */
[----:B------:R-:W-:Y:S02]  /*00b0*/  PRMT R18, RZ, 0x7610, R18 ;  /* 0x00007610ff127816 */ /* 0x000fe40000000012 */
[----:B0-----:R-:W-:Y:S01]  /*00c0*/  ISETP.GE.U32.AND P0, PT, R28, R23, PT ;  /* 0x000000171c00720c */ /* 0x001fe20003f06070 */
[----:B------:R-:W-:-:S12]  /*00d0*/  IMAD.MOV.U32 R2, RZ, RZ, R28 ;  /* 0x000000ffff027224 */ /* 0x000fd800078e001c */
[----:B------:R-:W-:Y:S05]  /*00e0*/  @P0 BRA `(.L_x_262) ;  /* 0x0000000000280947 */ /* 0x000fea0003800000 */
[----:B------:R-:W0:Y:S01]  /*00f0*/  LDC.64 R2, c[0x0][0x380] ;  /* 0x0000e000ff027b82 */ /* 0x000e220000000a00 */
[----:B------:R-:W-:-:S07]  /*0100*/  IMAD R5, R24, 0x2000, R28 ;  /* 0x0000200018057824 */ /* 0x000fce00078e021c */
[----:B------:R-:W1:Y:S01]  /*0110*/  LDC.64 R6, c[0x0][0x3c0] ;  /* 0x0000f000ff067b82 */ /* 0x000e620000000a00 */
[----:B0-----:R-:W-:-:S05]  /*0120*/  IMAD.WIDE.U32 R2, R5, 0x8, R2 ;  /* 0x0000000805027825 */ /* 0x001fca00078e0002 */
[----:B------:R0:W5:Y:S01]  /*0130*/  LDG.E.64 R4, desc[UR36][R2.64] ;  /* 0x0000002402047981 */ /* 0x000162000c1e1b00 */
[----:B------:R-:W-:Y:S01]  /*0140*/  MOV R20, 0x170 ;  /* 0x0000017000147802 */ /* 0x000fe20000000f00 */
[----:B------:R-:W-:-:S07]  /*0150*/  IMAD.MOV.U32 R21, RZ, RZ, 0x0 ;  /* 0x00000000ff157424 */ /* 0x000fce00078e00ff */
[----:B01---5:R-:W-:Y:S05]  /*0160*/  CALL.REL.NOINC R6 `(_ZN3cub18CUB_300001_SM_10006detail6reduce18DeviceReduceKernelINS2_10policy_hubIbjN4cuda3std3__410logical_orIbEEE10Policy1000EN6thrust24THRUST_300001_SM_1000_NS6detail15normal_iteratorINSD_10device_ptrIyEEEEjS9_bPFbyEEEvT0_PT3_T1_NS0_13GridEvenShareISO_EET2_T4_) ;  /* 0xfffffffc06a47344 */ /* 0x023fea0003c3ffff */
[----:B------:R-:W-:Y:S01]  /*0170*/  PRMT R18, R4, 0x7610, R18 ;  /* 0x0000761004127816 */ /* 0x000fe20000000012 */
[----:B------:R-:W-:-:S07]  /*0180*/  VIADD R2, R28, 0x100 ;  /* 0x000001001c027836 */ /* 0x000fce0000000000 */
.L_x_262:
[----:B------:R-:W-:Y:S05]  /*0190*/  BSYNC.RECONVERGENT B6 ;  /* 0x0000000000067941 */ /* 0x000fea0003800200 */
.L_x_261:
[----:B------:R-:W-:Y:S01]  /*01a0*/  ISETP.GE.U32.AND P0, PT, R2, R23, PT ;  /* 0x000000170200720c */ /* 0x000fe20003f06070 */
[----:B------:R-:W-:-:S12]  /*01b0*/  BSSY.RECONVERGENT B8, `(.L_x_263) ;  /* 0x00001c7000087945 */ /* 0x000fd80003800200 */
[----:B------:R-:W-:Y:S05]  /*01c0*/  @P0 BRA `(.L_x_264) ;  /* 0x0000001c00140947 */ /* 0x000fea0003800000 */
[----:B------:R-:W0:Y:S01]  /*01d0*/  LDCU UR4, c[0x0][0x3a8] ;  /* 0x00007500ff0477ac */ /* 0x000e220008000800 */
[----:B------:R-:W-:Y:S01]  /*01e0*/  LOP3.LUT R0, RZ, R2, RZ, 0x33, !PT ;  /* 0x00000002ff007212 */ /* 0x000fe200078e33ff */
[----:B------:R-:W-:Y:S01]  /*01f0*/  BSSY.RECONVERGENT B7, `(.L_x_265) ;  /* 0x00000f3000077945 */ /* 0x000fe20003800200 */
[----:B------:R-:W-:-:S04]  /*0200*/  PRMT R3, R18, 0x9910, RZ ;  /* 0x0000991012037816 */ /* 0x000fc800000000ff */
[----:B------:R-:W-:-:S04]  /*0210*/  ISETP.NE.AND P1, PT, R3, RZ, PT ;  /* 0x000000ff0300720c */ /* 0x000fc80003f25270 */
[----:B------:R-:W-:Y:S01]  /*0220*/  P2R R16, PR, RZ, 0x2 ;  /* 0x00000002ff107803 */ /* 0x000fe20000000000 */
[----:B0-----:R-:W-:-:S04]  /*0230*/  VIADD R0, R0, UR4 ;  /* 0x0000000400007c36 */ /* 0x001fc80008000000 */
[----:B------:R-:W-:-:S05]  /*0240*/  IMAD R0, R24, -0x2000, R0 ;  /* 0xffffe00018007824 */ /* 0x000fca00078e0200 */
[C---:B------:R-:W-:Y:S02]  /*0250*/  ISETP.GE.U32.AND P0, PT, R0.reuse, 0xf00, PT ;  /* 0x00000f000000780c */ /* 0x040fe40003f06070 */
[----:B------:R-:W-:-:S04]  /*0260*/  LEA.HI R19, R0, 0x1, RZ, 0x18 ;  /* 0x0000000100137811 */ /* 0x000fc800078fc0ff */
[----:B------:R-:W-:-:S07]  /*0270*/  LOP3.LUT R22, R19, 0xf, RZ, 0xc0, !PT ;  /* 0x0000000f13167812 */ /* 0x000fce00078ec0ff */
[----:B------:R-:W-:Y:S05]  /*0280*/  @!P0 BRA `(.L_x_266) ;  /* 0x0000000c00a48947 */ /* 0x000fea0003800000 */
[----:B------:R-:W-:Y:S01]  /*0290*/  LOP3.LUT R17, R19, 0x1fffff0, RZ, 0xc0, !PT ;  /* 0x01fffff013117812 */ /* 0x000fe200078ec0ff */
[----:B------:R-:W-:Y:S01]  /*02a0*/  BSSY.RECONVERGENT B6, `(.L_x_267) ;  /* 0x00000e6000067945 */ /* 0x000fe20003800200 */
[----:B------:R-:W-:Y:S01]  /*02b0*/  LOP3.LUT R18, R2, 0x800, RZ, 0xfc, !PT ;  /* 0x0000080002127812 */ /* 0x000fe200078efcff */
[----:B------:R-:W-:Y:S02]  /*02c0*/  IMAD R2, R24, 0x2000, R2 ;  /* 0x0000200018027824 */ /* 0x000fe400078e0202 */
[----:B------:R-:W-:-:S07]  /*02d0*/  IMAD.MOV R17, RZ, RZ, -R17 ;  /* 0x000000ffff117224 */ /* 0x000fce00078e0a11 */
.L_x_268:
[----:B------:R-:W0:Y:S08]  /*02e0*/  LDC.64 R6, c[0x0][0x380] ;  /* 0x0000e000ff067b82 */ /* 0x000e300000000a00 */
[----:B------:R-:W1:Y:S01]  /*02f0*/  LDC.64 R8, c[0x0][0x3c0] ;  /* 0x0000f000ff087b82 */ /* 0x000e620000000a00 */
[----:B0-----:R-:W-:-:S05]  /*0300*/  IMAD.WIDE.U32 R6, R2, 0x8, R6 ;  /* 0x0000000802067825 */ /* 0x001fca00078e0006 */
[----:B------:R0:W5:Y:S01]  /*0310*/  LDG.E.64 R4, desc[UR36][R6.64] ;  /* 0x0000002406047981 */ /* 0x000162000c1e1b00 */
[----:B------:R-:W-:Y:S01]  /*0320*/  MOV R20, 0x350 ;  /* 0x0000035000147802 */ /* 0x000fe20000000f00 */
[----:B------:R-:W-:-:S07]  /*0330*/  IMAD.MOV.U32 R21, RZ, RZ, 0x0 ;  /* 0x00000000ff157424 */ /* 0x000fce00078e00ff */
[----:B01---5:R-:W-:Y:S05]  /*0340*/  CALL.REL.NOINC R8 `(_ZN3cub18CUB_300001_SM_10006detail6reduce18DeviceReduceKernelINS2_10policy_hubIbjN4cuda3std3__410logical_orIbEEE10Policy1000EN6thrust24THRUST_300001_SM_1000_NS6detail15normal_iteratorINSD_10device_ptrIyEEEEjS9_bPFbyEEEvT0_PT3_T1_NS0_13GridEvenShareISO_EET2_T4_) ;  /* 0xfffffffc082c7344 */ /* 0x023fea0003c3ffff */
[----:B------:R-:W0:Y:S01]  /*0350*/  LDC.64 R6, c[0x0][0x380] ;  /* 0x0000e000ff067b82 */ /* 0x000e220000000a00 */
[----:B------:R-:W-:Y:S01]  /*0360*/  VIADD R3, R2, 0x100 ;  /* 0x0000010002037836 */ /* 0x000fe20000000000 */
[----:B------:R-:W-:-:S06]  /*0370*/  ISETP.NE.AND P6, PT, R16, RZ, PT ;  /* 0x000000ff1000720c */ /* 0x000fcc0003fc5270 */
[----:B------:R-:W1:Y:S01]  /*0380*/  LDC.64 R8, c[0x0][0x3c0] ;  /* 0x0000f000ff087b82 */ /* 0x000e620000000a00 */
[----:B0-----:R-:W-:-:S06]  /*0390*/  IMAD.WIDE.U32 R6, R3, 0x8, R6 ;  /* 0x0000000803067825 */ /* 0x001fcc00078e0006 */
[----:B------:R-:W2:Y:S01]  /*03a0*/  LDG.E.64 R6, desc[UR36][R6.64] ;  /* 0x0000002406067981 */ /* 0x000ea2000c1e1b00 */
[----:B------:R-:W-:Y:S01]  /*03b0*/  LOP3.LUT P0, RZ, R4, 0xff, RZ, 0xc0, !PT ;  /* 0x000000ff04ff7812 */ /* 0x000fe2000780c0ff */
[----:B------:R-:W-:Y:S01]  /*03c0*/  IMAD.MOV.U32 R21, RZ, RZ, 0x0 ;  /* 0x00000000ff157424 */ /* 0x000fe200078e00ff */
[----:B------:R-:W-:Y:S02]  /*03d0*/  MOV R20, 0x430 ;  /* 0x0000043000147802 */ /* 0x000fe40000000f00 */
[----:B------:R-:W-:-:S04]  /*03e0*/  PLOP3.LUT P0, PT, P6, P0, PT, 0xf8, 0x8f ;  /* 0x00000000008f781c */ /* 0x000fc80003701f70 */
[----:B------:R-:W-:Y:S01]  /*03f0*/  P2R R16, PR, RZ, 0x1 ;  /* 0x00000001ff107803 */ /* 0x000fe20000000000 */
[----:B--2---:R-:W-:Y:S02]  /*0400*/  IMAD.MOV.U32 R5, RZ, RZ, R7 ;  /* 0x000000ffff057224 */ /* 0x004fe400078e0007 */
[----:B-1----:R-:W-:-:S07]  /*0410*/  IMAD.MOV.U32 R4, RZ, RZ, R6 ;  /* 0x000000ffff047224 */ /* 0x002fce00078e0006 */
[----:B------:R-:W-:Y:S05]  /*0420*/  CALL.REL.NOINC R8 `(_ZN3cub18CUB_300001_SM_10006detail6reduce18DeviceReduceKernelINS2_10policy_hubIbjN4cuda3std3__410logical_orIbEEE10Policy1000EN6thrust24THRUST_300001_SM_1000_NS6detail15normal_iteratorINSD_10device_ptrIyEEEEjS9_bPFbyEEEvT0_PT3_T1_NS0_13GridEvenShareISO_EET2_T4_) ;  /* 0xfffffff808f47344 */ /* 0x000fea0003c3ffff */
        /* <DEDUP_REMOVED lines=196> */
[----:B------:R-:W-:Y:S01]  /*1070*/  ISETP.NE.AND P6, PT, R16, RZ, PT ;  /* 0x000000ff1000720c */ /* 0x000fe20003fc5270 */
[----:B------:R-:W-:Y:S01]  /*1080*/  VIADD R17, R17, 0x10 ;  /* 0x0000001011117836 */ /* 0x000fe20000000000 */
[----:B------:R-:W-:Y:S01]  /*1090*/  LOP3.LUT P0, RZ, R4, 0xff, RZ, 0xc0, !PT ;  /* 0x000000ff04ff7812 */ /* 0x000fe2000780c0ff */
[----:B------:R-:W-:Y:S02]  /*10a0*/  VIADD R18, R18, 0x1000 ;  /* 0x0000100012127836 */ /* 0x000fe40000000000 */
[----:B------:R-:W-:Y:S01]  /*10b0*/  VIADD R2, R2, 0x1000 ;  /* 0x0000100002027836 */ /* 0x000fe20000000000 */
[----:B------:R-:W-:Y:S02]  /*10c0*/  PLOP3.LUT P1, PT, P6, P0, PT, 0xf8, 0x8f ;  /* 0x00000000008f781c */ /* 0x000fe40003721f70 */
[----:B------:R-:W-:Y:S02]  /*10d0*/  ISETP.NE.AND P0, PT, R17, RZ, PT ;  /* 0x000000ff1100720c */ /* 0x000fe40003f05270 */
[----:B------:R-:W-:-:S11]  /*10e0*/  P2R R16, PR, RZ, 0x2 ;  /* 0x00000002ff107803 */ /* 0x000fd60000000000 */
[----:B------:R-:W-:Y:S05]  /*10f0*/  @P0 BRA `(.L_x_268) ;  /* 0xfffffff000780947 */ /* 0x000fea000383ffff */
[----:B------:R-:W-:Y:S05]  /*1100*/  BSYNC.RECONVERGENT B6 ;  /* 0x0000000000067941 */ /* 0x000fea0003800200 */
.L_x_267:
[----:B------:R-:W-:-:S07]  /*1110*/  VIADD R2, R18, 0xfffff800 ;  /* 0xfffff80012027836 */ /* 0x000fce0000000000 */
.L_x_266:
[----:B------:R-:W-:Y:S05]  /*1120*/  BSYNC.RECONVERGENT B7 ;  /* 0x0000000000077941 */ /* 0x000fea0003800200 */
.L_x_265:
[----:B------:R-:W-:Y:S01]  /*1130*/  ISETP.NE.AND P0, PT, R22, RZ, PT ;  /* 0x000000ff1600720c */ /* 0x000fe20003f05270 */
[----:B------:R-:W-:-:S12]  /*1140*/  BSSY.RECONVERGENT B7, `(.L_x_269) ;  /* 0x00000cb000077945 */ /* 0x000fd80003800200 */
[----:B------:R-:W-:Y:S05]  /*1150*/  @!P0 BRA `(.L_x_270) ;  /* 0x0000000c00248947 */ /* 0x000fea0003800000 */
[----:B------:R-:W-:Y:S01]  /*1160*/  ISETP.GE.U32.AND P0, PT, R22, 0x8, PT ;  /* 0x000000081600780c */ /* 0x000fe20003f06070 */
[----:B------:R-:W-:Y:S01]  /*1170*/  BSSY.RECONVERGENT B6, `(.L_x_271) ;  /* 0x0000073000067945 */ /* 0x000fe20003800200 */
[----:B------:R-:W-:-:S11]  /*1180*/  LOP3.LUT R18, R19, 0x7, RZ, 0xc0, !PT ;  /* 0x0000000713127812 */ /* 0x000fd600078ec0ff */
[----:B------:R-:W-:Y:S05]  /*1190*/  @!P0 BRA `(.L_x_272) ;  /* 0x0000000400c08947 */ /* 0x000fea0003800000 */
[----:B------:R-:W0:Y:S01]  /*11a0*/  S2R R0, SR_CTAID.X ;  /* 0x0000000000007919 */ /* 0x000e220000002500 */
[----:B------:R-:W1:Y:S08]  /*11b0*/  LDC.64 R6, c[0x0][0x380] ;  /* 0x0000e000ff067b82 */ /* 0x000e700000000a00 */
[----:B------:R-:W2:Y:S01]  /*11c0*/  LDC.64 R8, c[0x0][0x3c0] ;  /* 0x0000f000ff087b82 */ /* 0x000ea20000000a00 */
[----:B0-----:R-:W-:-:S04]  /*11d0*/  IMAD R17, R0, 0x2000, R2 ;  /* 0x0000200000117824 */ /* 0x001fc800078e0202 */
[----:B-1----:R-:W-:-:S05]  /*11e0*/  IMAD.WIDE.U32 R6, R17, 0x8, R6 ;  /* 0x0000000811067825 */ /* 0x002fca00078e0006 */
[----:B------:R0:W5:Y:S01]  /*11f0*/  LDG.E.64 R4, desc[UR36][R6.64] ;  /* 0x0000002406047981 */ /* 0x000162000c1e1b00 */
[----:B------:R-:W-:Y:S01]  /*1200*/  MOV R20, 0x1230 ;  /* 0x0000123000147802 */ /* 0x000fe20000000f00 */
[----:B------:R-:W-:-:S07]  /*1210*/  IMAD.MOV.U32 R21, RZ, RZ, 0x0 ;  /* 0x00000000ff157424 */ /* 0x000fce00078e00ff */
[----:B0-2--5:R-:W-:Y:S05]  /*1220*/  CALL.REL.NOINC R8 `(_ZN3cub18CUB_300001_SM_10006detail6reduce18DeviceReduceKernelINS2_10policy_hubIbjN4cuda3std3__410logical_orIbEEE10Policy1000EN6thrust24THRUST_300001_SM_1000_NS6detail15normal_iteratorINSD_10device_ptrIyEEEEjS9_bPFbyEEEvT0_PT3_T1_NS0_13GridEvenShareISO_EET2_T4_) ;  /* 0xffffffec08747344 */ /* 0x025fea0003c3ffff */
        /* <DEDUP_REMOVED lines=100> */
[----:B------:R-:W-:-:S04]  /*1870*/  LOP3.LUT P0, RZ, R4, 0xff, RZ, 0xc0, !PT ;  /* 0x000000ff04ff7812 */ /* 0x000fc8000780c0ff */
[----:B------:R-:W-:-:S04]  /*1880*/  PLOP3.LUT P0, PT, P6, P0, PT, 0xf8, 0x8f ;  /* 0x00000000008f781c */ /* 0x000fc80003701f70 */
[----:B------:R-:W-:-:S09]  /*1890*/  P2R R16, PR, RZ, 0x1 ;  /* 0x00000001ff107803 */ /* 0x000fd20000000000 */
.L_x_272:
[----:B------:R-:W-:Y:S05]  /*18a0*/  BSYNC.RECONVERGENT B6 ;  /* 0x0000000000067941 */ /* 0x000fea0003800200 */
.L_x_271:
[----:B------:R-:W-:-:S13]  /*18b0*/  ISETP.NE.AND P0, PT, R18, RZ, PT ;  /* 0x000000ff1200720c */ /* 0x000fda0003f05270 */
        /* <DEDUP_REMOVED lines=61> */
.L_x_274:
[----:B------:R-:W-:Y:S05]  /*1c90*/  BSYNC.RECONVERGENT B6 ;  /* 0x0000000000067941 */ /* 0x000fea0003800200 */
.L_x_273:
[----:B------:R-:W-:-:S13]  /*1ca0*/  ISETP.NE.AND P0, PT, R19, RZ, PT ;  /* 0x000000ff1300720c */ /* 0x000fda0003f05270 */
[----:B------:R-:W-:Y:S05]  /*1cb0*/  @!P0 BRA `(.L_x_270) ;  /* 0x00000000004c8947 */ /* 0x000fea0003800000 */
[----:B------:R-:W0:Y:S01]  /*1cc0*/  S2R R0, SR_CTAID.X ;  /* 0x0000000000007919 */ /* 0x000e220000002500 */
[----:B------:R-:W1:Y:S08]  /*1cd0*/  LDC.64 R24, c[0x0][0x3c0] ;  /* 0x0000f000ff187b82 */ /* 0x000e700000000a00 */
[----:B------:R-:W2:Y:S01]  /*1ce0*/  LDC.64 R26, c[0x0][0x380] ;  /* 0x0000e000ff1a7b82 */ /* 0x000ea20000000a00 */
[----:B0-----:R-:W-:-:S02]  /*1cf0*/  IMAD R17, R0, 0x2000, R2 ;  /* 0x0000200000117824 */ /* 0x001fc400078e0202 */
[----:B------:R-:W-:-:S07]  /*1d00*/  IMAD.MOV R2, RZ, RZ, -R19 ;  /* 0x000000ffff027224 */ /* 0x000fce00078e0a13 */
.L_x_275:
[----:B--2---:R-:W-:-:S05]  /*1d10*/  IMAD.WIDE.U32 R6, R17, 0x8, R26 ;  /* 0x0000000811067825 */ /* 0x004fca00078e001a */
[----:B------:R0:W5:Y:S01]  /*1d20*/  LDG.E.64 R4, desc[UR36][R6.64] ;  /* 0x0000002406047981 */ /* 0x000162000c1e1b00 */
[----:B------:R-:W-:Y:S01]  /*1d30*/  VIADD R2, R2, 0x1 ;  /* 0x0000000102027836 */ /* 0x000fe20000000000 */
[----:B------:R-:W-:Y:S01]  /*1d40*/  MOV R20, 0x1d80 ;  /* 0x00001d8000147802 */ /* 0x000fe20000000f00 */
[----:B------:R-:W-:-:S03]  /*1d50*/  IMAD.MOV.U32 R21, RZ, RZ, 0x0 ;  /* 0x00000000ff157424 */ /* 0x000fc600078e00ff */
[----:B------:R-:W-:-:S13]  /*1d60*/  ISETP.NE.AND P0, PT, R2, RZ, PT ;  /* 0x000000ff0200720c */ /* 0x000fda0003f05270 */
[----:B01---5:R-:W-:Y:S05]  /*1d70*/  CALL.REL.NOINC R24 `(_ZN3cub18CUB_300001_SM_10006detail6reduce18DeviceReduceKernelINS2_10policy_hubIbjN4cuda3std3__410logical_orIbEEE10Policy1000EN6thrust24THRUST_300001_SM_1000_NS6detail15normal_iteratorINSD_10device_ptrIyEEEEjS9_bPFbyEEEvT0_PT3_T1_NS0_13GridEvenShareISO_EET2_T4_) ;  /* 0xffffffe018a07344 */ /* 0x023fea0003c3ffff */
[----:B------:R-:W-:Y:S01]  /*1d80*/  ISETP.NE.AND P6, PT, R2, RZ, PT ;  /* 0x000000ff0200720c */ /* 0x000fe20003fc5270 */
[----:B------:R-:W-:Y:S01]  /*1d90*/  VIADD R17, R17, 0x100 ;  /* 0x0000010011117836 */ /* 0x000fe20000000000 */
[----:B------:R-:W-:Y:S02]  /*1da0*/  ISETP.NE.AND P5, PT, R16, RZ, PT ;  /* 0x000000ff1000720c */ /* 0x000fe40003fa5270 */
[----:B------:R-:W-:-:S04]  /*1db0*/  LOP3.LUT P0, RZ, R4, 0xff, RZ, 0xc0, !PT ;  /* 0x000000ff04ff7812 */ /* 0x000fc8000780c0ff */
[----:B------:R-:W-:-:S04]  /*1dc0*/  PLOP3.LUT P5, PT, P5, P0, PT, 0xf8, 0x8f ;  /* 0x00000000008f781c */ /* 0x000fc80002fa1f70 */
[----:B------:R-:W-:Y:S01]  /*1dd0*/  P2R R16, PR, RZ, 0x20 ;  /* 0x00000020ff107803 */ /* 0x000fe20000000000 */
[----:B------:R-:W-:Y:S08]  /*1de0*/  @P6 BRA `(.L_x_275) ;  /* 0xfffffffc00c86947 */ /* 0x000ff0000383ffff */
.L_x_270:
[----:B------:R-:W-:Y:S05]  /*1df0*/  BSYNC.RECONVERGENT B7 ;  /* 0x0000000000077941 */ /* 0x000fea0003800200 */
.L_x_269:
[----:B------:R-:W-:-:S04]  /*1e00*/  ISETP.NE.AND P0, PT, R16, RZ, PT ;  /* 0x000000ff1000720c */ /* 0x000fc80003f05270 */
[----:B------:R-:W-:-:S09]  /*1e10*/  SEL R18, RZ, 0x1, !P0 ;  /* 0x00000001ff127807 */ /* 0x000fd20004000000 */
.L_x_264:
[----:B------:R-:W-:Y:S05]  /*1e20*/  BSYNC.RECONVERGENT B8 ;  /* 0x0000000000087941 */ /* 0x000fea0003800200 */
.L_x_263:
[----:B------:R-:W-:-:S13]  /*1e30*/  ISETP.GE.U32.AND P0, PT, R23, 0x100, PT ;  /* 0x000001001700780c */ /* 0x000fda0003f06070 */
        /* <DEDUP_REMOVED lines=38> */
.L_x_304:
        /* <DEDUP_REMOVED lines=12> */
.L_x_278:
        /* <DEDUP_REMOVED lines=21> */
.L_x_276:
[----:B------:R-:W0:Y:S01]  /*22b0*/  S2R R6, SR_LANEID ;  /* 0x0000000000067919 */ /* 0x000e220000000000 */
[----:B------:R-:W-:Y:S01]  /*22c0*/  LOP3.LUT R0, R28, 0x3e0, RZ, 0xc0, !PT ;  /* 0x000003e01c007812 */ /* 0x000fe200078ec0ff */
[----:B------:R-:W-:Y:S01]  /*22d0*/  UMOV UR4, 0xffffffff ;  /* 0xffffffff00047882 */ /* 0x000fe20000000000 */
[----:B------:R-:W-:-:S03]  /*22e0*/  LOP3.LUT R13, R18, 0xff, RZ, 0xc0, !PT ;  /* 0x000000ff120d7812 */ /* 0x000fc600078ec0ff */
[----:B------:R-:W-:Y:S01]  /*22f0*/  VIADD R2, R0, 0x20 ;  /* 0x0000002000027836 */ /* 0x000fe20000000000 */
[----:B------:R-:W-:-:S04]  /*2300*/  LOP3.LUT R0, RZ, R0, RZ, 0x33, !PT ;  /* 0x00000000ff007212 */ /* 0x000fc800078e33ff */
[----:B------:R-:W-:Y:S01]  /*2310*/  ISETP.GT.U32.AND P0, PT, R2, R23, PT ;  /* 0x000000170200720c */ /* 0x000fe20003f04070 */
        /* <DEDUP_REMOVED lines=39> */
.L_x_310:
        /* <DEDUP_REMOVED lines=20> */
[----:B------:R-:W-:Y:S01]  /*26d0*/  ISETP.GE.U32.AND P1, PT, R23, 0x41, PT ;  /* 0x000000411700780c */ /* 0x000fe20003f26070 */
[----:B-1----:R-:W-:-:S09]  /*26e0*/  ULEA UR4, UR5, UR4, 0x18 ;  /* 0x0000000405047291 */ /* 0x002fd2000f8ec0ff */
[----:B--2---:R-:W1:Y:S02]  /*26f0*/  LDS.U8 R3, [UR4+0x9] ;  /* 0x00000904ff037984 */ /* 0x004e640008000000 */
        /* <DEDUP_REMOVED lines=32> */
.L_x_260:
[----:B------:R-:W0:Y:S01]  /*2900*/  S2R R71, SR_CTAID.X ;  /* 0x0000000000477919 */ /* 0x000e220000002500 */
[----:B------:R-:W1:Y:S01]  /*2910*/  LDC.64 R16, c[0x0][0x380] ;  /* 0x0000e000ff107b82 */ /* 0x000e620000000a00 */
[----:B------:R-:W0:Y:S02]  /*2920*/  S2R R76, SR_TID.X ;  /* 0x00000000004c7919 */ /* 0x000e240000002100 */
[----:B0-----:R-:W-:-:S04]  /*2930*/  IMAD R3, R71, 0x2000, R76 ;  /* 0x0000200047037824 */ /* 0x001fc800078e024c */
[----:B-1----:R-:W-:Y:S02]  /*2940*/  IMAD.WIDE.U32 R16, R3, 0x8, R16 ;  /* 0x0000000803107825 */ /* 0x002fe400078e0010 */
[----:B------:R-:W0:Y:S03]  /*2950*/  LDC.64 R2, c[0x0][0x3c0] ;  /* 0x0000f000ff027b82 */ /* 0x000e260000000a00 */
[----:B------:R1:W5:Y:S01]  /*2960*/  LDG.E.64 R4, desc[UR36][R16.64] ;  /* 0x0000002410047981 */ /* 0x000362000c1e1b00 */
[----:B------:R-:W-:Y:S01]  /*2970*/  MOV R20, 0x29a0 ;  /* 0x000029a000147802 */ /* 0x000fe20000000f00 */
[----:B------:R-:W-:-:S07]  /*2980*/  IMAD.MOV.U32 R21, RZ, RZ, 0x0 ;  /* 0x00000000ff157424 */ /* 0x000fce00078e00ff */
[----:B01---5:R-:W-:Y:S05]  /*2990*/  CALL.REL.NOINC R2 `(_ZN3cub18CUB_300001_SM_10006detail6reduce18DeviceReduceKernelINS2_10policy_hubIbjN4cuda3std3__410logical_orIbEEE10Policy1000EN6thrust24THRUST_300001_SM_1000_NS6detail15normal_iteratorINSD_10device_ptrIyEEEEjS9_bPFbyEEEvT0_PT3_T1_NS0_13GridEvenShareISO_EET2_T4_) ;  /* 0xffffffd402987344 */ /* 0x023fea0003c3ffff */
[----:B------:R-:W2:Y:S01]  /*29a0*/  LDG.E.64 R6, desc[UR36][R16.64+0x800] ;  /* 0x0008002410067981 */ /* 0x000ea2000c1e1b00 */
[----:B------:R-:W0:Y:S01]  /*29b0*/  LDC.64 R2, c[0x0][0x3c0] ;  /* 0x0000f000ff027b82 */ /* 0x000e220000000a00 */
[----:B------:R-:W-:Y:S01]  /*29c0*/  IMAD.MOV.U32 R70, RZ, RZ, R4 ;  /* 0x000000ffff467224 */ /* 0x000fe200078e0004 */
[----:B------:R-:W-:Y:S01]  /*29d0*/  MOV R20, 0x2a20 ;  /* 0x00002a2000147802 */ /* 0x000fe20000000f00 */
[----:B------:R-:W-:Y:S02]  /*29e0*/  IMAD.MOV.U32 R21, RZ, RZ, 0x0 ;  /* 0x00000000ff157424 */ /* 0x000fe400078e00ff */
[----:B--2---:R-:W-:Y:S02]  /*29f0*/  IMAD.MOV.U32 R5, RZ, RZ, R7 ;  /* 0x000000ffff057224 */ /* 0x004fe400078e0007 */
[----:B0-----:R-:W-:-:S07]  /*2a00*/  IMAD.MOV.U32 R4, RZ, RZ, R6 ;  /* 0x000000ffff047224 */ /* 0x001fce00078e0006 */
[----:B------:R-:W-:Y:S05]  /*2a10*/  CALL.REL.NOINC R2 `(_ZN3cub18CUB_300001_SM_10006detail6reduce18DeviceReduceKernelINS2_10policy_hubIbjN4cuda3std3__410logical_orIbEEE10Policy1000EN6thrust24THRUST_300001_SM_1000_NS6detail15normal_iteratorINSD_10device_ptrIyEEEEjS9_bPFbyEEEvT0_PT3_T1_NS0_13GridEvenShareISO_EET2_T4_) ;  /* 0xffffffd402787344 */ /* 0x000fea0003c3ffff */
        /* <DEDUP_REMOVED lines=240> */
[----:B------:R-:W-:Y:S01]  /*3920*/  LOP3.LUT R0, R68, R70, R69, 0xfe, !PT ;  /* 0x0000004644007212 */ /* 0x000fe200078efe45 */
[----:B------:R-:W0:Y:S03]  /*3930*/  LDCU UR4, c[0x0][0x3ac] ;  /* 0x00007580ff0477ac */ /* 0x000e260008000800 */
[----:B------:R-:W-:-:S04]  /*3940*/  LOP3.LUT R0, R62, R0, R63, 0xfe, !PT ;  /* 0x000000003e007212 */ /* 0x000fc800078efe3f */
[----:B------:R-:W-:-:S04]  /*3950*/  LOP3.LUT R0, R60, R0, R61, 0xfe, !PT ;  /* 0x000000003c007212 */ /* 0x000fc800078efe3d */
[----:B------:R-:W-:-:S04]  /*3960*/  LOP3.LUT R0, R54, R0, R55, 0xfe, !PT ;  /* 0x0000000036007212 */ /* 0x000fc800078efe37 */
[----:B------:R-:W-:Y:S01]  /*3970*/  LOP3.LUT R0, R52, R0, R53, 0xfe, !PT ;  /* 0x0000000034007212 */ /* 0x000fe200078efe35 */
[----:B0-----:R-:W-:-:S03]  /*3980*/  IMAD.U32 R5, RZ, RZ, UR4 ;  /* 0x00000004ff057e24 */ /* 0x001fc6000f8e00ff */
        /* <DEDUP_REMOVED lines=9> */
[----:B------:R-:W-:-:S03]  /*3a20*/  IMAD.SHL.U32 R0, R5, 0x2000, RZ ;  /* 0x0000200005007824 */ /* 0x000fc600078e00ff */
[----:B------:R-:W-:Y:S02]  /*3a30*/  LOP3.LUT R3, R2, R3, R18, 0xfe, !PT ;  /* 0x0000000302037212 */ /* 0x000fe400078efe12 */
[----:B------:R-:W-:Y:S02]  /*3a40*/  ISETP.GE.U32.AND P1, PT, R23, R0, PT ;  /* 0x000000001700720c */ /* 0x000fe40003f26070 */
[----:B------:R-:W-:-:S04]  /*3a50*/  LOP3.LUT P0, RZ, R3, 0xff, R4, 0xc8, !PT ;  /* 0x000000ff03ff7812 */ /* 0x000fc8000780c804 */
[----:B------:R-:W-:-:S07]  /*3a60*/  SEL R18, RZ, 0x1, !P0 ;  /* 0x00000001ff127807 */ /* 0x000fce0004000000 */
[----:B------:R-:W-:Y:S05]  /*3a70*/  @!P1 BRA `(.L_x_281) ;  /* 0x00000030000c9947 */ /* 0x000fea0003800000 */
[----:B------:R-:W0:Y:S01]  /*3a80*/  LDCU UR4, c[0x0][0x3a8] ;  /* 0x00007500ff0477ac */ /* 0x000e220008000800 */
[----:B------:R-:W-:Y:S01]  /*3a90*/  IMAD R19, R71, 0x2000, R0 ;  /* 0x0000200047137824 */ /* 0x000fe200078e0200 */
[----:B------:R-:W-:Y:S01]  /*3aa0*/  LOP3.LUT R3, RZ, R76, RZ, 0x33, !PT ;  /* 0x0000004cff037212 */ /* 0x000fe200078e33ff */
[----:B------:R-:W-:Y:S04]  /*3ab0*/  BSSY.RECONVERGENT B8, `(.L_x_281) ;  /* 0x00002ff000087945 */ /* 0x000fe80003800200 */
[----:B------:R-:W-:Y:S01]  /*3ac0*/  BSSY.RELIABLE B6, `(.L_x_282) ;  /* 0x0000136000067945 */ /* 0x000fe20003800100 */
[----:B------:R-:W-:Y:S01]  /*3ad0*/  IMAD.MOV.U32 R22, RZ, RZ, RZ ;  /* 0x000000ffff167224 */ /* 0x000fe200078e00ff */
[----:B------:R1:W-:Y:S01]  /*3ae0*/  STL [R1], R19 ;  /* 0x0000001301007387 */ /* 0x0003e20000100800 */
[----:B0-----:R-:W-:-:S04]  /*3af0*/  IMAD.U32 R6, RZ, RZ, UR4 ;  /* 0x00000004ff067e24 */ /* 0x001fc8000f8e00ff */
[----:B------:R-:W-:Y:S01]  /*3b00*/  VIADD R2, R6, 0xffffe000 ;  /* 0xffffe00006027836 */ /* 0x000fe20000000000 */
[----:B------:R-:W-:-:S04]  /*3b10*/  IADD3 R3, PT, PT, -R0, R6, R3 ;  /* 0x0000000600037210 */ /* 0x000fc80007ffe103 */
[----:B------:R-:W-:Y:S01]  /*3b20*/  ISETP.GT.U32.AND P0, PT, R19, R2, PT ;  /* 0x000000021300720c */ /* 0x000fe20003f04070 */
[----:B------:R-:W-:Y:S01]  /*3b30*/  IMAD R77, R71, -0x2000, R3 ;  /* 0xffffe000474d7824 */ /* 0x000fe200078e0203 */
[----:B------:R-:W-:-:S11]  /*3b40*/  IADD3 R2, PT, PT, R19, 0x800, R76 ;  /* 0x0000080013027810 */ /* 0x000fd60007ffe04c */
[----:B-1----:R-:W-:Y:S05]  /*3b50*/  @P0 BRA `(.L_x_283) ;  /* 0x0000001000980947 */ /* 0x002fea0003800000 */
.L_x_285:
[----:B0-----:R-:W0:Y:S01]  /*3b60*/  S2R R0, SR_TID.X ;  /* 0x0000000000007919 */ /* 0x001e220000002100 */
[----:B------:R-:W1:Y:S08]  /*3b70*/  LDC.64 R16, c[0x0][0x380] ;  /* 0x0000e000ff107b82 */ /* 0x000e700000000a00 */
[----:B------:R-:W2:Y:S01]  /*3b80*/  LDC.64 R6, c[0x0][0x3c0] ;  /* 0x0000f000ff067b82 */ /* 0x000ea20000000a00 */
[----:B0-----:R-:W-:-:S04]  /*3b90*/  IMAD.IADD R3, R0, 0x1, R19 ;  /* 0x0000000100037824 */ /* 0x001fc800078e0213 */
[----:B-1----:R-:W-:-:S05]  /*3ba0*/  IMAD.WIDE.U32 R16, R3, 0x8, R16 ;  /* 0x0000000803107825 */ /* 0x002fca00078e0010 */
[----:B------:R0:W5:Y:S01]  /*3bb0*/  LDG.E.64 R4, desc[UR36][R16.64] ;  /* 0x0000002410047981 */ /* 0x000162000c1e1b00 */
[----:B------:R-:W-:Y:S01]  /*3bc0*/  MOV R20, 0x3bf0 ;  /* 0x00003bf000147802 */ /* 0x000fe20000000f00 */
[----:B------:R-:W-:-:S07]  /*3bd0*/  IMAD.MOV.U32 R21, RZ, RZ, 0x0 ;  /* 0x00000000ff157424 */ /* 0x000fce00078e00ff */
[----:B0-2--5:R-:W-:Y:S05]  /*3be0*/  CALL.REL.NOINC R6 `(_ZN3cub18CUB_300001_SM_10006detail6reduce18DeviceReduceKernelINS2_10policy_hubIbjN4cuda3std3__410logical_orIbEEE10Policy1000EN6thrust24THRUST_300001_SM_1000_NS6detail15normal_iteratorINSD_10device_ptrIyEEEEjS9_bPFbyEEEvT0_PT3_T1_NS0_13GridEvenShareISO_EET2_T4_) ;  /* 0xffffffc406047344 */ /* 0x025fea0003c3ffff */
        /* <DEDUP_REMOVED lines=240> */
[----:B------:R0:W2:Y:S01]  /*4af0*/  LDG.E.64 R6, desc[UR36][R16.64+0xf800] ;  /* 0x00f8002410067981 */ /* 0x0000a2000c1e1b00 */
[----:B------:R-:W1:Y:S01]  /*4b00*/  LDC.64 R8, c[0x0][0x3c0] ;  /* 0x0000f000ff087b82 */ /* 0x000e620000000a00 */
[----:B------:R-:W-:Y:S01]  /*4b10*/  MOV R20, 0x4b70 ;  /* 0x00004b7000147802 */ /* 0x000fe20000000f00 */
[----:B------:R-:W-:Y:S02]  /*4b20*/  IMAD.MOV.U32 R21, RZ, RZ, 0x0 ;  /* 0x00000000ff157424 */ /* 0x000fe400078e00ff */
[----:B0-----:R-:W-:Y:S02]  /*4b30*/  IMAD.MOV.U32 R16, RZ, RZ, R4 ;  /* 0x000000ffff107224 */ /* 0x001fe400078e0004 */
[----:B--2---:R-:W-:Y:S02]  /*4b40*/  IMAD.MOV.U32 R5, RZ, RZ, R7 ;  /* 0x000000ffff057224 */ /* 0x004fe400078e0007 */
[----:B-1----:R-:W-:-:S07]  /*4b50*/  IMAD.MOV.U32 R4, RZ, RZ, R6 ;  /* 0x000000ffff047224 */ /* 0x002fce00078e0006 */
[----:B------:R-:W-:Y:S05]  /*4b60*/  CALL.REL.NOINC R8 `(_ZN3cub18CUB_300001_SM_10006detail6reduce18DeviceReduceKernelINS2_10policy_hubIbjN4cuda3std3__410logical_orIbEEE10Policy1000EN6thrust24THRUST_300001_SM_1000_NS6detail15normal_iteratorINSD_10device_ptrIyEEEEjS9_bPFbyEEEvT0_PT3_T1_NS0_13GridEvenShareISO_EET2_T4_) ;  /* 0xffffffb408247344 */ /* 0x000fea0003c3ffff */
[----:B------:R-:W-:Y:S01]  /*4b70*/  LOP3.LUT R18, R71, R18, R76, 0xfe, !PT ;  /* 0x0000001247127212 */ /* 0x000fe200078efe4c */
[----:B------:R-:W0:Y:S03]  /*4b80*/  LDCU.64 UR4, c[0x0][0x3a8] ;  /* 0x00007500ff0477ac */ /* 0x000e260008000a00 */
[----:B------:R-:W-:-:S04]  /*4b90*/  LOP3.LUT R18, R69, R18, R70, 0xfe, !PT ;  /* 0x0000001245127212 */ /* 0x000fc800078efe46 */
[----:B------:R-:W-:-:S04]  /*4ba0*/  LOP3.LUT R18, R63, R18, R68, 0xfe, !PT ;  /* 0x000000123f127212 */ /* 0x000fc800078efe44 */
[----:B------:R-:W-:-:S04]  /*4bb0*/  LOP3.LUT R18, R61, R18, R62, 0xfe, !PT ;  /* 0x000000123d127212 */ /* 0x000fc800078efe3e */
[----:B------:R-:W-:Y:S01]  /*4bc0*/  LOP3.LUT R18, R55, R18, R60, 0xfe, !PT ;  /* 0x0000001237127212 */ /* 0x000fe200078efe3c */
[----:B0-----:R-:W-:-:S03]  /*4bd0*/  IMAD.U32 R6, RZ, RZ, UR4 ;  /* 0x00000004ff067e24 */ /* 0x001fc6000f8e00ff */
[----:B------:R-:W-:Y:S01]  /*4be0*/  LOP3.LUT R18, R53, R18, R54, 0xfe, !PT ;  /* 0x0000001235127212 */ /* 0x000fe200078efe36 */
[----:B------:R-:W-:Y:S02]  /*4bf0*/  IMAD.U32 R5, RZ, RZ, UR5 ;  /* 0x00000005ff057e24 */ /* 0x000fe4000f8e00ff */
[----:B------:R-:W-:Y:S01]  /*4c00*/  IMAD.IADD R0, R6, 0x1, -R19 ;  /* 0x0000000106007824 */ /* 0x000fe200078e0a13 */
        /* <DEDUP_REMOVED lines=11> */
[----:B------:R-:W-:Y:S02]  /*4cc0*/  LOP3.LUT P0, RZ, R3, 0xff, RZ, 0xc0, !PT ;  /* 0x000000ff03ff7812 */ /* 0x000fe4000780c0ff */
[----:B------:R-:W-:Y:S02]  /*4cd0*/  ISETP.GE.U32.AND P1, PT, R0, R4, PT ;  /* 0x000000040000720c */ /* 0x000fe40003f26070 */
[----:B------:R-:W-:-:S11]  /*4ce0*/  SEL R18, RZ, 0x1, !P0 ;  /* 0x00000001ff127807 */ /* 0x000fd60004000000 */
[----:B------:R-:W-:Y:S05]  /*4cf0*/  @!P1 BREAK.RELIABLE B6 ;  /* 0x0000000000069942 */ /* 0x000fea0003800100 */
[----:B------:R-:W-:Y:S05]  /*4d00*/  @!P1 BRA `(.L_x_284) ;  /* 0x0000001c00649947 */ /* 0x000fea0003800000 */
[----:B------:R-:W2:Y:S01]  /*4d10*/  LDL.LU R17, [R1] ;  /* 0x0000000001117983 */ /* 0x000ea20000300800 */
[----:B------:R-:W-:Y:S02]  /*4d20*/  IMAD.IADD R19, R4, 0x1, R19 ;  /* 0x0000000104137824 */ /* 0x000fe400078e0213 */
[----:B------:R-:W-:Y:S02]  /*4d30*/  VIADD R0, R6, 0xffffe000 ;  /* 0xffffe00006007836 */ /* 0x000fe40000000000 */
[----:B------:R-:W-:Y:S02]  /*4d40*/  VIADD R22, R22, 0x1 ;  /* 0x0000000116167836 */ /* 0x000fe40000000000 */
[----:B------:R-:W-:Y:S01]  /*4d50*/  IMAD.IADD R77, R77, 0x1, -R4 ;  /* 0x000000014d4d7824 */ /* 0x000fe200078e0a04 */
[----:B------:R-:W-:Y:S01]  /*4d60*/  ISETP.GT.U32.AND P0, PT, R19, R0, PT ;  /* 0x000000001300720c */ /* 0x000fe20003f04070 */
[C---:B------:R-:W-:Y:S02]  /*4d70*/  IMAD.IADD R2, R4.reuse, 0x1, R2 ;  /* 0x0000000104027824 */ /* 0x040fe400078e0202 */
[----:B--2---:R-:W-:-:S05]  /*4d80*/  IMAD.IADD R17, R4, 0x1, R17 ;  /* 0x0000000104117824 */ /* 0x004fca00078e0211 */
[----:B------:R0:W-:Y:S05]  /*4d90*/  STL [R1], R17 ;  /* 0x0000001101007387 */ /* 0x0001ea0000100800 */
[----:B------:R-:W-:Y:S05]  /*4da0*/  @!P0 BRA `(.L_x_285) ;  /* 0xffffffec006c8947 */ /* 0x000fea000383ffff */
[----:B------:R-:W-:-:S07]  /*4db0*/  IMAD.MOV.U32 R0, RZ, RZ, R4 ;  /* 0x000000ffff007224 */ /* 0x000fce00078e0004 */
.L_x_283:
[----:B------:R-:W1:Y:S01]  /*4dc0*/  S2R R4, SR_TID.X ;  /* 0x0000000000047919 */ /* 0x000e620000002100 */
[----:B------:R-:W-:-:S05]  /*4dd0*/  IMAD.IADD R3, R6, 0x1, -R19 ;  /* 0x0000000106037824 */ /* 0x000fca00078e0a13 */
[----:B-1----:R-:W-:-:S04]  /*4de0*/  ISETP.GE.AND P0, PT, R4, R3, PT ;  /* 0x000000030400720c */ /* 0x002fc80003f06270 */
[----:B------:R-:W-:-:S13]  /*4df0*/  ISETP.GE.U32.OR P0, PT, R19, R6, P0 ;  /* 0x000000061300720c */ /* 0x000fda0000706470 */
[----:B------:R-:W-:Y:S05]  /*4e00*/  @P0 BREAK.RELIABLE B6 ;  /* 0x0000000000060942 */ /* 0x000fea0003800100 */
[----:B------:R-:W-:Y:S05]  /*4e10*/  @P0 BRA `(.L_x_284) ;  /* 0x0000001c00200947 */ /* 0x000fea0003800000 */
[----:B------:R-:W-:Y:S05]  /*4e20*/  BSYNC.RELIABLE B6 ;  /* 0x0000000000067941 */ /* 0x000fea0003800100 */
.L_x_282:
[----:B------:R-:W1:Y:S01]  /*4e30*/  S2R R7, SR_CTAID.X ;  /* 0x0000000000077919 */ /* 0x000e620000002500 */
[----:B------:R-:W-:Y:S01]  /*4e40*/  LOP3.LUT R3, RZ, R4, RZ, 0x33, !PT ;  /* 0x00000004ff037212 */ /* 0x000fe200078e33ff */
[----:B------:R-:W-:Y:S01]  /*4e50*/  BSSY.RECONVERGENT B7, `(.L_x_286) ;  /* 0x00000f5000077945 */ /* 0x000fe20003800200 */
[----:B------:R-:W-:Y:S01]  /*4e60*/  LOP3.LUT P1, RZ, R18, 0xff, RZ, 0xc0, !PT ;  /* 0x000000ff12ff7812 */ /* 0x000fe2000782c0ff */
[----:B------:R-:W-:-:S03]  /*4e70*/  IMAD.MOV.U32 R18, RZ, RZ, R4 ;  /* 0x000000ffff127224 */ /* 0x000fc600078e0004 */
[----:B------:R-:W-:Y:S01]  /*4e80*/  P2R R16, PR, RZ, 0x2 ;  /* 0x00000002ff107803 */ /* 0x000fe20000000000 */
[----:B-1----:R-:W-:-:S05]  /*4e90*/  IMAD R0, R7, 0x2000, R0 ;  /* 0x0000200007007824 */ /* 0x002fca00078e0200 */
[----:B------:R-:W-:Y:S01]  /*4ea0*/  IADD3 R0, PT, PT, -R0, R6, R3 ;  /* 0x0000000600007210 */ /* 0x000fe20007ffe103 */
[----:B------:R-:W-:-:S04]  /*4eb0*/  IMAD R3, R22, R5, RZ ;  /* 0x0000000516037224 */ /* 0x000fc800078e02ff */
[----:B------:R-:W-:-:S05]  /*4ec0*/  IMAD R0, R3, -0x2000, R0 ;  /* 0xffffe00003007824 */ /* 0x000fca00078e0200 */
[C---:B------:R-:W-:Y:S02]  /*4ed0*/  ISETP.GE.U32.AND P0, PT, R0.reuse, 0xf00, PT ;  /* 0x00000f000000780c */ /* 0x040fe40003f06070 */
[----:B------:R-:W-:-:S04]  /*4ee0*/  LEA.HI R23, R0, 0x1, RZ, 0x18 ;  /* 0x0000000100177811 */ /* 0x000fc800078fc0ff */
[----:B------:R-:W-:-:S07]  /*4ef0*/  LOP3.LUT R24, R23, 0xf, RZ, 0xc0, !PT ;  /* 0x0000000f17187812 */ /* 0x000fce00078ec0ff */
[----:B------:R-:W-:Y:S05]  /*4f00*/  @!P0 BRA `(.L_x_287) ;  /* 0x0000000c00a48947 */ /* 0x000fea0003800000 */
[----:B------:R-:W-:Y:S01]  /*4f10*/  LEA.HI R0, R77, 0x1, RZ, 0x18 ;  /* 0x000000014d007811 */ /* 0x000fe200078fc0ff */
[----:B------:R-:W-:Y:S01]  /*4f20*/  BSSY.RECONVERGENT B6, `(.L_x_288) ;  /* 0x00000e6000067945 */ /* 0x000fe20003800200 */
[----:B------:R-:W-:Y:S02]  /*4f30*/  LOP3.LUT R18, R4, 0x800, RZ, 0xfc, !PT ;  /* 0x0000080004127812 */ /* 0x000fe400078efcff */
[----:B------:R-:W-:-:S05]  /*4f40*/  LOP3.LUT R0, R0, 0x1fffff0, RZ, 0xc0, !PT ;  /* 0x01fffff000007812 */ /* 0x000fca00078ec0ff */
[----:B0-----:R-:W-:-:S07]  /*4f50*/  IMAD.MOV R17, RZ, RZ, -R0 ;  /* 0x000000ffff117224 */ /* 0x001fce00078e0a00 */
.L_x_289:
[----:B------:R-:W0:Y:S01]  /*4f60*/  LDC.64 R6, c[0x0][0x380] ;  /* 0x0000e000ff067b82 */ /* 0x000e220000000a00 */
[----:B------:R-:W-:-:S07]  /*4f70*/  VIADD R3, R2, 0xfffff800 ;  /* 0xfffff80002037836 */ /* 0x000fce0000000000 */
        /* <DEDUP_REMOVED lines=97> */
[----:B------:R-:W-:Y:S01]  /*5590*/  VIADD R22, R2, 0x700 ;  /* 0x0000070002167836 */ /* 0x000fe20000000000 */
[----:B------:R-:W-:Y:S01]  /*55a0*/  MOV R20, 0x5610 ;  /* 0x0000561000147802 */ /* 0x000fe20000000f00 */
[----:B------:R-:W-:Y:S01]  /*55b0*/  IMAD.MOV.U32 R21, RZ, RZ, 0x0 ;  /* 0x00000000ff157424 */ /* 0x000fe200078e00ff */
[----:B------:R-:W-:-:S04]  /*55c0*/  PLOP3.LUT P0, PT, P6, P0, PT, 0xf8, 0x8f ;  /* 0x00000000008f781c */ /* 0x000fc80003701f70 */
[----:B------:R-:W-:Y:S01]  /*55d0*/  P2R R16, PR, RZ, 0x1 ;  /* 0x00000001ff107803 */ /* 0x000fe20000000000 */
[----:B--2---:R-:W-:Y:S02]  /*55e0*/  IMAD.MOV.U32 R5, RZ, RZ, R7 ;  /* 0x000000ffff057224 */ /* 0x004fe400078e0007 */
[----:B-1----:R-:W-:-:S07]  /*55f0*/  IMAD.MOV.U32 R4, RZ, RZ, R6 ;  /* 0x000000ffff047224 */ /* 0x002fce00078e0006 */
[----:B------:R-:W-:Y:S05]  /*5600*/  CALL.REL.NOINC R8 `(_ZN3cub18CUB_300001_SM_10006detail6reduce18DeviceReduceKernelINS2_10policy_hubIbjN4cuda3std3__410logical_orIbEEE10Policy1000EN6thrust24THRUST_300001_SM_1000_NS6detail15normal_iteratorINSD_10device_ptrIyEEEEjS9_bPFbyEEEvT0_PT3_T1_NS0_13GridEvenShareISO_EET2_T4_) ;  /* 0xffffffa8087c7344 */ /* 0x000fea0003c3ffff */
[----:B------:R-:W0:Y:S01]  /*5610*/  LDC.64 R6, c[0x0][0x380] ;  /* 0x0000e000ff067b82 */ /* 0x000e220000000a00 */
[----:B------:R-:W-:-:S07]  /*5620*/  ISETP.NE.AND P6, PT, R16, RZ, PT ;  /* 0x000000ff1000720c */ /* 0x000fce0003fc5270 */
        /* <DEDUP_REMOVED lines=118> */
.L_x_288:
[----:B------:R-:W-:-:S07]  /*5d90*/  VIADD R18, R18, 0xfffff800 ;  /* 0xfffff80012127836 */ /* 0x000fce0000000000 */
.L_x_287:
[----:B------:R-:W-:Y:S05]  /*5da0*/  BSYNC.RECONVERGENT B7 ;  /* 0x0000000000077941 */ /* 0x000fea0003800200 */
.L_x_286:
[----:B------:R-:W-:Y:S01]  /*5db0*/  ISETP.NE.AND P0, PT, R24, RZ, PT ;  /* 0x000000ff1800720c */ /* 0x000fe20003f05270 */
[----:B------:R-:W-:-:S12]  /*5dc0*/  BSSY.RECONVERGENT B7, `(.L_x_290) ;  /* 0x00000cb000077945 */ /* 0x000fd80003800200 */
[----:B------:R-:W-:Y:S05]  /*5dd0*/  @!P0 BRA `(.L_x_291) ;  /* 0x0000000c00248947 */ /* 0x000fea0003800000 */
[----:B------:R-:W-:Y:S01]  /*5de0*/  ISETP.GE.U32.AND P0, PT, R24, 0x8, PT ;  /* 0x000000081800780c */ /* 0x000fe20003f06070 */
[----:B------:R-:W-:Y:S01]  /*5df0*/  BSSY.RECONVERGENT B6, `(.L_x_292) ;  /* 0x0000072000067945 */ /* 0x000fe20003800200 */
[----:B0-----:R-:W-:-:S11]  /*5e00*/  LOP3.LUT R17, R23, 0x7, RZ, 0xc0, !PT ;  /* 0x0000000717117812 */ /* 0x001fd600078ec0ff */
[----:B------:R-:W-:Y:S05]  /*5e10*/  @!P0 BRA `(.L_x_293) ;  /* 0x0000000400bc8947 */ /* 0x000fea0003800000 */
[----:B------:R-:W0:Y:S01]  /*5e20*/  LDC.64 R6, c[0x0][0x380] ;  /* 0x0000e000ff067b82 */ /* 0x000e220000000a00 */
[----:B------:R-:W-:-:S07]  /*5e30*/  IMAD.IADD R2, R18, 0x1, R19 ;  /* 0x0000000112027824 */ /* 0x000fce00078e0213 */
        /* <DEDUP_REMOVED lines=92> */
[----:B------:R-:W-:-:S03]  /*6400*/  ISETP.NE.AND P6, PT, R16, RZ, PT ;  /* 0x000000ff1000720c */ /* 0x000fc60003fc5270 */
[----:B0-----:R-:W-:-:S03]  /*6410*/  IMAD.WIDE.U32 R2, R3, 0x8, R6 ;  /* 0x0000000803027825 */ /* 0x001fc600078e0006 */
[----:B------:R-:W0:Y:S03]  /*6420*/  LDC.64 R6, c[0x0][0x3c0] ;  /* 0x0000f000ff067b82 */ /* 0x000e260000000a00 */
[----:B------:R-:W2:Y:S01]  /*6430*/  LDG.E.64 R2, desc[UR36][R2.64] ;  /* 0x0000002402027981 */ /* 0x000ea2000c1e1b00 */
[----:B------:R-:W-:Y:S01]  /*6440*/  LOP3.LUT P0, RZ, R4, 0xff, RZ, 0xc0, !PT ;  /* 0x000000ff04ff7812 */ /* 0x000fe2000780c0ff */
[----:B------:R-:W-:Y:S01]  /*6450*/  IMAD.MOV.U32 R21, RZ, RZ, 0x0 ;  /* 0x00000000ff157424 */ /* 0x000fe200078e00ff */
[----:B------:R-:W-:Y:S02]  /*6460*/  MOV R20, 0x64c0 ;  /* 0x000064c000147802 */ /* 0x000fe40000000f00 */
[----:B------:R-:W-:Y:S01]  /*6470*/  PLOP3.LUT P0, PT, P6, P0, PT, 0xf8, 0x8f ;  /* 0x00000000008f781c */ /* 0x000fe20003701f70 */
[----:B--2---:R-:W-:-:S03]  /*6480*/  IMAD.MOV.U32 R4, RZ, RZ, R2 ;  /* 0x000000ffff047224 */ /* 0x004fc600078e0002 */
[----:B------:R-:W-:Y:S01]  /*6490*/  P2R R2, PR, RZ, 0x1 ;  /* 0x00000001ff027803 */ /* 0x000fe20000000000 */
[----:B0-----:R-:W-:-:S08]  /*64a0*/  IMAD.MOV.U32 R5, RZ, RZ, R3 ;  /* 0x000000ffff057224 */ /* 0x001fd000078e0003 */
[----:B------:R-:W-:Y:S05]  /*64b0*/  CALL.REL.NOINC R6 `(_ZN3cub18CUB_300001_SM_10006detail6reduce18DeviceReduceKernelINS2_10policy_hubIbjN4cuda3std3__410logical_orIbEEE10Policy1000EN6thrust24THRUST_300001_SM_1000_NS6detail15normal_iteratorINSD_10device_ptrIyEEEEjS9_bPFbyEEEvT0_PT3_T1_NS0_13GridEvenShareISO_EET2_T4_) ;  /* 0xffffff9806d07344 */ /* 0x000fea0003c3ffff */
[----:B------:R-:W-:Y:S01]  /*64c0*/  ISETP.NE.AND P6, PT, R2, RZ, PT ;  /* 0x000000ff0200720c */ /* 0x000fe20003fc5270 */
[----:B------:R-:W-:Y:S01]  /*64d0*/  VIADD R18, R18, 0x800 ;  /* 0x0000080012127836 */ /* 0x000fe20000000000 */
[----:B------:R-:W-:-:S04]  /*64e0*/  LOP3.LUT P0, RZ, R4, 0xff, RZ, 0xc0, !PT ;  /* 0x000000ff04ff7812 */ /* 0x000fc8000780c0ff */
[----:B------:R-:W-:-:S04]  /*64f0*/  PLOP3.LUT P0, PT, P6, P0, PT, 0xf8, 0x8f ;  /* 0x00000000008f781c */ /* 0x000fc80003701f70 */
[----:B------:R-:W-:-:S09]  /*6500*/  P2R R16, PR, RZ, 0x1 ;  /* 0x00000001ff107803 */ /* 0x000fd20000000000 */
.L_x_293:
[----:B------:R-:W-:Y:S05]  /*6510*/  BSYNC.RECONVERGENT B6 ;  /* 0x0000000000067941 */ /* 0x000fea0003800200 */
.L_x_292:
[----:B------:R-:W-:-:S13]  /*6520*/  ISETP.NE.AND P0, PT, R17, RZ, PT ;  /* 0x000000ff1100720c */ /* 0x000fda0003f05270 */
[----:B------:R-:W-:Y:S05]  /*6530*/  @!P0 BRA `(.L_x_291) ;  /* 0x00000004004c8947 */ /* 0x000fea0003800000 */
[----:B------:R-:W-:Y:S01]  /*6540*/  ISETP.GE.U32.AND P0, PT, R17, 0x4, PT ;  /* 0x000000041100780c */ /* 0x000fe20003f06070 */
[----:B------:R-:W-:-:S12]  /*6550*/  BSSY.RECONVERGENT B6, `(.L_x_294) ;  /* 0x0000039000067945 */ /* 0x000fd80003800200 */
        /* <DEDUP_REMOVED lines=56> */
.L_x_295:
[----:B------:R-:W-:Y:S05]  /*68e0*/  BSYNC.RECONVERGENT B6 ;  /* 0x0000000000067941 */ /* 0x000fea0003800200 */
.L_x_294:
[----:B------:R-:W-:-:S13]  /*68f0*/  LOP3.LUT P0, RZ, R23, 0x3, RZ, 0xc0, !PT ;  /* 0x0000000317ff7812 */ /* 0x000fda000780c0ff */
[----:B------:R-:W-:Y:S05]  /*6900*/  @!P0 BRA `(.L_x_291) ;  /* 0x0000000000588947 */ /* 0x000fea0003800000 */
[----:B------:R-:W2:Y:S01]  /*6910*/  LDL.LU R2, [R1] ;  /* 0x0000000001027983 */ /* 0x000ea20000300800 */
[----:B------:R-:W0:Y:S01]  /*6920*/  LDC.64 R22, c[0x0][0x3c0] ;  /* 0x0000f000ff167b82 */ /* 0x000e220000000a00 */
[----:B------:R-:W-:-:S04]  /*6930*/  LOP3.LUT R0, R77, 0xffff, RZ, 0xc0, !PT ;  /* 0x0000ffff4d007812 */ /* 0x000fc800078ec0ff */
[----:B------:R-:W-:-:S03]  /*6940*/  LEA.HI R0, R0, 0x1, RZ, 0x18 ;  /* 0x0000000100007811 */ /* 0x000fc600078fc0ff */
[----:B------:R-:W1:Y:S01]  /*6950*/  LDC.64 R24, c[0x0][0x380] ;  /* 0x0000e000ff187b82 */ /* 0x000e620000000a00 */
[----:B------:R-:W-:Y:S01]  /*6960*/  LOP3.LUT R0, R0, 0x3, RZ, 0xc0, !PT ;  /* 0x0000000300007812 */ /* 0x000fe200078ec0ff */
[----:B--2---:R-:W-:-:S04]  /*6970*/  IMAD.IADD R17, R18, 0x1, R2 ;  /* 0x0000000112117824 */ /* 0x004fc800078e0202 */
[----:B01----:R-:W-:-:S07]  /*6980*/  IMAD.MOV R2, RZ, RZ, -R0 ;  /* 0x000000ffff027224 */ /* 0x003fce00078e0a00 */
.L_x_296:
[----:B------:R-:W-:-:S05]  /*6990*/  IMAD.WIDE.U32 R6, R17, 0x8, R24 ;  /* 0x0000000811067825 */ /* 0x000fca00078e0018 */
[----:B------:R0:W5:Y:S01]  /*69a0*/  LDG.E.64 R4, desc[UR36][R6.64] ;  /* 0x0000002406047981 */ /* 0x000162000c1e1b00 */
[----:B------:R-:W-:Y:S01]  /*69b0*/  VIADD R2, R2, 0x1 ;  /* 0x0000000102027836 */ /* 0x000fe20000000000 */
[----:B------:R-:W-:Y:S01]  /*69c0*/  MOV R20, 0x6a00 ;  /* 0x00006a0000147802 */ /* 0x000fe20000000f00 */
[----:B------:R-:W-:-:S03]  /*69d0*/  IMAD.MOV.U32 R21, RZ, RZ, 0x0 ;  /* 0x00000000ff157424 */ /* 0x000fc600078e00ff */
[----:B------:R-:W-:-:S13]  /*69e0*/  ISETP.NE.AND P0, PT, R2, RZ, PT ;  /* 0x000000ff0200720c */ /* 0x000fda0003f05270 */
[----:B0----5:R-:W-:Y:S05]  /*69f0*/  CALL.REL.NOINC R22 `(_ZN3cub18CUB_300001_SM_10006detail6reduce18DeviceReduceKernelINS2_10policy_hubIbjN4cuda3std3__410logical_orIbEEE10Policy1000EN6thrust24THRUST_300001_SM_1000_NS6detail15normal_iteratorINSD_10device_ptrIyEEEEjS9_bPFbyEEEvT0_PT3_T1_NS0_13GridEvenShareISO_EET2_T4_) ;  /* 0xffffff9416807344 */ /* 0x021fea0003c3ffff */
[----:B------:R-:W-:Y:S01]  /*6a00*/  ISETP.NE.AND P6, PT, R2, RZ, PT ;  /* 0x000000ff0200720c */ /* 0x000fe20003fc5270 */
[----:B------:R-:W-:Y:S01]  /*6a10*/  VIADD R17, R17, 0x100 ;  /* 0x0000010011117836 */ /* 0x000fe20000000000 */
[----:B------:R-:W-:Y:S02]  /*6a20*/  ISETP.NE.AND P5, PT, R16, RZ, PT ;  /* 0x000000ff1000720c */ /* 0x000fe40003fa5270 */
[----:B------:R-:W-:-:S04]  /*6a30*/  LOP3.LUT P0, RZ, R4, 0xff, RZ, 0xc0, !PT ;  /* 0x000000ff04ff7812 */ /* 0x000fc8000780c0ff */
[----:B------:R-:W-:-:S04]  /*6a40*/  PLOP3.LUT P5, PT, P5, P0, PT, 0xf8, 0x8f ;  /* 0x00000000008f781c */ /* 0x000fc80002fa1f70 */
[----:B------:R-:W-:Y:S01]  /*6a50*/  P2R R16, PR, RZ, 0x20 ;  /* 0x00000020ff107803 */ /* 0x000fe20000000000 */
[----:B------:R-:W-:Y:S08]  /*6a60*/  @P6 BRA `(.L_x_296) ;  /* 0xfffffffc00c86947 */ /* 0x000ff0000383ffff */
.L_x_291:
[----:B------:R-:W-:Y:S05]  /*6a70*/  BSYNC.RECONVERGENT B7 ;  /* 0x0000000000077941 */ /* 0x000fea0003800200 */
.L_x_290:
[----:B------:R-:W-:-:S04]  /*6a80*/  ISETP.NE.AND P0, PT, R16, RZ, PT ;  /* 0x000000ff1000720c */ /* 0x000fc80003f05270 */
[----:B------:R-:W-:-:S09]  /*6a90*/  SEL R18, RZ, 0x1, !P0 ;  /* 0x00000001ff127807 */ /* 0x000fd20004000000 */
.L_x_284:
[----:B------:R-:W-:Y:S05]  /*6aa0*/  BSYNC.RECONVERGENT B8 ;  /* 0x0000000000087941 */ /* 0x000fea0003800200 */
.L_x_281:
[----:B------:R-:W1:Y:S01]  /*6ab0*/  S2R R4, SR_LANEID ;  /* 0x0000000000047919 */ /* 0x000e620000000000 */
[----:B------:R-:W-:Y:S01]  /*6ac0*/  UMOV UR4, 0xffffffff ;  /* 0xffffffff00047882 */ /* 0x000fe20000000000 */
[----:B------:R-:W-:Y:S02]  /*6ad0*/  LOP3.LUT R13, R18, 0xff, RZ, 0xc0, !PT ;  /* 0x000000ff120d7812 */ /* 0x000fe400078ec0ff */
[----:B------:R-:W-:Y:S05]  /*6ae0*/  BRA.DIV UR4, `(.L_x_297) ;  /* 0x0000000a04f47947 */ /* 0x000fea000b800000 */
[----:B------:R-:W2:Y:S01]  /*6af0*/  SHFL.DOWN PT, R14, R13, 0x1, 0x1f ;  /* 0x08201f000d0e7f89 */ /* 0x000ea200000e0000 */
[----:B-1----:R-:W-:-:S13]  /*6b00*/  ISETP.GT.AND P2, PT, R4, 0x1e, PT ;  /* 0x0000001e0400780c */ /* 0x002fda0003f44270 */
[----:B------:R-:W-:Y:S02]  /*6b10*/  @!P2 LOP3.LUT P0, RZ, R18, 0xff, RZ, 0xc0, !PT ;  /* 0x000000ff12ffa812 */ /* 0x000fe4000780c0ff */
[----:B--2---:R-:W-:-:S04]  /*6b20*/  @!P2 LOP3.LUT P1, RZ, R14, 0xff, RZ, 0xc0, !PT ;  /* 0x000000ff0effa812 */ /* 0x004fc8000782c0ff */
[----:B------:R-:W-:-:S04]  /*6b30*/  @!P2 PLOP3.LUT P0, PT, P0, P1, PT, 0xf8, 0x8f ;  /* 0x00000000008fa81c */ /* 0x000fc80000703f70 */
[----:B------:R-:W-:-:S04]  /*6b40*/  @!P2 SEL R0, RZ, 0x1, !P0 ;  /* 0x00000001ff00a807 */ /* 0x000fc80004000000 */
[----:B------:R-:W-:Y:S02]  /*6b50*/  @!P2 PRMT R18, R0, 0x7610, R18 ;  /* 0x000076100012a816 */ /* 0x000fe40000000012 */
[----:B------:R-:W-:Y:S02]  /*6b60*/  ISETP.GT.AND P2, PT, R4, 0x1d, PT ;  /* 0x0000001d0400780c */ /* 0x000fe40003f44270 */
[----:B------:R-:W-:-:S05]  /*6b70*/  LOP3.LUT R2, R18, 0xff, RZ, 0xc0, !PT ;  /* 0x000000ff12027812 */ /* 0x000fca00078ec0ff */
[----:B------:R-:W1:Y:S06]  /*6b80*/  SHFL.DOWN PT, R14, R2, 0x2, 0x1f ;  /* 0x08401f00020e7f89 */ /* 0x000e6c00000e0000 */
[----:B------:R-:W-:Y:S02]  /*6b90*/  @!P2 LOP3.LUT P1, RZ, R18, 0xff, RZ, 0xc0, !PT ;  /* 0x000000ff12ffa812 */ /* 0x000fe4000782c0ff */
[----:B-1----:R-:W-:-:S04]  /*6ba0*/  @!P2 LOP3.LUT P0, RZ, R14, 0xff, RZ, 0xc0, !PT ;  /* 0x000000ff0effa812 */ /* 0x002fc8000780c0ff */
        /* <DEDUP_REMOVED lines=18> */
[----:B------:R-:W-:-:S04]  /*6cd0*/  @!P2 PRMT R18, R0, 0x7610, R18 ;  /* 0x000076100012a816 */ /* 0x000fc80000000012 */
[----:B------:R-:W-:-:S06]  /*6ce0*/  LOP3.LUT R14, R18, 0xff, RZ, 0xc0, !PT ;  /* 0x000000ff120e7812 */ /* 0x000fcc00078ec0ff */
[----:B------:R-:W1:Y:S02]  /*6cf0*/  SHFL.DOWN PT, R14, R14, 0x10, 0x1f ;  /* 0x0a001f000e0e7f89 */ /* 0x000e6400000e0000 */
.L_x_316:
[----:B------:R-:W2:Y:S01]  /*6d00*/  S2R R2, SR_TID.X ;  /* 0x0000000000027919 */ /* 0x000ea20000002100 */
[----:B------:R-:W-:-:S13]  /*6d10*/  ISETP.GT.AND P0, PT, R4, 0xf, PT ;  /* 0x0000000f0400780c */ /* 0x000fda0003f04270 */
[----:B------:R-:W-:Y:S05]  /*6d20*/  @P0 BRA `(.L_x_298) ;  /* 0x0000000000280947 */ /* 0x000fea0003800000 */
[----:B------:R-:W-:Y:S02]  /*6d30*/  ISETP.NE.AND P1, PT, R4, RZ, PT ;  /* 0x000000ff0400720c */ /* 0x000fe40003f25270 */
[----:B------:R-:W-:Y:S02]  /*6d40*/  LOP3.LUT P2, RZ, R18, 0xff, RZ, 0xc0, !PT ;  /* 0x000000ff12ff7812 */ /* 0x000fe4000784c0ff */
[----:B-1----:R-:W-:-:S04]  /*6d50*/  LOP3.LUT P0, RZ, R14, 0xff, RZ, 0xc0, !PT ;  /* 0x000000ff0eff7812 */ /* 0x002fc8000780c0ff */
[----:B------:R-:W-:-:S04]  /*6d60*/  PLOP3.LUT P0, PT, P2, P0, PT, 0xf8, 0x8f ;  /* 0x00000000008f781c */ /* 0x000fc80001701f70 */
[----:B------:R-:W-:Y:S01]  /*6d70*/  SEL R18, RZ, 0x1, !P0 ;  /* 0x00000001ff127807 */ /* 0x000fe20004000000 */
[----:B------:R-:W1:Y:S01]  /*6d80*/  @!P1 S2R R3, SR_CgaCtaId ;  /* 0x0000000000039919 */ /* 0x000e620000008800 */
[----:B------:R-:W-:-:S04]  /*6d90*/  @!P1 MOV R0, 0x400 ;  /* 0x0000040000009802 */ /* 0x000fc80000000f00 */
[----:B-1----:R-:W-:-:S04]  /*6da0*/  @!P1 LEA R0, R3, R0, 0x18 ;  /* 0x0000000003009211 */ /* 0x002fc800078ec0ff */
[----:B--2---:R-:W-:-:S05]  /*6db0*/  @!P1 LEA.HI R3, R2, R0, RZ, 0x1b ;  /* 0x0000000002039211 */ /* 0x004fca00078fd8ff */
[----:B------:R3:W-:Y:S02]  /*6dc0*/  @!P1 STS.U8 [R3+0x8], R18 ;  /* 0x0000081203009388 */ /* 0x0007e40000000000 */
.L_x_298:
[----:B--2---:R-:W-:Y:S01]  /*6dd0*/  ISETP.NE.AND P0, PT, R2, RZ, PT ;  /* 0x000000ff0200720c */ /* 0x004fe20003f05270 */
[----:B------:R-:W-:Y:S05]  /*6de0*/  WARPSYNC.ALL ;  /* 0x0000000000007948 */ /* 0x000fea0003800000 */
[----:B------:R-:W-:Y:S07]  /*6df0*/  BAR.SYNC.DEFER_BLOCKING 0x0 ;  /* 0x0000000000007b1d */ /* 0x000fee0000010000 */
[----:B------:R-:W-:Y:S05]  /*6e00*/  @P0 BRA `(.L_x_279) ;  /* 0x0000000000400947 */ /* 0x000fea0003800000 */
[----:B------:R-:W2:Y:S01]  /*6e10*/  S2UR UR5, SR_CgaCtaId ;  /* 0x00000000000579c3 */ /* 0x000ea20000008800 */
[----:B------:R-:W-:Y:S02]  /*6e20*/  UMOV UR4, 0x400 ;  /* 0x0000040000047882 */ /* 0x000fe40000000000 */
[----:B--2---:R-:W-:-:S09]  /*6e30*/  ULEA UR4, UR5, UR4, 0x18 ;  /* 0x0000000405047291 */ /* 0x004fd2000f8ec0ff */
[----:B---3--:R-:W-:Y:S04]  /*6e40*/  LDS.U8 R3, [UR4+0x9] ;  /* 0x00000904ff037984 */ /* 0x008fe80008000000 */
[----:B------:R-:W2:Y:S04]  /*6e50*/  LDS.U8 R0, [UR4+0xa] ;  /* 0x00000a04ff007984 */ /* 0x000ea80008000000 */
[----:B------:R-:W-:Y:S04]  /*6e60*/  LDS.U8 R5, [UR4+0xb] ;  /* 0x00000b04ff057984 */ /* 0x000fe80008000000 */
[----:B------:R-:W3:Y:S04]  /*6e70*/  LDS.U8 R2, [UR4+0xc] ;  /* 0x00000c04ff027984 */ /* 0x000ee80008000000 */
[----:B------:R-:W-:Y:S04]  /*6e80*/  LDS.U8 R7, [UR4+0xd] ;  /* 0x00000d04ff077984 */ /* 0x000fe80008000000 */
[----:B------:R-:W4:Y:S01]  /*6e90*/  LDS.U8 R4, [UR4+0xe] ;  /* 0x00000e04ff047984 */ /* 0x000f220008000000 */
[----:B--2---:R-:W-:-:S04]  /*6ea0*/  LOP3.LUT R0, R0, R18, R3, 0xfe, !PT ;  /* 0x0000001200007212 */ /* 0x004fc800078efe03 */
[----:B---3--:R-:W-:-:S04]  /*6eb0*/  LOP3.LUT R0, R2, R0, R5, 0xfe, !PT ;  /* 0x0000000002007212 */ /* 0x008fc800078efe05 */
[----:B----4-:R-:W-:-:S04]  /*6ec0*/  LOP3.LUT R0, R4, R0, R7, 0xfe, !PT ;  /* 0x0000000004007212 */ /* 0x010fc800078efe07 */
[----:B------:R-:W-:-:S13]  /*6ed0*/  LOP3.LUT P0, RZ, R0, 0xff, RZ, 0xc0, !PT ;  /* 0x000000ff00ff7812 */ /* 0x000fda000780c0ff */
[----:B------:R-:W2:Y:S02]  /*6ee0*/  @!P0 LDS.U8 R0, [UR4+0xf] ;  /* 0x00000f04ff008984 */ /* 0x000ea40008000000 */
[----:B--2---:R-:W-:-:S04]  /*6ef0*/  ISETP.NE.OR P0, PT, R0, RZ, P0 ;  /* 0x000000ff0000720c */ /* 0x004fc80000705670 */
[----:B------:R-:W-:-:S09]  /*6f00*/  SEL R18, RZ, 0x1, !P0 ;  /* 0x00000001ff127807 */ /* 0x000fd20004000000 */
.L_x_279:
[----:B------:R-:W-:Y:S05]  /*6f10*/  BSYNC.RECONVERGENT B9 ;  /* 0x0000000000097941 */ /* 0x000fea0003800200 */
.L_x_259:
[----:B------:R-:W-:Y:S05]  /*6f20*/  WARPSYNC.ALL ;  /* 0x0000000000007948 */ /* 0x000fea0003800000 */
[----:B------:R-:W4:Y:S02]  /*6f30*/  S2R R0, SR_TID.X ;  /* 0x0000000000007919 */ /* 0x000f240000002100 */
[----:B----4-:R-:W-:-:S13]  /*6f40*/  ISETP.NE.AND P0, PT, R0, RZ, PT ;  /* 0x000000ff0000720c */ /* 0x010fda0003f05270 */
[----:B------:R-:W-:Y:S05]  /*6f50*/  @P0 EXIT ;  /* 0x000000000000094d */ /* 0x000fea0003800000 */
[----:B------:R-:W4:Y:S01]  /*6f60*/  S2R R2, SR_CTAID.X ;  /* 0x0000000000027919 */ /* 0x000f220000002500 */
[----:B------:R-:W4:Y:S02]  /*6f70*/  LDCU.64 UR4, c[0x0][0x388] ;  /* 0x00007100ff0477ac */ /* 0x000f240008000a00 */
[----:B----4-:R-:W-:-:S05]  /*6f80*/  IADD3 R2, P0, PT, R2, UR4, RZ ;  /* 0x0000000402027c10 */ /* 0x010fca000ff1e0ff */
[----:B-123--:R-:W-:-:S05]  /*6f90*/  IMAD.X R3, RZ, RZ, UR5, P0 ;  /* 0x00000005ff037e24 */ /* 0x00efca00080e06ff */
[----:B------:R-:W-:Y:S01]  /*6fa0*/  STG.E.U8 desc[UR36][R2.64], R18 ;  /* 0x0000001202007986 */ /* 0x000fe2000c101124 */
[----:B------:R-:W-:Y:S05]  /*6fb0*/  EXIT ;  /* 0x000000000000794d */ /* 0x000fea0003800000 */
.L_x_277:
[----:B------:R-:W-:Y:S01]  /*6fc0*/  IMAD.MOV.U32 R12, RZ, RZ, 0x1 ;  /* 0x00000001ff0c7424 */ /* 0x000fe200078e00ff */
[----:B0-----:R-:W-:Y:S01]  /*6fd0*/  ISETP.GT.AND P1, PT, R4, 0x1e, PT ;  /* 0x0000001e0400780c */ /* 0x001fe20003f24270 */
[----:B------:R-:W-:Y:S02]  /*6fe0*/  IMAD.MOV.U32 R11, RZ, RZ, 0x1f ;  /* 0x0000001fff0b7424 */ /* 0x000fe400078e00ff */
[----:B------:R-:W-:-:S10]  /*6ff0*/  IMAD.MOV.U32 R15, RZ, RZ, -0x1 ;  /* 0xffffffffff0f7424 */ /* 0x000fd400078e00ff */
[----:B------:R-:W-:Y:S05]  /*7000*/  WARPSYNC.COLLECTIVE R15, `(.L_x_299) ;  /* 0x000000000f087348 */ /* 0x000fea0003c00000 */
[----:B------:R0:W1:Y:S02]  /*7010*/  SHFL.DOWN P6, R14, R13, R12, R11 ;  /* 0x0800000c0d0e7389 */ /* 0x00006400000c000b */
[----:B01----:R-:W-:Y:S05]  /*7020*/  ENDCOLLECTIVE ;  /* 0x000000000000791b */ /* 0x003fea0003800000 */
.L_x_299:
        /* <DEDUP_REMOVED lines=12> */
.L_x_300:
        /* <DEDUP_REMOVED lines=12> */
.L_x_301:
        /* <DEDUP_REMOVED lines=12> */
.L_x_302:
        /* <DEDUP_REMOVED lines=11> */
.L_x_303:
[----:B------:R-:W-:Y:S05]  /*7320*/  BRA `(.L_x_304) ;  /* 0xffffffac005c7947 */ /* 0x000fea000383ffff */
.L_x_280:
[----:B------:R-:W-:Y:S01]  /*7330*/  IMAD.MOV.U32 R12, RZ, RZ, 0x1 ;  /* 0x00000001ff0c7424 */ /* 0x000fe200078e00ff */
[----:B0-----:R-:W-:Y:S01]  /*7340*/  ISETP.GE.AND P1, PT, R6, R11, PT ;  /* 0x0000000b0600720c */ /* 0x001fe20003f26270 */
[----:B------:R-:W-:-:S12]  /*7350*/  IMAD.MOV.U32 R15, RZ, RZ, -0x1 ;  /* 0xffffffffff0f7424 */ /* 0x000fd800078e00ff */
[----:B------:R-:W-:Y:S05]  /*7360*/  WARPSYNC.COLLECTIVE R15, `(.L_x_305) ;  /* 0x000000000f087348 */ /* 0x000fea0003c00000 */
[----:B------:R0:W1:Y:S02]  /*7370*/  SHFL.DOWN P6, R14, R13, R12, R11 ;  /* 0x0800000c0d0e7389 */ /* 0x00006400000c000b */
[----:B01----:R-:W-:Y:S05]  /*7380*/  ENDCOLLECTIVE ;  /* 0x000000000000791b */ /* 0x003fea0003800000 */
.L_x_305:
        /* <DEDUP_REMOVED lines=13> */
.L_x_306:
        /* <DEDUP_REMOVED lines=13> */
.L_x_307:
        /* <DEDUP_REMOVED lines=13> */
.L_x_308:
        /* <DEDUP_REMOVED lines=11> */
.L_x_309:
[----:B------:R-:W-:Y:S05]  /*76b0*/  BRA `(.L_x_310) ;  /* 0xffffffac00b47947 */ /* 0x000fea000383ffff */
.L_x_297:
[----:B------:R-:W-:Y:S01]  /*76c0*/  IMAD.MOV.U32 R12, RZ, RZ, 0x1 ;  /* 0x00000001ff0c7424 */ /* 0x000fe200078e00ff */
[----:B-1----:R-:W-:Y:S01]  /*76d0*/  ISETP.GT.AND P2, PT, R4, 0x1e, PT ;  /* 0x0000001e0400780c */ /* 0x002fe20003f44270 */
[----:B------:R-:W-:Y:S02]  /*76e0*/  IMAD.MOV.U32 R11, RZ, RZ, 0x1f ;  /* 0x0000001fff0b7424 */ /* 0x000fe400078e00ff */
[----:B------:R-:W-:-:S10]  /*76f0*/  IMAD.MOV.U32 R15, RZ, RZ, -0x1 ;  /* 0xffffffffff0f7424 */ /* 0x000fd400078e00ff */
[----:B0-----:R-:W-:Y:S05]  /*7700*/  WARPSYNC.COLLECTIVE R15, `(.L_x_311) ;  /* 0x000000000f087348 */ /* 0x001fea0003c00000 */
[----:B------:R1:W2:Y:S02]  /*7710*/  SHFL.DOWN P6, R14, R13, R12, R11 ;  /* 0x0800000c0d0e7389 */ /* 0x0002a400000c000b */
[----:B012---:R-:W-:Y:S05]  /*7720*/  ENDCOLLECTIVE ;  /* 0x000000000000791b */ /* 0x007fea0003800000 */
.L_x_311:
        /* <DEDUP_REMOVED lines=12> */
.L_x_312:
        /* <DEDUP_REMOVED lines=12> */
.L_x_313:
        /* <DEDUP_REMOVED lines=12> */
.L_x_314:
        /* <DEDUP_REMOVED lines=11> */
.L_x_315:
[----:B------:R-:W-:Y:S05]  /*7a20*/  BRA `(.L_x_316) ;  /* 0xfffffff000b47947 */ /* 0x000fea000383ffff */
.L_x_317:
        /* <DEDUP_REMOVED lines=13> */
.L_x_383:


//--------------------- .text._ZN3cub18CUB_300001_SM_10006detail6reduce28DeviceReduceSingleTileKernelINS2_10policy_hubIbjN4cuda3std3__410logical_orIbEEE10Policy1000EN6thrust24THRUST_300001_SM_1000_NS6detail15normal_iteratorINSD_10device_ptrIyEEEEPbjS9_bbPFbyEEEvT0_T1_T2_T3_T4_T6_ --------------------------
	.section	.text._ZN3cub18CUB_300001_SM_10006detail6reduce28DeviceReduceSingleTileKernelINS2_10policy_hubIbjN4cuda3std3__410logical_orIbEEE10Policy1000EN6thrust24THRUST_300001_SM_1000_NS6detail15normal_iteratorINSD_10device_ptrIyEEEEPbjS9_bbPFbyEEEvT0_T1_T2_T3_T4_T6_,"ax",@progbits
	.align	128
        .global         _ZN3cub18CUB_300001_SM_10006detail6reduce28DeviceReduceSingleTileKernelINS2_10policy_hubIbjN4cuda3std3__410logical_orIbEEE10Policy1000EN6thrust24THRUST_300001_SM_1000_NS6detail15normal_iteratorINSD_10device_ptrIyEEEEPbjS9_bbPFbyEEEvT0_T1_T2_T3_T4_T6_
        .type           _ZN3cub18CUB_300001_SM_10006detail6reduce28DeviceReduceSingleTileKernelINS2_10policy_hubIbjN4cuda3std3__410logical_orIbEEE10Policy1000EN6thrust24THRUST_300001_SM_1000_NS6detail15normal_iteratorINSD_10device_ptrIyEEEEPbjS9_bbPFbyEEEvT0_T1_T2_T3_T4_T6_,@function
        .size           _ZN3cub18CUB_300001_SM_10006detail6reduce28DeviceReduceSingleTileKernelINS2_10policy_hubIbjN4cuda3std3__410logical_orIbEEE10Policy1000EN6thrust24THRUST_300001_SM_1000_NS6detail15normal_iteratorINSD_10device_ptrIyEEEEPbjS9_bbPFbyEEEvT0_T1_T2_T3_T4_T6_,(.L_x_384 - _ZN3cub18CUB_300001_SM_10006detail6reduce28DeviceReduceSingleTileKernelINS2_10policy_hubIbjN4cuda3std3__410logical_orIbEEE10Policy1000EN6thrust24THRUST_300001_SM_1000_NS6detail15normal_iteratorINSD_10device_ptrIyEEEEPbjS9_bbPFbyEEEvT0_T1_T2_T3_T4_T6_)
        .other          _ZN3cub18CUB_300001_SM_10006detail6reduce28DeviceReduceSingleTileKernelINS2_10policy_hubIbjN4cuda3std3__410logical_orIbEEE10Policy1000EN6thrust24THRUST_300001_SM_1000_NS6detail15normal_iteratorINSD_10device_ptrIyEEEEPbjS9_bbPFbyEEEvT0_T1_T2_T3_T4_T6_,@"STO_CUDA_ENTRY STV_DEFAULT"
_ZN3cub18CUB_300001_SM_10006detail6reduce28DeviceReduceSingleTileKernelINS2_10policy_hubIbjN4cuda3std3__410logical_orIbEEE10Policy1000EN6thrust24THRUST_300001_SM_1000_NS6detail15normal_iteratorINSD_10device_ptrIyEEEEPbjS9_bbPFbyEEEvT0_T1_T2_T3_T4_T6_:
.text._ZN3cub18CUB_300001_SM_10006detail6reduce28DeviceReduceSingleTileKernelINS2_10policy_hubIbjN4cuda3std3__410logical_orIbEEE10Policy1000EN6thrust24THRUST_300001_SM_1000_NS6detail15normal_iteratorINSD_10device_ptrIyEEEEPbjS9_bbPFbyEEEvT0_T1_T2_T3_T4_T6_:
[----:B------:R-:W-:Y:S01]  /*0000*/  LDC R1, c[0x0][0x37c] ;  /* 0x0000df00ff017b82 */ /* 0x000fe20000000800 */
[----:B------:R-:W0:Y:S07]  /*0010*/  LDCU UR4, c[0x0][0x390] ;  /* 0x00007200ff0477ac */ /* 0x000e2e0008000800 */
[----:B------:R-:W1:Y:S01]  /*0020*/  LDC.S8 R71, c[0x0][0x395] ;  /* 0x0000e540ff477b82 */ /* 0x000e620000000200 */
[----:B------:R-:W2:Y:S01]  /*0030*/  LDCU.64 UR36, c[0x0][0x358] ;  /* 0x00006b00ff2477ac */ /* 0x000ea20008000a00 */
[----:B0-----:R-:W-:Y:S01]  /*0040*/  UISETP.NE.AND UP0, UPT, UR4, URZ, UPT ;  /* 0x000000ff0400728c */ /* 0x001fe2000bf05270 */
        /* <DEDUP_REMOVED lines=8> */
.L_x_318:
[----:B------:R-:W-:Y:S01]  /*00d0*/  UISETP.GT.U32.AND UP0, UPT, UR4, 0x1fff, UPT ;  /* 0x00001fff0400788c */ /* 0x000fe2000bf04070 */
[----:B------:R-:W-:Y:S08]  /*00e0*/  BSSY.RECONVERGENT B9, `(.L_x_319) ;  /* 0x000064b000097945 */ /* 0x000ff00003800200 */
        /* <DEDUP_REMOVED lines=13> */
[----:B01---5:R-:W-:Y:S05]  /*01c0*/  CALL.REL.NOINC R8 `(_ZN3cub18CUB_300001_SM_10006detail6reduce28DeviceReduceSingleTileKernelINS2_10policy_hubIbjN4cuda3std3__410logical_orIbEEE10Policy1000EN6thrust24THRUST_300001_SM_1000_NS6detail15normal_iteratorINSD_10device_ptrIyEEEEPbjS9_bbPFbyEEEvT0_T1_T2_T3_T4_T6_) ;  /* 0xfffffffc088c7344 */ /* 0x023fea0003c3ffff */
[----:B------:R-:W-:-:S07]  /*01d0*/  VIADD R19, R2, 0x100 ;  /* 0x0000010002137836 */ /* 0x000fce0000000000 */
.L_x_322:
[----:B------:R-:W-:Y:S05]  /*01e0*/  BSYNC.RECONVERGENT B6 ;  /* 0x0000000000067941 */ /* 0x000fea0003800200 */
.L_x_321:
        /* <DEDUP_REMOVED lines=21> */
.L_x_327:
[----:B------:R0:W5:Y:S01]  /*0340*/  LDG.E.64 R4, desc[UR36][R26.64+-0x4000] ;  /* 0xffc000241a047981 */ /* 0x000162000c1e1b00 */
[----:B------:R-:W-:Y:S01]  /*0350*/  MOV R20, 0x380 ;  /* 0x0000038000147802 */ /* 0x000fe20000000f00 */
[----:B------:R-:W-:-:S07]  /*0360*/  IMAD.MOV.U32 R21, RZ, RZ, 0x0 ;  /* 0x00000000ff157424 */ /* 0x000fce00078e00ff */
[----:B0----5:R-:W-:Y:S05]  /*0370*/  CALL.REL.NOINC R24 `(_ZN3cub18CUB_300001_SM_10006detail6reduce28DeviceReduceSingleTileKernelINS2_10policy_hubIbjN4cuda3std3__410logical_orIbEEE10Policy1000EN6thrust24THRUST_300001_SM_1000_NS6detail15normal_iteratorINSD_10device_ptrIyEEEEPbjS9_bbPFbyEEEvT0_T1_T2_T3_T4_T6_) ;  /* 0xfffffffc18207344 */ /* 0x021fea0003c3ffff */
        /* <DEDUP_REMOVED lines=9> */
[----:B------:R-:W-:Y:S05]  /*0410*/  CALL.REL.NOINC R24 `(_ZN3cub18CUB_300001_SM_10006detail6reduce28DeviceReduceSingleTileKernelINS2_10policy_hubIbjN4cuda3std3__410logical_orIbEEE10Policy1000EN6thrust24THRUST_300001_SM_1000_NS6detail15normal_iteratorINSD_10device_ptrIyEEEEPbjS9_bbPFbyEEEvT0_T1_T2_T3_T4_T6_) ;  /* 0xfffffff818f87344 */ /* 0x000fea0003c3ffff */
        /* <DEDUP_REMOVED lines=150> */
.L_x_326:
[----:B------:R-:W-:Y:S05]  /*0d80*/  BSYNC.RECONVERGENT B6 ;  /* 0x0000000000067941 */ /* 0x000fea0003800200 */
.L_x_325:
        /* <DEDUP_REMOVED lines=9> */
[----:B0-----:R-:W-:-:S05]  /*0e20*/  IMAD.WIDE.U32 R24, R19, 0x8, R24 ;  /* 0x0000000813187825 */ /* 0x001fca00078e0018 */
[----:B------:R0:W5:Y:S01]  /*0e30*/  LDG.E.64 R4, desc[UR36][R24.64] ;  /* 0x0000002418047981 */ /* 0x000162000c1e1b00 */
[----:B------:R-:W-:Y:S01]  /*0e40*/  MOV R20, 0xe70 ;  /* 0x00000e7000147802 */ /* 0x000fe20000000f00 */
[----:B------:R-:W-:-:S07]  /*0e50*/  IMAD.MOV.U32 R21, RZ, RZ, 0x0 ;  /* 0x00000000ff157424 */ /* 0x000fce00078e00ff */
[----:B01---5:R-:W-:Y:S05]  /*0e60*/  CALL.REL.NOINC R6 `(_ZN3cub18CUB_300001_SM_10006detail6reduce28DeviceReduceSingleTileKernelINS2_10policy_hubIbjN4cuda3std3__410logical_orIbEEE10Policy1000EN6thrust24THRUST_300001_SM_1000_NS6detail15normal_iteratorINSD_10device_ptrIyEEEEPbjS9_bbPFbyEEEvT0_T1_T2_T3_T4_T6_) ;  /* 0xfffffff006647344 */ /* 0x023fea0003c3ffff */
        /* <DEDUP_REMOVED lines=10> */
[----:B------:R-:W-:Y:S05]  /*0f10*/  CALL.REL.NOINC R6 `(_ZN3cub18CUB_300001_SM_10006detail6reduce28DeviceReduceSingleTileKernelINS2_10policy_hubIbjN4cuda3std3__410logical_orIbEEE10Policy1000EN6thrust24THRUST_300001_SM_1000_NS6detail15normal_iteratorINSD_10device_ptrIyEEEEPbjS9_bbPFbyEEEvT0_T1_T2_T3_T4_T6_) ;  /* 0xfffffff006387344 */ /* 0x000fea0003c3ffff */
        /* <DEDUP_REMOVED lines=66> */
[----:B------:R-:W-:Y:S01]  /*1340*/  ISETP.NE.AND P6, PT, R18, RZ, PT ;  /* 0x000000ff1200720c */ /* 0x000fe20003fc5270 */
[----:B------:R-:W-:Y:S01]  /*1350*/  VIADD R19, R19, 0x800 ;  /* 0x0000080013137836 */ /* 0x000fe20000000000 */
[----:B------:R-:W-:-:S04]  /*1360*/  LOP3.LUT P0, RZ, R4, 0xff, RZ, 0xc0, !PT ;  /* 0x000000ff04ff7812 */ /* 0x000fc8000780c0ff */
[----:B------:R-:W-:-:S04]  /*1370*/  PLOP3.LUT P0, PT, P6, P0, PT, 0xf8, 0x8f ;  /* 0x00000000008f781c */ /* 0x000fc80003701f70 */
[----:B------:R-:W-:-:S09]  /*1380*/  P2R R22, PR, RZ, 0x1 ;  /* 0x00000001ff167803 */ /* 0x000fd20000000000 */
.L_x_331:
[----:B------:R-:W-:Y:S05]  /*1390*/  BSYNC.RECONVERGENT B6 ;  /* 0x0000000000067941 */ /* 0x000fea0003800200 */
.L_x_330:
        /* <DEDUP_REMOVED lines=51> */
.L_x_333:
[----:B------:R-:W-:Y:S05]  /*16d0*/  BSYNC.RECONVERGENT B6 ;  /* 0x0000000000067941 */ /* 0x000fea0003800200 */
.L_x_332:
[----:B------:R-:W-:-:S13]  /*16e0*/  ISETP.NE.AND P0, PT, R17, RZ, PT ;  /* 0x000000ff1100720c */ /* 0x000fda0003f05270 */
[----:B------:R-:W-:Y:S05]  /*16f0*/  @!P0 BRA `(.L_x_329) ;  /* 0x00000000004c8947 */ /* 0x000fea0003800000 */
[----:B------:R-:W0:Y:S01]  /*1700*/  LDC.64 R4, c[0x0][0x380] ;  /* 0x0000e000ff047b82 */ /* 0x000e220000000a00 */
[----:B------:R-:W-:-:S07]  /*1710*/  IMAD.MOV R17, RZ, RZ, -R17 ;  /* 0x000000ffff117224 */ /* 0x000fce00078e0a11 */
[----:B------:R-:W1:Y:S01]  /*1720*/  LDC.64 R24, c[0x0][0x398] ;  /* 0x0000e600ff187b82 */ /* 0x000e620000000a00 */
[----:B0-----:R-:W-:-:S07]  /*1730*/  IMAD.WIDE.U32 R18, R19, 0x8, R4 ;  /* 0x0000000813127825 */ /* 0x001fce00078e0004 */
.L_x_334:
[----:B------:R0:W5:Y:S01]  /*1740*/  LDG.E.64 R4, desc[UR36][R18.64] ;  /* 0x0000002412047981 */ /* 0x000162000c1e1b00 */
[----:B------:R-:W-:Y:S01]  /*1750*/  VIADD R17, R17, 0x1 ;  /* 0x0000000111117836 */ /* 0x000fe20000000000 */
[----:B------:R-:W-:Y:S01]  /*1760*/  MOV R20, 0x17b0 ;  /* 0x000017b000147802 */ /* 0x000fe20000000f00 */
[----:B------:R-:W-:-:S03]  /*1770*/  IMAD.MOV.U32 R21, RZ, RZ, 0x0 ;  /* 0x00000000ff157424 */ /* 0x000fc600078e00ff */
[----:B------:R-:W-:-:S04]  /*1780*/  ISETP.NE.AND P0, PT, R17, RZ, PT ;  /* 0x000000ff1100720c */ /* 0x000fc80003f05270 */
[----:B0-----:R-:W-:-:S09]  /*1790*/  P2R R0, PR, RZ, 0x1 ;  /* 0x00000001ff007803 */ /* 0x001fd20000000000 */
[----:B-1---5:R-:W-:Y:S05]  /*17a0*/  CALL.REL.NOINC R24 `(_ZN3cub18CUB_300001_SM_10006detail6reduce28DeviceReduceSingleTileKernelINS2_10policy_hubIbjN4cuda3std3__410logical_orIbEEE10Policy1000EN6thrust24THRUST_300001_SM_1000_NS6detail15normal_iteratorINSD_10device_ptrIyEEEEPbjS9_bbPFbyEEEvT0_T1_T2_T3_T4_T6_) ;  /* 0xffffffe818147344 */ /* 0x022fea0003c3ffff */
        /* <DEDUP_REMOVED lines=8> */
.L_x_329:
[----:B------:R-:W-:Y:S05]  /*1830*/  BSYNC.RECONVERGENT B7 ;  /* 0x0000000000077941 */ /* 0x000fea0003800200 */
.L_x_328:
[----:B------:R-:W-:-:S04]  /*1840*/  ISETP.NE.AND P0, PT, R22, RZ, PT ;  /* 0x000000ff1600720c */ /* 0x000fc80003f05270 */
[----:B------:R-:W-:-:S09]  /*1850*/  SEL R4, RZ, 0x1, !P0 ;  /* 0x00000001ff047807 */ /* 0x000fd20004000000 */
.L_x_324:
[----:B------:R-:W-:Y:S05]  /*1860*/  BSYNC.RECONVERGENT B8 ;  /* 0x0000000000087941 */ /* 0x000fea0003800200 */
.L_x_323:
[----:B------:R-:W0:Y:S02]  /*1870*/  LDC R5, c[0x0][0x390] ;  /* 0x0000e400ff057b82 */ /* 0x000e240000000800 */
[----:B0-----:R-:W-:-:S13]  /*1880*/  ISETP.GE.U32.AND P0, PT, R5, 0x100, PT ;  /* 0x000001000500780c */ /* 0x001fda0003f06070 */
        /* <DEDUP_REMOVED lines=38> */
.L_x_362:
        /* <DEDUP_REMOVED lines=12> */
.L_x_337:
        /* <DEDUP_REMOVED lines=21> */
.L_x_335:
        /* <DEDUP_REMOVED lines=46> */
.L_x_368:
        /* <DEDUP_REMOVED lines=55> */
.L_x_320:
[----:B------:R-:W0:Y:S01]  /*2350*/  S2R R2, SR_TID.X ;  /* 0x0000000000027919 */ /* 0x000e220000002100 */
        /* <DEDUP_REMOVED lines=9> */
[----:B------:R-:W-:Y:S01]  /*23f0*/  IMAD.MOV.U32 R63, RZ, RZ, R4 ;  /* 0x000000ffff3f7224 */ /* 0x000fe200078e0004 */
[----:B------:R-:W-:Y:S01]  /*2400*/  MOV R20, 0x2450 ;  /* 0x0000245000147802 */ /* 0x000fe20000000f00 */
[----:B------:R-:W-:Y:S02]  /*2410*/  IMAD.MOV.U32 R21, RZ, RZ, 0x0 ;  /* 0x00000000ff157424 */ /* 0x000fe400078e00ff */
[----:B--2---:R-:W-:Y:S02]  /*2420*/  IMAD.MOV.U32 R5, RZ, RZ, R9 ;  /* 0x000000ffff057224 */ /* 0x004fe400078e0009 */
[----:B0-----:R-:W-:-:S07]  /*2430*/  IMAD.MOV.U32 R4, RZ, RZ, R8 ;  /* 0x000000ffff047224 */ /* 0x001fce00078e0008 */
[----:B------:R-:W-:Y:S05]  /*2440*/  CALL.REL.NOINC R6 `(_ZN3cub18CUB_300001_SM_10006detail6reduce28DeviceReduceSingleTileKernelINS2_10policy_hubIbjN4cuda3std3__410logical_orIbEEE10Policy1000EN6thrust24THRUST_300001_SM_1000_NS6detail15normal_iteratorINSD_10device_ptrIyEEEEPbjS9_bbPFbyEEEvT0_T1_T2_T3_T4_T6_) ;  /* 0xffffffd806ec7344 */ /* 0x000fea0003c3ffff */
        /* <DEDUP_REMOVED lines=240> */
[----:B------:R-:W-:Y:S01]  /*3350*/  LOP3.LUT R0, R61, R63, R62, 0xfe, !PT ;  /* 0x0000003f3d007212 */ /* 0x000fe200078efe3e */
[----:B------:R-:W0:Y:S01]  /*3360*/  LDCU UR4, c[0x0][0x390] ;  /* 0x00007200ff0477ac */ /* 0x000e220008000800 */
[----:B------:R-:W-:Y:S01]  /*3370*/  BSSY.RECONVERGENT B8, `(.L_x_340) ;  /* 0x00002dc000087945 */ /* 0x000fe20003800200 */
[----:B------:R-:W-:Y:S01]  /*3380*/  IMAD.MOV.U32 R69, RZ, RZ, 0x2000 ;  /* 0x00002000ff457424 */ /* 0x000fe200078e00ff */
[----:B------:R-:W-:-:S04]  /*3390*/  LOP3.LUT R0, R55, R0, R60, 0xfe, !PT ;  /* 0x0000000037007212 */ /* 0x000fc800078efe3c */
[----:B------:R-:W-:-:S04]  /*33a0*/  LOP3.LUT R0, R53, R0, R54, 0xfe, !PT ;  /* 0x0000000035007212 */ /* 0x000fc800078efe36 */
[----:B------:R-:W-:-:S04]  /*33b0*/  LOP3.LUT R0, R47, R0, R52, 0xfe, !PT ;  /* 0x000000002f007212 */ /* 0x000fc800078efe34 */
[----:B------:R-:W-:Y:S01]  /*33c0*/  LOP3.LUT R0, R45, R0, R46, 0xfe, !PT ;  /* 0x000000002d007212 */ /* 0x000fe200078efe2e */
[----:B0-----:R-:W-:-:S03]  /*33d0*/  IMAD.U32 R6, RZ, RZ, UR4 ;  /* 0x00000004ff067e24 */ /* 0x001fc6000f8e00ff */
[----:B------:R-:W-:Y:S01]  /*33e0*/  LOP3.LUT R0, R39, R0, R44, 0xfe, !PT ;  /* 0x0000000027007212 */ /* 0x000fe200078efe2c */
[----:B------:R-:W-:-:S03]  /*33f0*/  VIADD R70, R6, 0xffffe000 ;  /* 0xffffe00006467836 */ /* 0x000fc60000000000 */
[----:B------:R-:W-:-:S04]  /*3400*/  LOP3.LUT R0, R37, R0, R38, 0xfe, !PT ;  /* 0x0000000025007212 */ /* 0x000fc800078efe26 */
[----:B------:R-:W-:Y:S02]  /*3410*/  LOP3.LUT R0, R31, R0, R36, 0xfe, !PT ;  /* 0x000000001f007212 */ /* 0x000fe400078efe24 */
[----:B------:R-:W-:Y:S02]  /*3420*/  ISETP.GE.U32.AND P1, PT, R70, 0x2000, PT ;  /* 0x000020004600780c */ /* 0x000fe40003f26070 */
        /* <DEDUP_REMOVED lines=10> */
[----:B------:R-:W0:Y:S01]  /*34d0*/  LDC.64 R78, c[0x0][0x398] ;  /* 0x0000e600ff4e7b82 */ /* 0x000e220000000a00 */
[----:B------:R-:W-:Y:S01]  /*34e0*/  P2R R76, PR, RZ, 0x1 ;  /* 0x00000001ff4c7803 */ /* 0x000fe20000000000 */
[----:B------:R-:W-:-:S06]  /*34f0*/  IMAD.MOV.U32 R69, RZ, RZ, 0x2000 ;  /* 0x00002000ff457424 */ /* 0x000fcc00078e00ff */
[----:B------:R-:W1:Y:S02]  /*3500*/  LDC.64 R84, c[0x0][0x380] ;  /* 0x0000e000ff547b82 */ /* 0x000e640000000a00 */
.L_x_343:
[----:B------:R-:W-:-:S04]  /*3510*/  IMAD.IADD R87, R2, 0x1, R69 ;  /* 0x0000000102577824 */ /* 0x000fc800078e0245 */
[----:B-1----:R-:W-:-:S05]  /*3520*/  IMAD.WIDE.U32 R86, R87, 0x8, R84 ;  /* 0x0000000857567825 */ /* 0x002fca00078e0054 */
[----:B------:R1:W5:Y:S01]  /*3530*/  LDG.E.64 R4, desc[UR36][R86.64] ;  /* 0x0000002456047981 */ /* 0x000362000c1e1b00 */
[----:B------:R-:W-:Y:S01]  /*3540*/  MOV R20, 0x3570 ;  /* 0x0000357000147802 */ /* 0x000fe20000000f00 */
[----:B------:R-:W-:-:S07]  /*3550*/  IMAD.MOV.U32 R21, RZ, RZ, 0x0 ;  /* 0x00000000ff157424 */ /* 0x000fce00078e00ff */
[----:B01---5:R-:W-:Y:S05]  /*3560*/  CALL.REL.NOINC R78 `(_ZN3cub18CUB_300001_SM_10006detail6reduce28DeviceReduceSingleTileKernelINS2_10policy_hubIbjN4cuda3std3__410logical_orIbEEE10Policy1000EN6thrust24THRUST_300001_SM_1000_NS6detail15normal_iteratorINSD_10device_ptrIyEEEEPbjS9_bbPFbyEEEvT0_T1_T2_T3_T4_T6_) ;  /* 0xffffffc84ea47344 */ /* 0x023fea0003c3ffff */
[----:B------:R-:W2:Y:S01]  /*3570*/  LDG.E.64 R6, desc[UR36][R86.64+0x800] ;  /* 0x0008002456067981 */ /* 0x000ea2000c1e1b00 */
[----:B------:R-:W-:Y:S01]  /*3580*/  IMAD.MOV.U32 R68, RZ, RZ, R4 ;  /* 0x000000ffff447224 */ /* 0x000fe200078e0004 */
[----:B------:R-:W-:Y:S01]  /*3590*/  MOV R20, 0x35e0 ;  /* 0x000035e000147802 */ /* 0x000fe20000000f00 */
[----:B------:R-:W-:Y:S02]  /*35a0*/  IMAD.MOV.U32 R21, RZ, RZ, 0x0 ;  /* 0x00000000ff157424 */ /* 0x000fe400078e00ff */
[----:B--2---:R-:W-:Y:S02]  /*35b0*/  IMAD.MOV.U32 R5, RZ, RZ, R7 ;  /* 0x000000ffff057224 */ /* 0x004fe400078e0007 */
[----:B------:R-:W-:-:S07]  /*35c0*/  IMAD.MOV.U32 R4, RZ, RZ, R6 ;  /* 0x000000ffff047224 */ /* 0x000fce00078e0006 */
[----:B------:R-:W-:Y:S05]  /*35d0*/  CALL.REL.NOINC R78 `(_ZN3cub18CUB_300001_SM_10006detail6reduce28DeviceReduceSingleTileKernelINS2_10policy_hubIbjN4cuda3std3__410logical_orIbEEE10Policy1000EN6thrust24THRUST_300001_SM_1000_NS6detail15normal_iteratorINSD_10device_ptrIyEEEEPbjS9_bbPFbyEEEvT0_T1_T2_T3_T4_T6_) ;  /* 0xffffffc84e887344 */ /* 0x000fea0003c3ffff */
        /* <DEDUP_REMOVED lines=210> */
[----:B------:R-:W-:Y:S01]  /*4300*/  ISETP.NE.AND P6, PT, R76, RZ, PT ;  /* 0x000000ff4c00720c */ /* 0x000fe20003fc5270 */
[----:B------:R-:W0:Y:S01]  /*4310*/  LDCU UR4, c[0x0][0x390] ;  /* 0x00007200ff0477ac */ /* 0x000e220008000800 */
        /* <DEDUP_REMOVED lines=10> */
[----:B------:R-:W-:Y:S02]  /*43c0*/  LOP3.LUT P3, RZ, R53, 0xff, RZ, 0xc0, !PT ;  /* 0x000000ff35ff7812 */ /* 0x000fe4000786c0ff */
[----:B------:R-:W-:Y:S01]  /*43d0*/  PLOP3.LUT P4, PT, P1, P4, P0, 0xfe, 0x0 ;  /* 0x000000000000781c */ /* 0x000fe20000f89f06 */
[----:B------:R-:W-:Y:S01]  /*43e0*/  IMAD.IADD R0, R6, 0x1, -R69 ;  /* 0x0000000106007824 */ /* 0x000fe200078e0a45 */
[----:B------:R-:W-:-:S02]  /*43f0*/  LOP3.LUT P0, RZ, R52, 0xff, RZ, 0xc0, !PT ;  /* 0x000000ff34ff7812 */ /* 0x000fc4000780c0ff */
[----:B------:R-:W-:Y:S02]  /*4400*/  LOP3.LUT P1, RZ, R47, 0xff, RZ, 0xc0, !PT ;  /* 0x000000ff2fff7812 */ /* 0x000fe4000782c0ff */
[----:B------:R-:W-:Y:S02]  /*4410*/  PLOP3.LUT P4, PT, P3, P4, P2, 0xfe, 0x0 ;  /* 0x000000000000781c */ /* 0x000fe40001f89f26 */
[----:B------:R-:W-:Y:S02]  /*4420*/  LOP3.LUT P2, RZ, R46, 0xff, RZ, 0xc0, !PT ;  /* 0x000000ff2eff7812 */ /* 0x000fe4000784c0ff */
[----:B------:R-:W-:Y:S02]  /*4430*/  LOP3.LUT P3, RZ, R45, 0xff, RZ, 0xc0, !PT ;  /* 0x000000ff2dff7812 */ /* 0x000fe4000786c0ff */
[----:B------:R-:W-:Y:S02]  /*4440*/  PLOP3.LUT P4, PT, P1, P4, P0, 0xfe, 0x0 ;  /* 0x000000000000781c */ /* 0x000fe40000f89f06 */
        /* <DEDUP_REMOVED lines=28> */
[----:B------:R-:W-:Y:S02]  /*4610*/  PLOP3.LUT P0, PT, P1, P4, P0, 0xfe, 0x0 ;  /* 0x000000000000781c */ /* 0x000fe40000f09f06 */
[----:B------:R-:W-:Y:S02]  /*4620*/  ISETP.GE.U32.AND P1, PT, R0, 0x2000, PT ;  /* 0x000020000000780c */ /* 0x000fe40003f26070 */
[----:B------:R-:W-:-:S04]  /*4630*/  LOP3.LUT P2, RZ, R4, 0xff, RZ, 0xc0, !PT ;  /* 0x000000ff04ff7812 */ /* 0x000fc8000784c0ff */
[----:B------:R-:W-:-:S04]  /*4640*/  PLOP3.LUT P0, PT, P2, P0, P3, 0xfe, 0x0 ;  /* 0x000000000000781c */ /* 0x000fc80001701f36 */
[----:B------:R-:W-:-:S03]  /*4650*/  SEL R4, RZ, 0x1, !P0 ;  /* 0x00000001ff047807 */ /* 0x000fc60004000000 */
[----:B------:R-:W-:Y:S06]  /*4660*/  @!P1 BRA `(.L_x_342) ;  /* 0x0000001800b09947 */ /* 0x000fec0003800000 */
[----:B------:R-:W-:Y:S01]  /*4670*/  VIADD R69, R69, 0x2000 ;  /* 0x0000200045457836 */ /* 0x000fe20000000000 */
[----:B------:R-:W-:-:S04]  /*4680*/  P2R R76, PR, RZ, 0x1 ;  /* 0x00000001ff4c7803 */ /* 0x000fc80000000000 */
[----:B------:R-:W-:-:S13]  /*4690*/  ISETP.GT.U32.AND P0, PT, R69, R70, PT ;  /* 0x000000464500720c */ /* 0x000fda0003f04070 */
[----:B------:R-:W-:Y:S05]  /*46a0*/  @!P0 BRA `(.L_x_343) ;  /* 0xffffffec00988947 */ /* 0x000fea000383ffff */
.L_x_341:
[----:B------:R-:W-:-:S05]  /*46b0*/  IMAD.IADD R3, R6, 0x1, -R69 ;  /* 0x0000000106037824 */ /* 0x000fca00078e0a45 */
[----:B------:R-:W-:-:S04]  /*46c0*/  ISETP.GE.AND P0, PT, R2, R3, PT ;  /* 0x000000030200720c */ /* 0x000fc80003f06270 */
[----:B------:R-:W-:-:S13]  /*46d0*/  ISETP.GE.U32.OR P0, PT, R69, R6, P0 ;  /* 0x000000064500720c */ /* 0x000fda0000706470 */
        /* <DEDUP_REMOVED lines=12> */
[----:B------:R-:W0:Y:S01]  /*47a0*/  LDC.64 R24, c[0x0][0x398] ;  /* 0x0000e600ff187b82 */ /* 0x000e220000000a00 */
[----:B------:R-:W-:Y:S01]  /*47b0*/  LOP3.LUT R18, R17, 0x1fffff0, RZ, 0xc0, !PT ;  /* 0x01fffff011127812 */ /* 0x000fe200078ec0ff */
[----:B------:R-:W-:Y:S01]  /*47c0*/  BSSY.RECONVERGENT B6, `(.L_x_346) ;  /* 0x00000c7000067945 */ /* 0x000fe20003800200 */
[C---:B------:R-:W-:Y:S01]  /*47d0*/  LOP3.LUT R22, R2.reuse, 0x800, RZ, 0xfc, !PT ;  /* 0x0000080002167812 */ /* 0x040fe200078efcff */
[----:B------:R-:W-:Y:S02]  /*47e0*/  IMAD.IADD R19, R2, 0x1, R69 ;  /* 0x0000000102137824 */ /* 0x000fe400078e0245 */
[----:B------:R-:W-:Y:S02]  /*47f0*/  IMAD.MOV R18, RZ, RZ, -R18 ;  /* 0x000000ffff127224 */ /* 0x000fe400078e0a12 */
[----:B------:R-:W1:Y:S05]  /*4800*/  LDC.64 R26, c[0x0][0x380] ;  /* 0x0000e000ff1a7b82 */ /* 0x000e6a0000000a00 */
.L_x_347:
[----:B-1----:R-:W-:-:S05]  /*4810*/  IMAD.WIDE.U32 R6, R19, 0x8, R26 ;  /* 0x0000000813067825 */ /* 0x002fca00078e001a */
[----:B------:R1:W5:Y:S01]  /*4820*/  LDG.E.64 R4, desc[UR36][R6.64] ;  /* 0x0000002406047981 */ /* 0x000362000c1e1b00 */
[----:B------:R-:W-:Y:S01]  /*4830*/  MOV R20, 0x4860 ;  /* 0x0000486000147802 */ /* 0x000fe20000000f00 */
[----:B------:R-:W-:-:S07]  /*4840*/  IMAD.MOV.U32 R21, RZ, RZ, 0x0 ;  /* 0x00000000ff157424 */ /* 0x000fce00078e00ff */
[----:B01---5:R-:W-:Y:S05]  /*4850*/  CALL.REL.NOINC R24 `(_ZN3cub18CUB_300001_SM_10006detail6reduce28DeviceReduceSingleTileKernelINS2_10policy_hubIbjN4cuda3std3__410logical_orIbEEE10Policy1000EN6thrust24THRUST_300001_SM_1000_NS6detail15normal_iteratorINSD_10device_ptrIyEEEEPbjS9_bbPFbyEEEvT0_T1_T2_T3_T4_T6_) ;  /* 0xffffffb418e87344 */ /* 0x023fea0003c3ffff */
[----:B------:R-:W-:Y:S01]  /*4860*/  VIADD R7, R19, 0x100 ;  /* 0x0000010013077836 */ /* 0x000fe20000000000 */
[----:B------:R-:W-:-:S03]  /*4870*/  ISETP.NE.AND P6, PT, R23, RZ, PT ;  /* 0x000000ff1700720c */ /* 0x000fc60003fc5270 */
[----:B------:R-:W-:-:S06]  /*4880*/  IMAD.WIDE.U32 R6, R7, 0x8, R26 ;  /* 0x0000000807067825 */ /* 0x000fcc00078e001a */
[----:B------:R-:W2:Y:S01]  /*4890*/  LDG.E.64 R6, desc[UR36][R6.64] ;  /* 0x0000002406067981 */ /* 0x000ea2000c1e1b00 */
[----:B------:R-:W-:Y:S01]  /*48a0*/  LOP3.LUT P0, RZ, R4, 0xff, RZ, 0xc0, !PT ;  /* 0x000000ff04ff7812 */ /* 0x000fe2000780c0ff */
[----:B------:R-:W-:Y:S01]  /*48b0*/  IMAD.MOV.U32 R21, RZ, RZ, 0x0 ;  /* 0x00000000ff157424 */ /* 0x000fe200078e00ff */
[----:B------:R-:W-:Y:S02]  /*48c0*/  MOV R20, 0x4920 ;  /* 0x0000492000147802 */ /* 0x000fe40000000f00 */
[----:B------:R-:W-:-:S04]  /*48d0*/  PLOP3.LUT P0, PT, P6, P0, PT, 0xf8, 0x8f ;  /* 0x00000000008f781c */ /* 0x000fc80003701f70 */
[----:B------:R-:W-:Y:S01]  /*48e0*/  P2R R23, PR, RZ, 0x1 ;  /* 0x00000001ff177803 */ /* 0x000fe20000000000 */
[----:B--2---:R-:W-:Y:S02]  /*48f0*/  IMAD.MOV.U32 R5, RZ, RZ, R7 ;  /* 0x000000ffff057224 */ /* 0x004fe400078e0007 */
[----:B------:R-:W-:-:S07]  /*4900*/  IMAD.MOV.U32 R4, RZ, RZ, R6 ;  /* 0x000000ffff047224 */ /* 0x000fce00078e0006 */
[----:B------:R-:W-:Y:S05]  /*4910*/  CALL.REL.NOINC R24 `(_ZN3cub18CUB_300001_SM_10006detail6reduce28DeviceReduceSingleTileKernelINS2_10policy_hubIbjN4cuda3std3__410logical_orIbEEE10Policy1000EN6thrust24THRUST_300001_SM_1000_NS6detail15normal_iteratorINSD_10device_ptrIyEEEEPbjS9_bbPFbyEEEvT0_T1_T2_T3_T4_T6_) ;  /* 0xffffffb418b87344 */ /* 0x000fea0003c3ffff */
        /* <DEDUP_REMOVED lines=178> */
.L_x_346:
[----:B------:R-:W-:-:S07]  /*5440*/  VIADD R22, R22, 0xfffff800 ;  /* 0xfffff80016167836 */ /* 0x000fce0000000000 */
.L_x_345:
[----:B------:R-:W-:Y:S05]  /*5450*/  BSYNC.RECONVERGENT B7 ;  /* 0x0000000000077941 */ /* 0x000fea0003800200 */
.L_x_344:
[----:B------:R-:W-:Y:S01]  /*5460*/  ISETP.NE.AND P0, PT, R16, RZ, PT ;  /* 0x000000ff1000720c */ /* 0x000fe20003f05270 */
[----:B------:R-:W-:-:S12]  /*5470*/  BSSY.RECONVERGENT B7, `(.L_x_348) ;  /* 0x00000c9000077945 */ /* 0x000fd80003800200 */
[----:B------:R-:W-:Y:S05]  /*5480*/  @!P0 BRA `(.L_x_349) ;  /* 0x0000000c001c8947 */ /* 0x000fea0003800000 */
[----:B------:R-:W-:Y:S01]  /*5490*/  ISETP.GE.U32.AND P0, PT, R16, 0x8, PT ;  /* 0x000000081000780c */ /* 0x000fe20003f06070 */
[----:B------:R-:W-:Y:S01]  /*54a0*/  BSSY.RECONVERGENT B6, `(.L_x_350) ;  /* 0x0000072000067945 */ /* 0x000fe20003800200 */
[----:B------:R-:W-:-:S11]  /*54b0*/  LOP3.LUT R18, R17, 0x7, RZ, 0xc0, !PT ;  /* 0x0000000711127812 */ /* 0x000fd600078ec0ff */
        /* <DEDUP_REMOVED lines=8> */
[----:B01---5:R-:W-:Y:S05]  /*5540*/  CALL.REL.NOINC R8 `(_ZN3cub18CUB_300001_SM_10006detail6reduce28DeviceReduceSingleTileKernelINS2_10policy_hubIbjN4cuda3std3__410logical_orIbEEE10Policy1000EN6thrust24THRUST_300001_SM_1000_NS6detail15normal_iteratorINSD_10device_ptrIyEEEEPbjS9_bbPFbyEEEvT0_T1_T2_T3_T4_T6_) ;  /* 0xffffffa808ac7344 */ /* 0x023fea0003c3ffff */
        /* <DEDUP_REMOVED lines=13> */
[----:B------:R-:W-:Y:S05]  /*5620*/  CALL.REL.NOINC R8 `(_ZN3cub18CUB_300001_SM_10006detail6reduce28DeviceReduceSingleTileKernelINS2_10policy_hubIbjN4cuda3std3__410logical_orIbEEE10Policy1000EN6thrust24THRUST_300001_SM_1000_NS6detail15normal_iteratorINSD_10device_ptrIyEEEEPbjS9_bbPFbyEEEvT0_T1_T2_T3_T4_T6_) ;  /* 0xffffffa808747344 */ /* 0x000fea0003c3ffff */
        /* <DEDUP_REMOVED lines=84> */
[----:B------:R-:W-:Y:S01]  /*5b70*/  ISETP.NE.AND P6, PT, R16, RZ, PT ;  /* 0x000000ff1000720c */ /* 0x000fe20003fc5270 */
[----:B------:R-:W-:Y:S01]  /*5b80*/  VIADD R22, R22, 0x800 ;  /* 0x0000080016167836 */ /* 0x000fe20000000000 */
[----:B------:R-:W-:-:S04]  /*5b90*/  LOP3.LUT P0, RZ, R4, 0xff, RZ, 0xc0, !PT ;  /* 0x000000ff04ff7812 */ /* 0x000fc8000780c0ff */
[----:B------:R-:W-:-:S04]  /*5ba0*/  PLOP3.LUT P0, PT, P6, P0, PT, 0xf8, 0x8f ;  /* 0x00000000008f781c */ /* 0x000fc80003701f70 */
[----:B------:R-:W-:-:S09]  /*5bb0*/  P2R R23, PR, RZ, 0x1 ;  /* 0x00000001ff177803 */ /* 0x000fd20000000000 */
.L_x_351:
[----:B------:R-:W-:Y:S05]  /*5bc0*/  BSYNC.RECONVERGENT B6 ;  /* 0x0000000000067941 */ /* 0x000fea0003800200 */
.L_x_350:
[----:B------:R-:W-:-:S13]  /*5bd0*/  ISETP.NE.AND P0, PT, R18, RZ, PT ;  /* 0x000000ff1200720c */ /* 0x000fda0003f05270 */
        /* <DEDUP_REMOVED lines=60> */
.L_x_353:
[----:B------:R-:W-:Y:S05]  /*5fa0*/  BSYNC.RECONVERGENT B6 ;  /* 0x0000000000067941 */ /* 0x000fea0003800200 */
.L_x_352:
[----:B------:R-:W-:-:S13]  /*5fb0*/  ISETP.NE.AND P0, PT, R17, RZ, PT ;  /* 0x000000ff1100720c */ /* 0x000fda0003f05270 */
[----:B------:R-:W-:Y:S05]  /*5fc0*/  @!P0 BRA `(.L_x_349) ;  /* 0x00000000004c8947 */ /* 0x000fea0003800000 */
[----:B------:R-:W0:Y:S01]  /*5fd0*/  LDC.64 R18, c[0x0][0x398] ;  /* 0x0000e600ff127b82 */ /* 0x000e220000000a00 */
[----:B------:R-:W-:Y:S02]  /*5fe0*/  IMAD.IADD R69, R22, 0x1, R69 ;  /* 0x0000000116457824 */ /* 0x000fe400078e0245 */
[----:B------:R-:W-:-:S05]  /*5ff0*/  IMAD.MOV R17, RZ, RZ, -R17 ;  /* 0x000000ffff117224 */ /* 0x000fca00078e0a11 */
[----:B------:R-:W1:Y:S02]  /*6000*/  LDC.64 R24, c[0x0][0x380] ;  /* 0x0000e000ff187b82 */ /* 0x000e640000000a00 */
.L_x_354:
[----:B-1----:R-:W-:-:S05]  /*6010*/  IMAD.WIDE.U32 R6, R69, 0x8, R24 ;  /* 0x0000000845067825 */ /* 0x002fca00078e0018 */
[----:B------:R1:W5:Y:S01]  /*6020*/  LDG.E.64 R4, desc[UR36][R6.64] ;  /* 0x0000002406047981 */ /* 0x000362000c1e1b00 */
[----:B------:R-:W-:Y:S01]  /*6030*/  VIADD R17, R17, 0x1 ;  /* 0x0000000111117836 */ /* 0x000fe20000000000 */
[----:B------:R-:W-:Y:S01]  /*6040*/  MOV R20, 0x6090 ;  /* 0x0000609000147802 */ /* 0x000fe20000000f00 */
[----:B------:R-:W-:-:S03]  /*6050*/  IMAD.MOV.U32 R21, RZ, RZ, 0x0 ;  /* 0x00000000ff157424 */ /* 0x000fc600078e00ff */
[----:B------:R-:W-:-:S04]  /*6060*/  ISETP.NE.AND P0, PT, R17, RZ, PT ;  /* 0x000000ff1100720c */ /* 0x000fc80003f05270 */
[----:B------:R-:W-:-:S09]  /*6070*/  P2R R0, PR, RZ, 0x1 ;  /* 0x00000001ff007803 */ /* 0x000fd20000000000 */
[----:B01---5:R-:W-:Y:S05]  /*6080*/  CALL.REL.NOINC R18 `(_ZN3cub18CUB_300001_SM_10006detail6reduce28DeviceReduceSingleTileKernelINS2_10policy_hubIbjN4cuda3std3__410logical_orIbEEE10Policy1000EN6thrust24THRUST_300001_SM_1000_NS6detail15normal_iteratorINSD_10device_ptrIyEEEEPbjS9_bbPFbyEEEvT0_T1_T2_T3_T4_T6_) ;  /* 0xffffff9c12dc7344 */ /* 0x023fea0003c3ffff */
[----:B------:R-:W-:Y:S01]  /*6090*/  ISETP.NE.AND P6, PT, R17, RZ, PT ;  /* 0x000000ff1100720c */ /* 0x000fe20003fc5270 */
[----:B------:R-:W-:Y:S01]  /*60a0*/  VIADD R69, R69, 0x100 ;  /* 0x0000010045457836 */ /* 0x000fe20000000000 */
[----:B------:R-:W-:Y:S02]  /*60b0*/  ISETP.NE.AND P5, PT, R23, RZ, PT ;  /* 0x000000ff1700720c */ /* 0x000fe40003fa5270 */
[----:B------:R-:W-:-:S04]  /*60c0*/  LOP3.LUT P0, RZ, R4, 0xff, RZ, 0xc0, !PT ;  /* 0x000000ff04ff7812 */ /* 0x000fc8000780c0ff */
[----:B------:R-:W-:-:S04]  /*60d0*/  PLOP3.LUT P5, PT, P5, P0, PT, 0xf8, 0x8f ;  /* 0x00000000008f781c */ /* 0x000fc80002fa1f70 */
[----:B------:R-:W-:Y:S01]  /*60e0*/  P2R R23, PR, RZ, 0x20 ;  /* 0x00000020ff177803 */ /* 0x000fe20000000000 */
[----:B------:R-:W-:Y:S08]  /*60f0*/  @P6 BRA `(.L_x_354) ;  /* 0xfffffffc00c46947 */ /* 0x000ff0000383ffff */
.L_x_349:
[----:B------:R-:W-:Y:S05]  /*6100*/  BSYNC.RECONVERGENT B7 ;  /* 0x0000000000077941 */ /* 0x000fea0003800200 */
.L_x_348:
[----:B------:R-:W-:-:S04]  /*6110*/  ISETP.NE.AND P0, PT, R23, RZ, PT ;  /* 0x000000ff1700720c */ /* 0x000fc80003f05270 */
[----:B------:R-:W-:-:S09]  /*6120*/  SEL R4, RZ, 0x1, !P0 ;  /* 0x00000001ff047807 */ /* 0x000fd20004000000 */
.L_x_342:
[----:B------:R-:W-:Y:S05]  /*6130*/  BSYNC.RECONVERGENT B8 ;  /* 0x0000000000087941 */ /* 0x000fea0003800200 */
.L_x_340:
        /* <DEDUP_REMOVED lines=37> */
.L_x_374:
        /* <DEDUP_REMOVED lines=12> */
.L_x_356:
        /* <DEDUP_REMOVED lines=20> */
.L_x_338:
[----:B------:R-:W-:Y:S05]  /*6590*/  BSYNC.RECONVERGENT B9 ;  /* 0x0000000000097941 */ /* 0x000fea0003800200 */
.L_x_319:
        /* <DEDUP_REMOVED lines=8> */
.L_x_336:
[----:B------:R-:W-:Y:S01]  /*6620*/  IMAD.MOV.U32 R12, RZ, RZ, 0x1 ;  /* 0x00000001ff0c7424 */ /* 0x000fe200078e00ff */
[----:B0-----:R-:W-:Y:S01]  /*6630*/  ISETP.GT.AND P1, PT, R6, 0x1e, PT ;  /* 0x0000001e0600780c */ /* 0x001fe20003f24270 */
[----:B------:R-:W-:Y:S02]  /*6640*/  IMAD.MOV.U32 R11, RZ, RZ, 0x1f ;  /* 0x0000001fff0b7424 */ /* 0x000fe400078e00ff */
[----:B------:R-:W-:-:S10]  /*6650*/  IMAD.MOV.U32 R15, RZ, RZ, -0x1 ;  /* 0xffffffffff0f7424 */ /* 0x000fd400078e00ff */
[----:B------:R-:W-:Y:S05]  /*6660*/  WARPSYNC.COLLECTIVE R15, `(.L_x_357) ;  /* 0x000000000f087348 */ /* 0x000fea0003c00000 */
[----:B------:R0:W1:Y:S02]  /*6670*/  SHFL.DOWN P6, R14, R13, R12, R11 ;  /* 0x0800000c0d0e7389 */ /* 0x00006400000c000b */
[----:B01----:R-:W-:Y:S05]  /*6680*/  ENDCOLLECTIVE ;  /* 0x000000000000791b */ /* 0x003fea0003800000 */
.L_x_357:
        /* <DEDUP_REMOVED lines=12> */
.L_x_358:
        /* <DEDUP_REMOVED lines=12> */
.L_x_359:
        /* <DEDUP_REMOVED lines=12> */
.L_x_360:
        /* <DEDUP_REMOVED lines=11> */
.L_x_361:
[----:B------:R-:W-:Y:S05]  /*6980*/  BRA `(.L_x_362) ;  /* 0xffffffb000587947 */ /* 0x000fea000383ffff */
.L_x_339:
[----:B------:R-:W-:Y:S01]  /*6990*/  IMAD.MOV.U32 R12, RZ, RZ, 0x1 ;  /* 0x00000001ff0c7424 */ /* 0x000fe200078e00ff */
[----:B0-----:R-:W-:Y:S01]  /*69a0*/  ISETP.GE.AND P1, PT, R10, R11, PT ;  /* 0x0000000b0a00720c */ /* 0x001fe20003f26270 */
[----:B------:R-:W-:-:S12]  /*69b0*/  IMAD.MOV.U32 R15, RZ, RZ, -0x1 ;  /* 0xffffffffff0f7424 */ /* 0x000fd800078e00ff */
[----:B------:R-:W-:Y:S05]  /*69c0*/  WARPSYNC.COLLECTIVE R15, `(.L_x_363) ;  /* 0x000000000f087348 */ /* 0x000fea0003c00000 */
[----:B------:R0:W1:Y:S02]  /*69d0*/  SHFL.DOWN P6, R14, R13, R12, R11 ;  /* 0x0800000c0d0e7389 */ /* 0x00006400000c000b */
[----:B01----:R-:W-:Y:S05]  /*69e0*/  ENDCOLLECTIVE ;  /* 0x000000000000791b */ /* 0x003fea0003800000 */
.L_x_363:
        /* <DEDUP_REMOVED lines=13> */
.L_x_364:
        /* <DEDUP_REMOVED lines=13> */
.L_x_365:
        /* <DEDUP_REMOVED lines=13> */
.L_x_366:
        /* <DEDUP_REMOVED lines=11> */
.L_x_367:
[----:B------:R-:W-:Y:S05]  /*6d10*/  BRA `(.L_x_368) ;  /* 0xffffffb000b07947 */ /* 0x000fea000383ffff */
.L_x_355:
[----:B------:R-:W-:Y:S01]  /*6d20*/  IMAD.MOV.U32 R12, RZ, RZ, 0x1 ;  /* 0x00000001ff0c7424 */ /* 0x000fe200078e00ff */
[----:B0-----:R-:W-:Y:S01]  /*6d30*/  ISETP.GT.AND P1, PT, R6, 0x1e, PT ;  /* 0x0000001e0600780c */ /* 0x001fe20003f24270 */
[----:B------:R-:W-:Y:S02]  /*6d40*/  IMAD.MOV.U32 R11, RZ, RZ, 0x1f ;  /* 0x0000001fff0b7424 */ /* 0x000fe400078e00ff */
[----:B------:R-:W-:-:S10]  /*6d50*/  IMAD.MOV.U32 R15, RZ, RZ, -0x1 ;  /* 0xffffffffff0f7424 */ /* 0x000fd400078e00ff */
[----:B------:R-:W-:Y:S05]  /*6d60*/  WARPSYNC.COLLECTIVE R15, `(.L_x_369) ;  /* 0x000000000f087348 */ /* 0x000fea0003c00000 */
[----:B------:R0:W1:Y:S02]  /*6d70*/  SHFL.DOWN P6, R14, R13, R12, R11 ;  /* 0x0800000c0d0e7389 */ /* 0x00006400000c000b */
[----:B01----:R-:W-:Y:S05]  /*6d80*/  ENDCOLLECTIVE ;  /* 0x000000000000791b */ /* 0x003fea0003800000 */
.L_x_369:
        /* <DEDUP_REMOVED lines=12> */
.L_x_370:
        /* <DEDUP_REMOVED lines=12> */
.L_x_371:
        /* <DEDUP_REMOVED lines=12> */
.L_x_372:
        /* <DEDUP_REMOVED lines=11> */
.L_x_373:
[----:B------:R-:W-:Y:S05]  /*7080*/  BRA `(.L_x_374) ;  /* 0xfffffff000c07947 */ /* 0x000fea000383ffff */
.L_x_375:
        /* <DEDUP_REMOVED lines=15> */
.L_x_384:


//--------------------- .text._ZN3cub18CUB_300001_SM_10006detail8for_each13static_kernelINS2_12policy_hub_t12policy_500_tEmN6thrust24THRUST_300001_SM_1000_NS8cuda_cub20__uninitialized_fill7functorINS7_10device_ptrIyEEyEEEEvT0_T1_ --------------------------
	.section	.text._ZN3cub18CUB_300001_SM_10006detail8for_each13static_kernelINS2_12policy_hub_t12policy_500_tEmN6thrust24THRUST_300001_SM_1000_NS8cuda_cub20__uninitialized_fill7functorINS7_10device_ptrIyEEyEEEEvT0_T1_,"ax",@progbits
	.align	128
        .global         _ZN3cub18CUB_300001_SM_10006detail8for_each13static_kernelINS2_12policy_hub_t12policy_500_tEmN6thrust24THRUST_300001_SM_1000_NS8cuda_cub20__uninitialized_fill7functorINS7_10device_ptrIyEEyEEEEvT0_T1_
        .type           _ZN3cub18CUB_300001_SM_10006detail8for_each13static_kernelINS2_12policy_hub_t12policy_500_tEmN6thrust24THRUST_300001_SM_1000_NS8cuda_cub20__uninitialized_fill7functorINS7_10device_ptrIyEEyEEEEvT0_T1_,@function
        .size           _ZN3cub18CUB_300001_SM_10006detail8for_each13static_kernelINS2_12policy_hub_t12policy_500_tEmN6thrust24THRUST_300001_SM_1000_NS8cuda_cub20__uninitialized_fill7functorINS7_10device_ptrIyEEyEEEEvT0_T1_,(.L_x_385 - _ZN3cub18CUB_300001_SM_10006detail8for_each13static_kernelINS2_12policy_hub_t12policy_500_tEmN6thrust24THRUST_300001_SM_1000_NS8cuda_cub20__uninitialized_fill7functorINS7_10device_ptrIyEEyEEEEvT0_T1_)
        .other          _ZN3cub18CUB_300001_SM_10006detail8for_each13static_kernelINS2_12policy_hub_t12policy_500_tEmN6thrust24THRUST_300001_SM_1000_NS8cuda_cub20__uninitialized_fill7functorINS7_10device_ptrIyEEyEEEEvT0_T1_,@"STO_CUDA_ENTRY STV_DEFAULT"
_ZN3cub18CUB_300001_SM_10006detail8for_each13static_kernelINS2_12policy_hub_t12policy_500_tEmN6thrust24THRUST_300001_SM_1000_NS8cuda_cub20__uninitialized_fill7functorINS7_10device_ptrIyEEyEEEEvT0_T1_:
.text._ZN3cub18CUB_300001_SM_10006detail8for_each13static_kernelINS2_12policy_hub_t12policy_500_tEmN6thrust24THRUST_300001_SM_1000_NS8cuda_cub20__uninitialized_fill7functorINS7_10device_ptrIyEEyEEEEvT0_T1_:
[----:B------:R-:W-:Y:S08]  /*0000*/  LDC R1, c[0x0][0x37c] ;  /* 0x0000df00ff017b82 */ /* 0x000ff00000000800 */
[----:B------:R-:W0:Y:S01]  /*0010*/  S2UR UR4, SR_CTAID.X ;  /* 0x00000000000479c3 */ /* 0x000e220000002500 */
[----:B------:R-:W1:Y:S01]  /*0020*/  LDCU.64 UR6, c[0x0][0x380] ;  /* 0x00007000ff0677ac */ /* 0x000e620008000a00 */
[----:B------:R-:W2:Y:S01]  /*0030*/  LDCU.64 UR8, c[0x0][0x358] ;  /* 0x00006b00ff0877ac */ /* 0x000ea20008000a00 */
[----:B0-----:R-:W-:-:S04]  /*0040*/  UIMAD.WIDE.U32 UR4, UR4, 0x200, URZ ;  /* 0x00000200040478a5 */ /* 0x001fc8000f8e00ff */
[----:B-1----:R-:W-:-:S04]  /*0050*/  UIADD3 UR6, UP0, UPT, -UR4, UR6, URZ ;  /* 0x0000000604067290 */ /* 0x002fc8000ff1e1ff */
[----:B------:R-:W-:Y:S02]  /*0060*/  UIADD3.X UR7, UPT, UPT, ~UR5, UR7, URZ, UP0, !UPT ;  /* 0x0000000705077290 */ /* 0x000fe400087fe5ff */
[----:B------:R-:W-:-:S04]  /*0070*/  UISETP.GE.U32.AND UP0, UPT, UR6, 0x200, UPT ;  /* 0x000002000600788c */ /* 0x000fc8000bf06070 */
[----:B------:R-:W-:-:S09]  /*0080*/  UISETP.GE.U32.AND.EX UP0, UPT, UR7, URZ, UPT, UP0 ;  /* 0x000000ff0700728c */ /* 0x000fd2000bf06100 */
[----:B--2---:R-:W-:Y:S05]  /*0090*/  BRA.U !UP0, `(.L_x_376) ;  /* 0x0000000108287547 */ /* 0x004fea000b800000 */
[----:B------:R-:W0:Y:S01]  /*00a0*/  S2R R0, SR_TID.X ;  /* 0x0000000000007919 */ /* 0x000e220000002100 */
[----:B------:R-:W1:Y:S01]  /*00b0*/  LDCU.64 UR6, c[0x0][0x388] ;  /* 0x00007100ff0677ac */ /* 0x000e620008000a00 */
[----:B------:R-:W2:Y:S01]  /*00c0*/  LDC.64 R4, c[0x0][0x390] ;  /* 0x0000e400ff047b82 */ /* 0x000ea20000000a00 */
[----:B0-----:R-:W-:-:S05]  /*00d0*/  IADD3 R0, P0, PT, R0, UR4, RZ ;  /* 0x0000000400007c10 */ /* 0x001fca000ff1e0ff */
[----:B------:R-:W-:Y:S01]  /*00e0*/  IMAD.X R3, RZ, RZ, UR5, P0 ;  /* 0x00000005ff037e24 */ /* 0x000fe200080e06ff */
[----:B-1----:R-:W-:-:S04]  /*00f0*/  LEA R2, P0, R0, UR6, 0x3 ;  /* 0x0000000600027c11 */ /* 0x002fc8000f8018ff */
[----:B------:R-:W-:-:S05]  /*0100*/  LEA.HI.X R3, R0, UR7, R3, 0x3, P0 ;  /* 0x0000000700037c11 */ /* 0x000fca00080f1c03 */
[----:B--2---:R-:W-:Y:S04]  /*0110*/  STG.E.64 desc[UR8][R2.64], R4 ;  /* 0x0000000402007986 */ /* 0x004fe8000c101b08 */
[----:B------:R-:W-:Y:S01]  /*0120*/  STG.E.64 desc[UR8][R2.64+0x800], R4 ;  /* 0x0008000402007986 */ /* 0x000fe2000c101b08 */
[----:B------:R-:W-:Y:S05]  /*0130*/  EXIT ;  /* 0x000000000000794d */ /* 0x000fea0003800000 */
.L_x_376:
[----:B------:R-:W0:Y:S01]  /*0140*/  S2R R0, SR_TID.X ;  /* 0x0000000000007919 */ /* 0x000e220000002100 */
[----:B------:R-:W-:Y:S01]  /*0150*/  IMAD.U32 R2, RZ, RZ, UR7 ;  /* 0x00000007ff027e24 */ /* 0x000fe2000f8e00ff */
[----:B------:R-:W1:Y:S01]  /*0160*/  LDCU.64 UR10, c[0x0][0x388] ;  /* 0x00007100ff0a77ac */ /* 0x000e620008000a00 */
[----:B------:R-:W-:Y:S01]  /*0170*/  IMAD.U32 R6, RZ, RZ, UR7 ;  /* 0x00000007ff067e24 */ /* 0x000fe2000f8e00ff */
[----:B0-----:R-:W-:-:S04]  /*0180*/  ISETP.LT.U32.AND P0, PT, R0, UR6, PT ;  /* 0x0000000600007c0c */ /* 0x001fc8000bf01070 */
[----:B------:R-:W-:Y:S01]  /*0190*/  ISETP.GT.U32.AND.EX P0, PT, R2, RZ, PT, P0 ;  /* 0x000000ff0200720c */ /* 0x000fe20003f04100 */
[C---:B------:R-:W-:Y:S01]  /*01a0*/  VIADD R2, R0.reuse, 0x100 ;  /* 0x0000010000027836 */ /* 0x040fe20000000000 */
[----:B------:R-:W-:-:S04]  /*01b0*/  IADD3 R0, P2, PT, R0, UR4, RZ ;  /* 0x0000000400007c10 */ /* 0x000fc8000ff5e0ff */
[----:B------:R-:W-:Y:S01]  /*01c0*/  ISETP.LT.U32.AND P1, PT, R2, UR6, PT ;  /* 0x0000000602007c0c */ /* 0x000fe2000bf21070 */
[----:B------:R-:W-:Y:S01]  /*01d0*/  IMAD.X R3, RZ, RZ, UR5, P2 ;  /* 0x00000005ff037e24 */ /* 0x000fe200090e06ff */
[----:B-1----:R-:W-:Y:S02]  /*01e0*/  LEA R2, P2, R0, UR10, 0x3 ;  /* 0x0000000a00027c11 */ /* 0x002fe4000f8418ff */
[----:B------:R-:W-:Y:S02]  /*01f0*/  ISETP.GT.U32.AND.EX P1, PT, R6, RZ, PT, P1 ;  /* 0x000000ff0600720c */ /* 0x000fe40003f24110 */
[----:B------:R-:W-:Y:S01]  /*0200*/  LEA.HI.X R3, R0, UR11, R3, 0x3, P2 ;  /* 0x0000000b00037c11 */ /* 0x000fe200090f1c03 */
[----:B------:R-:W0:Y:S04]  /*0210*/  @P0 LDC.64 R4, c[0x0][0x390] ;  /* 0x0000e400ff040b82 */ /* 0x000e280000000a00 */
[----:B0-----:R0:W-:Y:S06]  /*0220*/  @P0 STG.E.64 desc[UR8][R2.64], R4 ;  /* 0x0000000402000986 */ /* 0x0011ec000c101b08 */
[----:B------:R-:W-:Y:S05]  /*0230*/  @!P1 EXIT ;  /* 0x000000000000994d */ /* 0x000fea0003800000 */
[----:B0-----:R-:W0:Y:S02]  /*0240*/  LDC.64 R4, c[0x0][0x390] ;  /* 0x0000e400ff047b82 */ /* 0x001e240000000a00 */
[----:B0-----:R-:W-:Y:S01]  /*0250*/  STG.E.64 desc[UR8][R2.64+0x800], R4 ;  /* 0x0008000402007986 */ /* 0x001fe2000c101b08 */
[----:B------:R-:W-:Y:S05]  /*0260*/  EXIT ;  /* 0x000000000000794d */ /* 0x000fea0003800000 */
.L_x_377:
        /* <DEDUP_REMOVED lines=9> */
.L_x_385:


//--------------------- .text._ZN3cub18CUB_300001_SM_10006detail11EmptyKernelIvEEvv --------------------------
	.section	.text._ZN3cub18CUB_300001_SM_10006detail11EmptyKernelIvEEvv,"ax",@progbits
	.align	128
        .global         _ZN3cub18CUB_300001_SM_10006detail11EmptyKernelIvEEvv
        .type           _ZN3cub18CUB_300001_SM_10006detail11EmptyKernelIvEEvv,@function
        .size           _ZN3cub18CUB_300001_SM_10006detail11EmptyKernelIvEEvv,(.L_x_386 - _ZN3cub18CUB_300001_SM_10006detail11EmptyKernelIvEEvv)
        .other          _ZN3cub18CUB_300001_SM_10006detail11EmptyKernelIvEEvv,@"STO_CUDA_ENTRY STV_DEFAULT"
_ZN3cub18CUB_300001_SM_10006detail11EmptyKernelIvEEvv:
.text._ZN3cub18CUB_300001_SM_10006detail11EmptyKernelIvEEvv:
[----:B------:R-:W-:Y:S01]  /*0000*/  LDC R1, c[0x0][0x37c] ;  /* 0x0000df00ff017b82 */ /* 0x000fe20000000800 */
[----:B------:R-:W-:Y:S05]  /*0010*/  EXIT ;  /* 0x000000000000794d */ /* 0x000fea0003800000 */
.L_x_378:
        /* <DEDUP_REMOVED lines=14> */
.L_x_386:


//--------------------- .nv.shared._ZN3cub18CUB_300001_SM_10006detail6reduce28DeviceReduceSingleTileKernelINS2_10policy_hubIbyN4cuda3std3__410logical_orIbEEE10Policy1000EPbSC_iS9_bbNS7_10__identityEEEvT0_T1_T2_T3_T4_T6_ --------------------------
	.section	.nv.shared._ZN3cub18CUB_300001_SM_10006detail6reduce28DeviceReduceSingleTileKernelINS2_10policy_hubIbyN4cuda3std3__410logical_orIbEEE10Policy1000EPbSC_iS9_bbNS7_10__identityEEEvT0_T1_T2_T3_T4_T6_,"aw",@nobits
	.sectionflags	@""
.nv.shared._ZN3cub18CUB_300001_SM_10006detail6reduce28DeviceReduceSingleTileKernelINS2_10policy_hubIbyN4cuda3std3__410logical_orIbEEE10Policy1000EPbSC_iS9_bbNS7_10__identityEEEvT0_T1_T2_T3_T4_T6_:
	.zero		1041


//--------------------- .nv.shared.reserved.0     --------------------------
	.section	.nv.shared.reserved.0,"aw",@nobits
	.weak		__nv_reservedSMEM_offset_0_alias
	.size		__nv_reservedSMEM_offset_0_alias, 0, 64
	.other		__nv_reservedSMEM_offset_0_alias,@"STO_CUDA_RESERVED_SHARED STV_DEFAULT"
__nv_reservedSMEM_offset_0_alias:
	.zero		0
	.zero		64


//--------------------- .nv.global                --------------------------
	.section	.nv.global,"aw",@nobits
.nv.global:
	.type		_ZN34_INTERNAL_f15c6d3f_4_k_cu_6ccf74426thrust24THRUST_300001_SM_1000_NS3seqE,@object
	.size		_ZN34_INTERNAL_f15c6d3f_4_k_cu_6ccf74426thrust24THRUST_300001_SM_1000_NS3seqE,(_ZN34_INTERNAL_f15c6d3f_4_k_cu_6ccf74424cuda3std3__48in_placeE - _ZN34_INTERNAL_f15c6d3f_4_k_cu_6ccf74426thrust24THRUST_300001_SM_1000_NS3seqE)
_ZN34_INTERNAL_f15c6d3f_4_k_cu_6ccf74426thrust24THRUST_300001_SM_1000_NS3seqE:
	.zero		1
	.type		_ZN34_INTERNAL_f15c6d3f_4_k_cu_6ccf74424cuda3std3__48in_placeE,@object
	.size		_ZN34_INTERNAL_f15c6d3f_4_k_cu_6ccf74424cuda3std3__48in_placeE,(_ZN34_INTERNAL_f15c6d3f_4_k_cu_6ccf74424cuda3std6ranges3__45__cpo4sizeE - _ZN34_INTERNAL_f15c6d3f_4_k_cu_6ccf74424cuda3std3__48in_placeE)
_ZN34_INTERNAL_f15c6d3f_4_k_cu_6ccf74424cuda3std3__48in_placeE:
	.zero		1
	.type		_ZN34_INTERNAL_f15c6d3f_4_k_cu_6ccf74424cuda3std6ranges3__45__cpo4sizeE,@object
	.size		_ZN34_INTERNAL_f15c6d3f_4_k_cu_6ccf74424cuda3std6ranges3__45__cpo4sizeE,(_ZN34_INTERNAL_f15c6d3f_4_k_cu_6ccf74426thrust24THRUST_300001_SM_1000_NS12placeholders2_3E - _ZN34_INTERNAL_f15c6d3f_4_k_cu_6ccf74424cuda3std6ranges3__45__cpo4sizeE)
_ZN34_INTERNAL_f15c6d3f_4_k_cu_6ccf74424cuda3std6ranges3__45__cpo4sizeE:
	.zero		1
	.type		_ZN34_INTERNAL_f15c6d3f_4_k_cu_6ccf74426thrust24THRUST_300001_SM_1000_NS12placeholders2_3E,@object
	.size		_ZN34_INTERNAL_f15c6d3f_4_k_cu_6ccf74426thrust24THRUST_300001_SM_1000_NS12placeholders2_3E,(_ZN34_INTERNAL_f15c6d3f_4_k_cu_6ccf74424cuda3std3__45__cpo6cbeginE - _ZN34_INTERNAL_f15c6d3f_4_k_cu_6ccf74426thrust24THRUST_300001_SM_1000_NS12placeholders2_3E)
_ZN34_INTERNAL_f15c6d3f_4_k_cu_6ccf74426thrust24THRUST_300001_SM_1000_NS12placeholders2_3E:
	.zero		1
	.type		_ZN34_INTERNAL_f15c6d3f_4_k_cu_6ccf74424cuda3std3__45__cpo6cbeginE,@object
	.size		_ZN34_INTERNAL_f15c6d3f_4_k_cu_6ccf74424cuda3std3__45__cpo6cbeginE,(_ZN34_INTERNAL_f15c6d3f_4_k_cu_6ccf74424cuda3std6ranges3__45__cpo6cbeginE - _ZN34_INTERNAL_f15c6d3f_4_k_cu_6ccf74424cuda3std3__45__cpo6cbeginE)
_ZN34_INTERNAL_f15c6d3f_4_k_cu_6ccf74424cuda3std3__45__cpo6cbeginE:
	.zero		1
	.type		_ZN34_INTERNAL_f15c6d3f_4_k_cu_6ccf74424cuda3std6ranges3__45__cpo6cbeginE,@object
	.size		_ZN34_INTERNAL_f15c6d3f_4_k_cu_6ccf74424cuda3std6ranges3__45__cpo6cbeginE,(_ZN34_INTERNAL_f15c6d3f_4_k_cu_6ccf74426thrust24THRUST_300001_SM_1000_NS12placeholders2_7E - _ZN34_INTERNAL_f15c6d3f_4_k_cu_6ccf74424cuda3std6ranges3__45__cpo6cbeginE)
_ZN34_INTERNAL_f15c6d3f_4_k_cu_6ccf74424cuda3std6ranges3__45__cpo6cbeginE:
	.zero		1
	.type		_ZN34_INTERNAL_f15c6d3f_4_k_cu_6ccf74426thrust24THRUST_300001_SM_1000_NS12placeholders2_7E,@object
	.size		_ZN34_INTERNAL_f15c6d3f_4_k_cu_6ccf74426thrust24THRUST_300001_SM_1000_NS12placeholders2_7E,(_ZN34_INTERNAL_f15c6d3f_4_k_cu_6ccf74424cuda3std3__45__cpo7crbeginE - _ZN34_INTERNAL_f15c6d3f_4_k_cu_6ccf74426thrust24THRUST_300001_SM_1000_NS12placeholders2_7E)
_ZN34_INTERNAL_f15c6d3f_4_k_cu_6ccf74426thrust24THRUST_300001_SM_1000_NS12placeholders2_7E:
	.zero		1
	.type		_ZN34_INTERNAL_f15c6d3f_4_k_cu_6ccf74424cuda3std3__45__cpo7crbeginE,@object
	.size		_ZN34_INTERNAL_f15c6d3f_4_k_cu_6ccf74424cuda3std3__45__cpo7crbeginE,(_ZN34_INTERNAL_f15c6d3f_4_k_cu_6ccf74424cuda3std6ranges3__45__cpo4nextE - _ZN34_INTERNAL_f15c6d3f_4_k_cu_6ccf74424cuda3std3__45__cpo7crbeginE)
_ZN34_INTERNAL_f15c6d3f_4_k_cu_6ccf74424cuda3std3__45__cpo7crbeginE:
	.zero		1
	.type		_ZN34_INTERNAL_f15c6d3f_4_k_cu_6ccf74424cuda3std6ranges3__45__cpo4nextE,@object
	.size		_ZN34_INTERNAL_f15c6d3f_4_k_cu_6ccf74424cuda3std6ranges3__45__cpo4nextE,(_ZN34_INTERNAL_f15c6d3f_4_k_cu_6ccf74424cuda3std6ranges3__45__cpo4swapE - _ZN34_INTERNAL_f15c6d3f_4_k_cu_6ccf74424cuda3std6ranges3__45__cpo4nextE)
_ZN34_INTERNAL_f15c6d3f_4_k_cu_6ccf74424cuda3std6ranges3__45__cpo4nextE:
	.zero		1
	.type		_ZN34_INTERNAL_f15c6d3f_4_k_cu_6ccf74424cuda3std6ranges3__45__cpo4swapE,@object
	.size		_ZN34_INTERNAL_f15c6d3f_4_k_cu_6ccf74424cuda3std6ranges3__45__cpo4swapE,(_ZN34_INTERNAL_f15c6d3f_4_k_cu_6ccf74426thrust24THRUST_300001_SM_1000_NS8cuda_cub10par_nosyncE - _ZN34_INTERNAL_f15c6d3f_4_k_cu_6ccf74424cuda3std6ranges3__45__cpo4swapE)
_ZN34_INTERNAL_f15c6d3f_4_k_cu_6ccf74424cuda3std6ranges3__45__cpo4swapE:
	.zero		1
	.type		_ZN34_INTERNAL_f15c6d3f_4_k_cu_6ccf74426thrust24THRUST_300001_SM_1000_NS8cuda_cub10par_nosyncE,@object
	.size		_ZN34_INTERNAL_f15c6d3f_4_k_cu_6ccf74426thrust24THRUST_300001_SM_1000_NS8cuda_cub10par_nosyncE,(_ZN34_INTERNAL_f15c6d3f_4_k_cu_6ccf74426thrust24THRUST_300001_SM_1000_NS12placeholders2_9E - _ZN34_INTERNAL_f15c6d3f_4_k_cu_6ccf74426thrust24THRUST_300001_SM_1000_NS8cuda_cub10par_nosyncE)
_ZN34_INTERNAL_f15c6d3f_4_k_cu_6ccf74426thrust24THRUST_300001_SM_1000_NS8cuda_cub10par_nosyncE:
	.zero		1
	.type		_ZN34_INTERNAL_f15c6d3f_4_k_cu_6ccf74426thrust24THRUST_300001_SM_1000_NS12placeholders2_9E,@object
	.size		_ZN34_INTERNAL_f15c6d3f_4_k_cu_6ccf74426thrust24THRUST_300001_SM_1000_NS12placeholders2_9E,(_ZN34_INTERNAL_f15c6d3f_4_k_cu_6ccf74424cuda3std3__436_GLOBAL__N__f15c6d3f_4_k_cu_6ccf74426ignoreE - _ZN34_INTERNAL_f15c6d3f_4_k_cu_6ccf74426thrust24THRUST_300001_SM_1000_NS12placeholders2_9E)
_ZN34_INTERNAL_f15c6d3f_4_k_cu_6ccf74426thrust24THRUST_300001_SM_1000_NS12placeholders2_9E:
	.zero		1
	.type		_ZN34_INTERNAL_f15c6d3f_4_k_cu_6ccf74424cuda3std3__436_GLOBAL__N__f15c6d3f_4_k_cu_6ccf74426ignoreE,@object
	.size		_ZN34_INTERNAL_f15c6d3f_4_k_cu_6ccf74424cuda3std3__436_GLOBAL__N__f15c6d3f_4_k_cu_6ccf74426ignoreE,(_ZN34_INTERNAL_f15c6d3f_4_k_cu_6ccf74424cuda3std6ranges3__45__cpo4dataE - _ZN34_INTERNAL_f15c6d3f_4_k_cu_6ccf74424cuda3std3__436_GLOBAL__N__f15c6d3f_4_k_cu_6ccf74426ignoreE)
_ZN34_INTERNAL_f15c6d3f_4_k_cu_6ccf74424cuda3std3__436_GLOBAL__N__f15c6d3f_4_k_cu_6ccf74426ignoreE:
	.zero		1
	.type		_ZN34_INTERNAL_f15c6d3f_4_k_cu_6ccf74424cuda3std6ranges3__45__cpo4dataE,@object
	.size		_ZN34_INTERNAL_f15c6d3f_4_k_cu_6ccf74424cuda3std6ranges3__45__cpo4dataE,(_ZN34_INTERNAL_f15c6d3f_4_k_cu_6ccf74426thrust24THRUST_300001_SM_1000_NS12placeholders2_1E - _ZN34_INTERNAL_f15c6d3f_4_k_cu_6ccf74424cuda3std6ranges3__45__cpo4dataE)
_ZN34_INTERNAL_f15c6d3f_4_k_cu_6ccf74424cuda3std6ranges3__45__cpo4dataE:
	.zero		1
	.type		_ZN34_INTERNAL_f15c6d3f_4_k_cu_6ccf74426thrust24THRUST_300001_SM_1000_NS12placeholders2_1E,@object
	.size		_ZN34_INTERNAL_f15c6d3f_4_k_cu_6ccf74426thrust24THRUST_300001_SM_1000_NS12placeholders2_1E,(_ZN34_INTERNAL_f15c6d3f_4_k_cu_6ccf74424cuda3std3__45__cpo5beginE - _ZN34_INTERNAL_f15c6d3f_4_k_cu_6ccf74426thrust24THRUST_300001_SM_1000_NS12placeholders2_1E)
_ZN34_INTERNAL_f15c6d3f_4_k_cu_6ccf74426thrust24THRUST_300001_SM_1000_NS12placeholders2_1E:
	.zero		1
	.type		_ZN34_INTERNAL_f15c6d3f_4_k_cu_6ccf74424cuda3std3__45__cpo5beginE,@object
	.size		_ZN34_INTERNAL_f15c6d3f_4_k_cu_6ccf74424cuda3std3__45__cpo5beginE,(_ZN34_INTERNAL_f15c6d3f_4_k_cu_6ccf74424cuda3std6ranges3__45__cpo5beginE - _ZN34_INTERNAL_f15c6d3f_4_k_cu_6ccf74424cuda3std3__45__cpo5beginE)
_ZN34_INTERNAL_f15c6d3f_4_k_cu_6ccf74424cuda3std3__45__cpo5beginE:
	.zero		1
	.type		_ZN34_INTERNAL_f15c6d3f_4_k_cu_6ccf74424cuda3std6ranges3__45__cpo5beginE,@object
	.size		_ZN34_INTERNAL_f15c6d3f_4_k_cu_6ccf74424cuda3std6ranges3__45__cpo5beginE,(_ZN34_INTERNAL_f15c6d3f_4_k_cu_6ccf74426thrust24THRUST_300001_SM_1000_NS12placeholders2_5E - _ZN34_INTERNAL_f15c6d3f_4_k_cu_6ccf74424cuda3std6ranges3__45__cpo5beginE)
_ZN34_INTERNAL_f15c6d3f_4_k_cu_6ccf74424cuda3std6ranges3__45__cpo5beginE:
	.zero		1
	.type		_ZN34_INTERNAL_f15c6d3f_4_k_cu_6ccf74426thrust24THRUST_300001_SM_1000_NS12placeholders2_5E,@object
	.size		_ZN34_INTERNAL_f15c6d3f_4_k_cu_6ccf74426thrust24THRUST_300001_SM_1000_NS12placeholders2_5E,(_ZN34_INTERNAL_f15c6d3f_4_k_cu_6ccf74424cuda3std3__45__cpo6rbeginE - _ZN34_INTERNAL_f15c6d3f_4_k_cu_6ccf74426thrust24THRUST_300001_SM_1000_NS12placeholders2_5E)
_ZN34_INTERNAL_f15c6d3f_4_k_cu_6ccf74426thrust24THRUST_300001_SM_1000_NS12placeholders2_5E:
	.zero		1
	.type		_ZN34_INTERNAL_f15c6d3f_4_k_cu_6ccf74424cuda3std3__45__cpo6rbeginE,@object
	.size		_ZN34_INTERNAL_f15c6d3f_4_k_cu_6ccf74424cuda3std3__45__cpo6rbeginE,(_ZN34_INTERNAL_f15c6d3f_4_k_cu_6ccf74424cuda3std6ranges3__45__cpo7advanceE - _ZN34_INTERNAL_f15c6d3f_4_k_cu_6ccf74424cuda3std3__45__cpo6rbeginE)
_ZN34_INTERNAL_f15c6d3f_4_k_cu_6ccf74424cuda3std3__45__cpo6rbeginE:
	.zero		1
	.type		_ZN34_INTERNAL_f15c6d3f_4_k_cu_6ccf74424cuda3std6ranges3__45__cpo7advanceE,@object
	.size		_ZN34_INTERNAL_f15c6d3f_4_k_cu_6ccf74424cuda3std6ranges3__45__cpo7advanceE,(_ZN34_INTERNAL_f15c6d3f_4_k_cu_6ccf74424cuda3std3__47nulloptE - _ZN34_INTERNAL_f15c6d3f_4_k_cu_6ccf74424cuda3std6ranges3__45__cpo7advanceE)
_ZN34_INTERNAL_f15c6d3f_4_k_cu_6ccf74424cuda3std6ranges3__45__cpo7advanceE:
	.zero		1
	.type		_ZN34_INTERNAL_f15c6d3f_4_k_cu_6ccf74424cuda3std3__47nulloptE,@object
	.size		_ZN34_INTERNAL_f15c6d3f_4_k_cu_6ccf74424cuda3std3__47nulloptE,(_ZN34_INTERNAL_f15c6d3f_4_k_cu_6ccf74424cuda3std6ranges3__45__cpo8distanceE - _ZN34_INTERNAL_f15c6d3f_4_k_cu_6ccf74424cuda3std3__47nulloptE)
_ZN34_INTERNAL_f15c6d3f_4_k_cu_6ccf74424cuda3std3__47nulloptE:
	.zero		1
	.type		_ZN34_INTERNAL_f15c6d3f_4_k_cu_6ccf74424cuda3std6ranges3__45__cpo8distanceE,@object
	.size		_ZN34_INTERNAL_f15c6d3f_4_k_cu_6ccf74424cuda3std6ranges3__45__cpo8distanceE,(_ZN34_INTERNAL_f15c6d3f_4_k_cu_6ccf74426thrust24THRUST_300001_SM_1000_NS12placeholders3_10E - _ZN34_INTERNAL_f15c6d3f_4_k_cu_6ccf74424cuda3std6ranges3__45__cpo8distanceE)
_ZN34_INTERNAL_f15c6d3f_4_k_cu_6ccf74424cuda3std6ranges3__45__cpo8distanceE:
	.zero		1
	.type		_ZN34_INTERNAL_f15c6d3f_4_k_cu_6ccf74426thrust24THRUST_300001_SM_1000_NS12placeholders3_10E,@object
	.size		_ZN34_INTERNAL_f15c6d3f_4_k_cu_6ccf74426thrust24THRUST_300001_SM_1000_NS12placeholders3_10E,(_ZN34_INTERNAL_f15c6d3f_4_k_cu_6ccf74424cuda3std3__419piecewise_constructE - _ZN34_INTERNAL_f15c6d3f_4_k_cu_6ccf74426thrust24THRUST_300001_SM_1000_NS12placeholders3_10E)
_ZN34_INTERNAL_f15c6d3f_4_k_cu_6ccf74426thrust24THRUST_300001_SM_1000_NS12placeholders3_10E:
	.zero		1
	.type		_ZN34_INTERNAL_f15c6d3f_4_k_cu_6ccf74424cuda3std3__419piecewise_constructE,@object
	.size		_ZN34_INTERNAL_f15c6d3f_4_k_cu_6ccf74424cuda3std3__419piecewise_constructE,(_ZN34_INTERNAL_f15c6d3f_4_k_cu_6ccf74424cuda3std6ranges3__45__cpo5cdataE - _ZN34_INTERNAL_f15c6d3f_4_k_cu_6ccf74424cuda3std3__419piecewise_constructE)
_ZN34_INTERNAL_f15c6d3f_4_k_cu_6ccf74424cuda3std3__419piecewise_constructE:
	.zero		1
	.type		_ZN34_INTERNAL_f15c6d3f_4_k_cu_6ccf74424cuda3std6ranges3__45__cpo5cdataE,@object
	.size		_ZN34_INTERNAL_f15c6d3f_4_k_cu_6ccf74424cuda3std6ranges3__45__cpo5cdataE,(_ZN34_INTERNAL_f15c6d3f_4_k_cu_6ccf74426thrust24THRUST_300001_SM_1000_NS12placeholders2_2E - _ZN34_INTERNAL_f15c6d3f_4_k_cu_6ccf74424cuda3std6ranges3__45__cpo5cdataE)
_ZN34_INTERNAL_f15c6d3f_4_k_cu_6ccf74424cuda3std6ranges3__45__cpo5cdataE:
	.zero		1
	.type		_ZN34_INTERNAL_f15c6d3f_4_k_cu_6ccf74426thrust24THRUST_300001_SM_1000_NS12placeholders2_2E,@object
	.size		_ZN34_INTERNAL_f15c6d3f_4_k_cu_6ccf74426thrust24THRUST_300001_SM_1000_NS12placeholders2_2E,(_ZN34_INTERNAL_f15c6d3f_4_k_cu_6ccf74424cuda3std3__45__cpo3endE - _ZN34_INTERNAL_f15c6d3f_4_k_cu_6ccf74426thrust24THRUST_300001_SM_1000_NS12placeholders2_2E)
_ZN34_INTERNAL_f15c6d3f_4_k_cu_6ccf74426thrust24THRUST_300001_SM_1000_NS12placeholders2_2E:
	.zero		1
	.type		_ZN34_INTERNAL_f15c6d3f_4_k_cu_6ccf74424cuda3std3__45__cpo3endE,@object
	.size		_ZN34_INTERNAL_f15c6d3f_4_k_cu_6ccf74424cuda3std3__45__cpo3endE,(_ZN34_INTERNAL_f15c6d3f_4_k_cu_6ccf74424cuda3std6ranges3__45__cpo3endE - _ZN34_INTERNAL_f15c6d3f_4_k_cu_6ccf74424cuda3std3__45__cpo3endE)
_ZN34_INTERNAL_f15c6d3f_4_k_cu_6ccf74424cuda3std3__45__cpo3endE:
	.zero		1
	.type		_ZN34_INTERNAL_f15c6d3f_4_k_cu_6ccf74424cuda3std6ranges3__45__cpo3endE,@object
	.size		_ZN34_INTERNAL_f15c6d3f_4_k_cu_6ccf74424cuda3std6ranges3__45__cpo3endE,(_ZN34_INTERNAL_f15c6d3f_4_k_cu_6ccf74426thrust24THRUST_300001_SM_1000_NS12placeholders2_6E - _ZN34_INTERNAL_f15c6d3f_4_k_cu_6ccf74424cuda3std6ranges3__45__cpo3endE)
_ZN34_INTERNAL_f15c6d3f_4_k_cu_6ccf74424cuda3std6ranges3__45__cpo3endE:
	.zero		1
	.type		_ZN34_INTERNAL_f15c6d3f_4_k_cu_6ccf74426thrust24THRUST_300001_SM_1000_NS12placeholders2_6E,@object
	.size		_ZN34_INTERNAL_f15c6d3f_4_k_cu_6ccf74426thrust24THRUST_300001_SM_1000_NS12placeholders2_6E,(_ZN34_INTERNAL_f15c6d3f_4_k_cu_6ccf74424cuda3std3__45__cpo4rendE - _ZN34_INTERNAL_f15c6d3f_4_k_cu_6ccf74426thrust24THRUST_300001_SM_1000_NS12placeholders2_6E)
_ZN34_INTERNAL_f15c6d3f_4_k_cu_6ccf74426thrust24THRUST_300001_SM_1000_NS12placeholders2_6E:
	.zero		1
	.type		_ZN34_INTERNAL_f15c6d3f_4_k_cu_6ccf74424cuda3std3__45__cpo4rendE,@object
	.size		_ZN34_INTERNAL_f15c6d3f_4_k_cu_6ccf74424cuda3std3__45__cpo4rendE,(_ZN34_INTERNAL_f15c6d3f_4_k_cu_6ccf74424cuda3std6ranges3__45__cpo9iter_swapE - _ZN34_INTERNAL_f15c6d3f_4_k_cu_6ccf74424cuda3std3__45__cpo4rendE)
_ZN34_INTERNAL_f15c6d3f_4_k_cu_6ccf74424cuda3std3__45__cpo4rendE:
	.zero		1
	.type		_ZN34_INTERNAL_f15c6d3f_4_k_cu_6ccf74424cuda3std6ranges3__45__cpo9iter_swapE,@object
	.size		_ZN34_INTERNAL_f15c6d3f_4_k_cu_6ccf74424cuda3std6ranges3__45__cpo9iter_swapE,(_ZN34_INTERNAL_f15c6d3f_4_k_cu_6ccf74424cuda3std3__48unexpectE - _ZN34_INTERNAL_f15c6d3f_4_k_cu_6ccf74424cuda3std6ranges3__45__cpo9iter_swapE)
_ZN34_INTERNAL_f15c6d3f_4_k_cu_6ccf74424cuda3std6ranges3__45__cpo9iter_swapE:
	.zero		1
	.type		_ZN34_INTERNAL_f15c6d3f_4_k_cu_6ccf74424cuda3std3__48unexpectE,@object
	.size		_ZN34_INTERNAL_f15c6d3f_4_k_cu_6ccf74424cuda3std3__48unexpectE,(_ZN34_INTERNAL_f15c6d3f_4_k_cu_6ccf74426thrust24THRUST_300001_SM_1000_NS8cuda_cub3parE - _ZN34_INTERNAL_f15c6d3f_4_k_cu_6ccf74424cuda3std3__48unexpectE)
_ZN34_INTERNAL_f15c6d3f_4_k_cu_6ccf74424cuda3std3__48unexpectE:
	.zero		1
	.type		_ZN34_INTERNAL_f15c6d3f_4_k_cu_6ccf74426thrust24THRUST_300001_SM_1000_NS8cuda_cub3parE,@object
	.size		_ZN34_INTERNAL_f15c6d3f_4_k_cu_6ccf74426thrust24THRUST_300001_SM_1000_NS8cuda_cub3parE,(_ZN34_INTERNAL_f15c6d3f_4_k_cu_6ccf74426thrust24THRUST_300001_SM_1000_NS12placeholders2_4E - _ZN34_INTERNAL_f15c6d3f_4_k_cu_6ccf74426thrust24THRUST_300001_SM_1000_NS8cuda_cub3parE)
_ZN34_INTERNAL_f15c6d3f_4_k_cu_6ccf74426thrust24THRUST_300001_SM_1000_NS8cuda_cub3parE:
	.zero		1
	.type		_ZN34_INTERNAL_f15c6d3f_4_k_cu_6ccf74426thrust24THRUST_300001_SM_1000_NS12placeholders2_4E,@object
	.size		_ZN34_INTERNAL_f15c6d3f_4_k_cu_6ccf74426thrust24THRUST_300001_SM_1000_NS12placeholders2_4E,(_ZN34_INTERNAL_f15c6d3f_4_k_cu_6ccf74424cuda3std3__45__cpo4cendE - _ZN34_INTERNAL_f15c6d3f_4_k_cu_6ccf74426thrust24THRUST_300001_SM_1000_NS12placeholders2_4E)
_ZN34_INTERNAL_f15c6d3f_4_k_cu_6ccf74426thrust24THRUST_300001_SM_1000_NS12placeholders2_4E:
	.zero		1
	.type		_ZN34_INTERNAL_f15c6d3f_4_k_cu_6ccf74424cuda3std3__45__cpo4cendE,@object
	.size		_ZN34_INTERNAL_f15c6d3f_4_k_cu_6ccf74424cuda3std3__45__cpo4cendE,(_ZN34_INTERNAL_f15c6d3f_4_k_cu_6ccf74424cuda3std6ranges3__45__cpo4cendE - _ZN34_INTERNAL_f15c6d3f_4_k_cu_6ccf74424cuda3std3__45__cpo4cendE)
_ZN34_INTERNAL_f15c6d3f_4_k_cu_6ccf74424cuda3std3__45__cpo4cendE:
	.zero		1
	.type		_ZN34_INTERNAL_f15c6d3f_4_k_cu_6ccf74424cuda3std6ranges3__45__cpo4cendE,@object
	.size		_ZN34_INTERNAL_f15c6d3f_4_k_cu_6ccf74424cuda3std6ranges3__45__cpo4cendE,(_ZN34_INTERNAL_f15c6d3f_4_k_cu_6ccf74424cuda3std3__420unreachable_sentinelE - _ZN34_INTERNAL_f15c6d3f_4_k_cu_6ccf74424cuda3std6ranges3__45__cpo4cendE)
_ZN34_INTERNAL_f15c6d3f_4_k_cu_6ccf74424cuda3std6ranges3__45__cpo4cendE:
	.zero		1
	.type		_ZN34_INTERNAL_f15c6d3f_4_k_cu_6ccf74424cuda3std3__420unreachable_sentinelE,@object
	.size		_ZN34_INTERNAL_f15c6d3f_4_k_cu_6ccf74424cuda3std3__420unreachable_sentinelE,(_ZN34_INTERNAL_f15c6d3f_4_k_cu_6ccf74424cuda3std6ranges3__45__cpo5ssizeE - _ZN34_INTERNAL_f15c6d3f_4_k_cu_6ccf74424cuda3std3__420unreachable_sentinelE)
_ZN34_INTERNAL_f15c6d3f_4_k_cu_6ccf74424cuda3std3__420unreachable_sentinelE:
	.zero		1
	.type		_ZN34_INTERNAL_f15c6d3f_4_k_cu_6ccf74424cuda3std6ranges3__45__cpo5ssizeE,@object
	.size		_ZN34_INTERNAL_f15c6d3f_4_k_cu_6ccf74424cuda3std6ranges3__45__cpo5ssizeE,(_ZN34_INTERNAL_f15c6d3f_4_k_cu_6ccf74426thrust24THRUST_300001_SM_1000_NS12placeholders2_8E - _ZN34_INTERNAL_f15c6d3f_4_k_cu_6ccf74424cuda3std6ranges3__45__cpo5ssizeE)
_ZN34_INTERNAL_f15c6d3f_4_k_cu_6ccf74424cuda3std6ranges3__45__cpo5ssizeE:
	.zero		1
	.type		_ZN34_INTERNAL_f15c6d3f_4_k_cu_6ccf74426thrust24THRUST_300001_SM_1000_NS12placeholders2_8E,@object
	.size		_ZN34_INTERNAL_f15c6d3f_4_k_cu_6ccf74426thrust24THRUST_300001_SM_1000_NS12placeholders2_8E,(_ZN34_INTERNAL_f15c6d3f_4_k_cu_6ccf74424cuda3std3__45__cpo5crendE - _ZN34_INTERNAL_f15c6d3f_4_k_cu_6ccf74426thrust24THRUST_300001_SM_1000_NS12placeholders2_8E)
_ZN34_INTERNAL_f15c6d3f_4_k_cu_6ccf74426thrust24THRUST_300001_SM_1000_NS12placeholders2_8E:
	.zero		1
	.type		_ZN34_INTERNAL_f15c6d3f_4_k_cu_6ccf74424cuda3std3__45__cpo5crendE,@object
	.size		_ZN34_INTERNAL_f15c6d3f_4_k_cu_6ccf74424cuda3std3__45__cpo5crendE,(_ZN34_INTERNAL_f15c6d3f_4_k_cu_6ccf74424cuda3std6ranges3__45__cpo4prevE - _ZN34_INTERNAL_f15c6d3f_4_k_cu_6ccf74424cuda3std3__45__cpo5crendE)
_ZN34_INTERNAL_f15c6d3f_4_k_cu_6ccf74424cuda3std3__45__cpo5crendE:
	.zero		1
	.type		_ZN34_INTERNAL_f15c6d3f_4_k_cu_6ccf74424cuda3std6ranges3__45__cpo4prevE,@object
	.size		_ZN34_INTERNAL_f15c6d3f_4_k_cu_6ccf74424cuda3std6ranges3__45__cpo4prevE,(_ZN34_INTERNAL_f15c6d3f_4_k_cu_6ccf74424cuda3std6ranges3__45__cpo9iter_moveE - _ZN34_INTERNAL_f15c6d3f_4_k_cu_6ccf74424cuda3std6ranges3__45__cpo4prevE)
_ZN34_INTERNAL_f15c6d3f_4_k_cu_6ccf74424cuda3std6ranges3__45__cpo4prevE:
	.zero		1
	.type		_ZN34_INTERNAL_f15c6d3f_4_k_cu_6ccf74424cuda3std6ranges3__45__cpo9iter_moveE,@object
	.size		_ZN34_INTERNAL_f15c6d3f_4_k_cu_6ccf74424cuda3std6ranges3__45__cpo9iter_moveE,(_ZN34_INTERNAL_f15c6d3f_4_k_cu_6ccf74426thrust24THRUST_300001_SM_1000_NS6system6detail10sequential3seqE - _ZN34_INTERNAL_f15c6d3f_4_k_cu_6ccf74424cuda3std6ranges3__45__cpo9iter_moveE)
_ZN34_INTERNAL_f15c6d3f_4_k_cu_6ccf74424cuda3std6ranges3__45__cpo9iter_moveE:
	.zero		1
	.type		_ZN34_INTERNAL_f15c6d3f_4_k_cu_6ccf74426thrust24THRUST_300001_SM_1000_NS6system6detail10sequential3seqE,@object
	.size		_ZN34_INTERNAL_f15c6d3f_4_k_cu_6ccf74426thrust24THRUST_300001_SM_1000_NS6system6detail10sequential3seqE,(.L_31 - _ZN34_INTERNAL_f15c6d3f_4_k_cu_6ccf74426thrust24THRUST_300001_SM_1000_NS6system6detail10sequential3seqE)
_ZN34_INTERNAL_f15c6d3f_4_k_cu_6ccf74426thrust24THRUST_300001_SM_1000_NS6system6detail10sequential3seqE:
	.zero		1
.L_31:


//--------------------- .nv.shared._ZN3cub18CUB_300001_SM_10006detail6reduce18DeviceReduceKernelINS2_10policy_hubIbyN4cuda3std3__410logical_orIbEEE10Policy1000EN6thrust24THRUST_300001_SM_1000_NS6detail15normal_iteratorINSD_10device_ptrIyEEEEyS9_bPFbyEEEvT0_PT3_T1_NS0_13GridEvenShareISO_EET2_T4_ --------------------------
	.section	.nv.shared._ZN3cub18CUB_300001_SM_10006detail6reduce18DeviceReduceKernelINS2_10policy_hubIbyN4cuda3std3__410logical_orIbEEE10Policy1000EN6thrust24THRUST_300001_SM_1000_NS6detail15normal_iteratorINSD_10device_ptrIyEEEEyS9_bPFbyEEEvT0_PT3_T1_NS0_13GridEvenShareISO_EET2_T4_,"aw",@nobits
	.sectionflags	@""
.nv.shared._ZN3cub18CUB_300001_SM_10006detail6reduce18DeviceReduceKernelINS2_10policy_hubIbyN4cuda3std3__410logical_orIbEEE10Policy1000EN6thrust24THRUST_300001_SM_1000_NS6detail15normal_iteratorINSD_10device_ptrIyEEEEyS9_bPFbyEEEvT0_PT3_T1_NS0_13GridEvenShareISO_EET2_T4_:
	.zero		1041


//--------------------- .nv.shared._ZN3cub18CUB_300001_SM_10006detail6reduce28DeviceReduceSingleTileKernelINS2_10policy_hubIbyN4cuda3std3__410logical_orIbEEE10Policy1000EN6thrust24THRUST_300001_SM_1000_NS6detail15normal_iteratorINSD_10device_ptrIyEEEEPbyS9_bbPFbyEEEvT0_T1_T2_T3_T4_T6_ --------------------------
	.section	.nv.shared._ZN3cub18CUB_300001_SM_10006detail6reduce28DeviceReduceSingleTileKernelINS2_10policy_hubIbyN4cuda3std3__410logical_orIbEEE10Policy1000EN6thrust24THRUST_300001_SM_1000_NS6detail15normal_iteratorINSD_10device_ptrIyEEEEPbyS9_bbPFbyEEEvT0_T1_T2_T3_T4_T6_,"aw",@nobits
	.sectionflags	@""
.nv.shared._ZN3cub18CUB_300001_SM_10006detail6reduce28DeviceReduceSingleTileKernelINS2_10policy_hubIbyN4cuda3std3__410logical_orIbEEE10Policy1000EN6thrust24THRUST_300001_SM_1000_NS6detail15normal_iteratorINSD_10device_ptrIyEEEEPbyS9_bbPFbyEEEvT0_T1_T2_T3_T4_T6_:
	.zero		1041


//--------------------- .nv.shared._ZN3cub18CUB_300001_SM_10006detail6reduce28DeviceReduceSingleTileKernelINS2_10policy_hubIbjN4cuda3std3__410logical_orIbEEE10Policy1000EPbSC_iS9_bbNS7_10__identityEEEvT0_T1_T2_T3_T4_T6_ --------------------------
	.section	.nv.shared._ZN3cub18CUB_300001_SM_10006detail6reduce28DeviceReduceSingleTileKernelINS2_10policy_hubIbjN4cuda3std3__410logical_orIbEEE10Policy1000EPbSC_iS9_bbNS7_10__identityEEEvT0_T1_T2_T3_T4_T6_,"aw",@nobits
	.sectionflags	@""
.nv.shared._ZN3cub18CUB_300001_SM_10006detail6reduce28DeviceReduceSingleTileKernelINS2_10policy_hubIbjN4cuda3std3__410logical_orIbEEE10Policy1000EPbSC_iS9_bbNS7_10__identityEEEvT0_T1_T2_T3_T4_T6_:
	.zero		1041


//--------------------- .nv.shared._ZN3cub18CUB_300001_SM_10006detail6reduce18DeviceReduceKernelINS2_10policy_hubIbjN4cuda3std3__410logical_orIbEEE10Policy1000EN6thrust24THRUST_300001_SM_1000_NS6detail15normal_iteratorINSD_10device_ptrIyEEEEjS9_bPFbyEEEvT0_PT3_T1_NS0_13GridEvenShareISO_EET2_T4_ --------------------------
	.section	.nv.shared._ZN3cub18CUB_300001_SM_10006detail6reduce18DeviceReduceKernelINS2_10policy_hubIbjN4cuda3std3__410logical_orIbEEE10Policy1000EN6thrust24THRUST_300001_SM_1000_NS6detail15normal_iteratorINSD_10device_ptrIyEEEEjS9_bPFbyEEEvT0_PT3_T1_NS0_13GridEvenShareISO_EET2_T4_,"aw",@nobits
	.sectionflags	@""
.nv.shared._ZN3cub18CUB_300001_SM_10006detail6reduce18DeviceReduceKernelINS2_10policy_hubIbjN4cuda3std3__410logical_orIbEEE10Policy1000EN6thrust24THRUST_300001_SM_1000_NS6detail15normal_iteratorINSD_10device_ptrIyEEEEjS9_bPFbyEEEvT0_PT3_T1_NS0_13GridEvenShareISO_EET2_T4_:
	.zero		1041


//--------------------- .nv.shared._ZN3cub18CUB_300001_SM_10006detail6reduce28DeviceReduceSingleTileKernelINS2_10policy_hubIbjN4cuda3std3__410logical_orIbEEE10Policy1000EN6thrust24THRUST_300001_SM_1000_NS6detail15normal_iteratorINSD_10device_ptrIyEEEEPbjS9_bbPFbyEEEvT0_T1_T2_T3_T4_T6_ --------------------------
	.section	.nv.shared._ZN3cub18CUB_300001_SM_10006detail6reduce28DeviceReduceSingleTileKernelINS2_10policy_hubIbjN4cuda3std3__410logical_orIbEEE10Policy1000EN6thrust24THRUST_300001_SM_1000_NS6detail15normal_iteratorINSD_10device_ptrIyEEEEPbjS9_bbPFbyEEEvT0_T1_T2_T3_T4_T6_,"aw",@nobits
	.sectionflags	@""
.nv.shared._ZN3cub18CUB_300001_SM_10006detail6reduce28DeviceReduceSingleTileKernelINS2_10policy_hubIbjN4cuda3std3__410logical_orIbEEE10Policy1000EN6thrust24THRUST_300001_SM_1000_NS6detail15normal_iteratorINSD_10device_ptrIyEEEEPbjS9_bbPFbyEEEvT0_T1_T2_T3_T4_T6_:
	.zero		1041


//--------------------- .nv.constant0._ZN3cub18CUB_300001_SM_10006detail6reduce28DeviceReduceSingleTileKernelINS2_10policy_hubIbyN4cuda3std3__410logical_orIbEEE10Policy1000EPbSC_iS9_bbNS7_10__identityEEEvT0_T1_T2_T3_T4_T6_ --------------------------
	.section	.nv.constant0._ZN3cub18CUB_300001_SM_10006detail6reduce28DeviceReduceSingleTileKernelINS2_10policy_hubIbyN4cuda3std3__410logical_orIbEEE10Policy1000EPbSC_iS9_bbNS7_10__identityEEEvT0_T1_T2_T3_T4_T6_,"a",@progbits
	.sectionflags	@""
	.align	4
.nv.constant0._ZN3cub18CUB_300001_SM_10006detail6reduce28DeviceReduceSingleTileKernelINS2_10policy_hubIbyN4cuda3std3__410logical_orIbEEE10Policy1000EPbSC_iS9_bbNS7_10__identityEEEvT0_T1_T2_T3_T4_T6_:
	.zero		919


//--------------------- .nv.constant0._ZN3cub18CUB_300001_SM_10006detail6reduce18DeviceReduceKernelINS2_10policy_hubIbyN4cuda3std3__410logical_orIbEEE10Policy1000EN6thrust24THRUST_300001_SM_1000_NS6detail15normal_iteratorINSD_10device_ptrIyEEEEyS9_bPFbyEEEvT0_PT3_T1_NS0_13GridEvenShareISO_EET2_T4_ --------------------------
	.section	.nv.constant0._ZN3cub18CUB_300001_SM_10006detail6reduce18DeviceReduceKernelINS2_10policy_hubIbyN4cuda3std3__410logical_orIbEEE10Policy1000EN6thrust24THRUST_300001_SM_1000_NS6detail15normal_iteratorINSD_10device_ptrIyEEEEyS9_bPFbyEEEvT0_PT3_T1_NS0_13GridEvenShareISO_EET2_T4_,"a",@progbits
	.sectionflags	@""
	.align	4
.nv.constant0._ZN3cub18CUB_300001_SM_10006detail6reduce18DeviceReduceKernelINS2_10policy_hubIbyN4cuda3std3__410logical_orIbEEE10Policy1000EN6thrust24THRUST_300001_SM_1000_NS6detail15normal_iteratorINSD_10device_ptrIyEEEEyS9_bPFbyEEEvT0_PT3_T1_NS0_13GridEvenShareISO_EET2_T4_:
	.zero		1008


//--------------------- .nv.constant0._ZN3cub18CUB_300001_SM_10006detail6reduce28DeviceReduceSingleTileKernelINS2_10policy_hubIbyN4cuda3std3__410logical_orIbEEE10Policy1000EN6thrust24THRUST_300001_SM_1000_NS6detail15normal_iteratorINSD_10device_ptrIyEEEEPbyS9_bbPFbyEEEvT0_T1_T2_T3_T4_T6_ --------------------------
	.section	.nv.constant0._ZN3cub18CUB_300001_SM_10006detail6reduce28DeviceReduceSingleTileKernelINS2_10policy_hubIbyN4cuda3std3__410logical_orIbEEE10Policy1000EN6thrust24THRUST_300001_SM_1000_NS6detail15normal_iteratorINSD_10device_ptrIyEEEEPbyS9_bbPFbyEEEvT0_T1_T2_T3_T4_T6_,"a",@progbits
	.sectionflags	@""
	.align	4
.nv.constant0._ZN3cub18CUB_300001_SM_10006detail6reduce28DeviceReduceSingleTileKernelINS2_10policy_hubIbyN4cuda3std3__410logical_orIbEEE10Policy1000EN6thrust24THRUST_300001_SM_1000_NS6detail15normal_iteratorINSD_10device_ptrIyEEEEPbyS9_bbPFbyEEEvT0_T1_T2_T3_T4_T6_:
	.zero		936


//--------------------- .nv.constant0._ZN3cub18CUB_300001_SM_10006detail6reduce28DeviceReduceSingleTileKernelINS2_10policy_hubIbjN4cuda3std3__410logical_orIbEEE10Policy1000EPbSC_iS9_bbNS7_10__identityEEEvT0_T1_T2_T3_T4_T6_ --------------------------
	.section	.nv.constant0._ZN3cub18CUB_300001_SM_10006detail6reduce28DeviceReduceSingleTileKernelINS2_10policy_hubIbjN4cuda3std3__410logical_orIbEEE10Policy1000EPbSC_iS9_bbNS7_10__identityEEEvT0_T1_T2_T3_T4_T6_,"a",@progbits
	.sectionflags	@""
	.align	4
.nv.constant0._ZN3cub18CUB_300001_SM_10006detail6reduce28DeviceReduceSingleTileKernelINS2_10policy_hubIbjN4cuda3std3__410logical_orIbEEE10Policy1000EPbSC_iS9_bbNS7_10__identityEEEvT0_T1_T2_T3_T4_T6_:
	.zero		919


//--------------------- .nv.constant0._ZN3cub18CUB_300001_SM_10006detail6reduce18DeviceReduceKernelINS2_10policy_hubIbjN4cuda3std3__410logical_orIbEEE10Policy1000EN6thrust24THRUST_300001_SM_1000_NS6detail15normal_iteratorINSD_10device_ptrIyEEEEjS9_bPFbyEEEvT0_PT3_T1_NS0_13GridEvenShareISO_EET2_T4_ --------------------------
	.section	.nv.constant0._ZN3cub18CUB_300001_SM_10006detail6reduce18DeviceReduceKernelINS2_10policy_hubIbjN4cuda3std3__410logical_orIbEEE10Policy1000EN6thrust24THRUST_300001_SM_1000_NS6detail15normal_iteratorINSD_10device_ptrIyEEEEjS9_bPFbyEEEvT0_PT3_T1_NS0_13GridEvenShareISO_EET2_T4_,"a",@progbits
	.sectionflags	@""
	.align	4
.nv.constant0._ZN3cub18CUB_300001_SM_10006detail6reduce18DeviceReduceKernelINS2_10policy_hubIbjN4cuda3std3__410logical_orIbEEE10Policy1000EN6thrust24THRUST_300001_SM_1000_NS6detail15normal_iteratorINSD_10device_ptrIyEEEEjS9_bPFbyEEEvT0_PT3_T1_NS0_13GridEvenShareISO_EET2_T4_:
	.zero		968


//--------------------- .nv.constant0._ZN3cub18CUB_300001_SM_10006detail6reduce28DeviceReduceSingleTileKernelINS2_10policy_hubIbjN4cuda3std3__410logical_orIbEEE10Policy1000EN6thrust24THRUST_300001_SM_1000_NS6detail15normal_iteratorINSD_10device_ptrIyEEEEPbjS9_bbPFbyEEEvT0_T1_T2_T3_T4_T6_ --------------------------
	.section	.nv.constant0._ZN3cub18CUB_300001_SM_10006detail6reduce28DeviceReduceSingleTileKernelINS2_10policy_hubIbjN4cuda3std3__410logical_orIbEEE10Policy1000EN6thrust24THRUST_300001_SM_1000_NS6detail15normal_iteratorINSD_10device_ptrIyEEEEPbjS9_bbPFbyEEEvT0_T1_T2_T3_T4_T6_,"a",@progbits
	.sectionflags	@""
	.align	4
.nv.constant0._ZN3cub18CUB_300001_SM_10006detail6reduce28DeviceReduceSingleTileKernelINS2_10policy_hubIbjN4cuda3std3__410logical_orIbEEE10Policy1000EN6thrust24THRUST_300001_SM_1000_NS6detail15normal_iteratorINSD_10device_ptrIyEEEEPbjS9_bbPFbyEEEvT0_T1_T2_T3_T4_T6_:
	.zero		928


//--------------------- .nv.constant0._ZN3cub18CUB_300001_SM_10006detail8for_each13static_kernelINS2_12policy_hub_t12policy_500_tEmN6thrust24THRUST_300001_SM_1000_NS8cuda_cub20__uninitialized_fill7functorINS7_10device_ptrIyEEyEEEEvT0_T1_ --------------------------
	.section	.nv.constant0._ZN3cub18CUB_300001_SM_10006detail8for_each13static_kernelINS2_12policy_hub_t12policy_500_tEmN6thrust24THRUST_300001_SM_1000_NS8cuda_cub20__uninitialized_fill7functorINS7_10device_ptrIyEEyEEEEvT0_T1_,"a",@progbits
	.sectionflags	@""
	.align	4
.nv.constant0._ZN3cub18CUB_300001_SM_10006detail8for_each13static_kernelINS2_12policy_hub_t12policy_500_tEmN6thrust24THRUST_300001_SM_1000_NS8cuda_cub20__uninitialized_fill7functorINS7_10device_ptrIyEEyEEEEvT0_T1_:
	.zero		920


//--------------------- .nv.constant0._ZN3cub18CUB_300001_SM_10006detail11EmptyKernelIvEEvv --------------------------
	.section	.nv.constant0._ZN3cub18CUB_300001_SM_10006detail11EmptyKernelIvEEvv,"a",@progbits
	.sectionflags	@""
	.align	4
.nv.constant0._ZN3cub18CUB_300001_SM_10006detail11EmptyKernelIvEEvv:
	.zero		896


//--------------------- SYMBOLS --------------------------

	.type		.nv.reservedSmem.offset0,@object
	.size		.nv.reservedSmem.offset0,0x4
	.type		.nv.reservedSmem.cap,@object
	.size		.nv.reservedSmem.cap,0x4
